	.target	sm_100a

	.elftype	@"ET_EXEC"


//--------------------- .note.nv.tkinfo           --------------------------
	.section	.note.nv.tkinfo,"",@"SHT_NOTE"
	.sectionflags	@"SHF_NOTE_NV_TKINFO"
	.tkinfo
        /*0018*/ 	.word	0x00000002
        /*0030*/ 	.string	""
        /*0030*/ 	.string	"ptxas"
        /*0030*/ 	.string	"Cuda compilation tools, release 13.0, V13.0.88"
        /*0030*/ 	.string	"Build cuda_13.0.r13.0/compiler.36424714_0"
        /*0030*/ 	.string	"-arch sm_100a -m 64 "



//--------------------- .note.nv.cuinfo           --------------------------
	.section	.note.nv.cuinfo,"",@"SHT_NOTE"
	.sectionflags	@"SHF_NOTE_NV_CUINFO"
        /*0018*/ 	.short	0x0002
        /*001a*/ 	.short	0x0064
        /*001c*/ 	.short	0x0082
	.zero		2


//--------------------- .nv.info                  --------------------------
	.section	.nv.info,"",@"SHT_CUDA_INFO"
	.align	4


	//----- nvinfo : EIATTR_REGCOUNT
	.align		4
        /*0000*/ 	.byte	0x04, 0x2f
        /*0002*/ 	.short	(.L_16 - .L_15)
	.align		4
.L_15:
        /*0004*/ 	.word	index@(_ZN7cutlass13device_kernelINS_4gemm6kernel13GemmUniversalIN4cute5tupleIJiiiiEEENS1_10collective13CollectiveMmaINS1_35MainloopSm100TmaUmmaWarpSpecializedILi14ELi2ELi2ENS5_IJNS4_1CILi1EEESB_SB_EEEEENS5_IJNSA_ILi128EEENSA_ILi240EEENSA_ILi32EEEEEEaNS5_IJlSB_lEEEaSI_NS4_8TiledMMAINS4_8MMA_AtomIJNS4_15SM100_MMA_S8_SSIaaiLi128ELi240ELNS4_4UMMA5MajorE0ELSN_0ELNSM_8SaturateE0EEEEEENS4_6LayoutISC_NS5_IJNSA_ILi0EEESS_SS_EEEEENS5_IJNS4_10UnderscoreESV_SV_EEEEENS4_13SM90_TMA_LOADENS4_14ComposedLayoutINS4_7SwizzleILi1ELi4ELi3EEENS4_18smem_ptr_flag_bitsILi8EEENSR_INS5_IJNSA_ILi8EEESG_EEENS5_IJSG_SB_EEEEEEEvNS4_8identityESY_S18_vS19_EENS_8epilogue10collective18CollectiveEpilogueINS1B_23Sm100TmaWarpSpecializedILi1ELi1ELi240ELb0ELb0EEEJSH_NS5_IJNSR_ISE_SB_EENSR_ISF_SB_EEEEEaSI_aSI_NS1B_6fusion15FusionCallbacksIS1F_NS1J_17LinearCombinationIaiaiLNS_15FloatRoundStyleE2EEESH_S1I_JEEENS4_5SM1004TMEM4LOAD26SM100_TMEM_LOAD_32dp32b16xESY_NSZ_INS10_ILi0ELi4ELi3EEES13_NSR_INS5_IJS14_NSA_ILi16EEEEEENS5_IJS1U_SB_EEEEEEENS4_39AutoVectorizingCopyWithAssumedAlignmentILi128EEENS4_14SM90_TMA_STOREES1Y_S20_S20_EEEvvEEEEvNT_6ParamsE)
        /*0008*/ 	.word	0x000000ff


	//----- nvinfo : EIATTR_FRAME_SIZE
	.align		4
.L_16:
        /*000c*/ 	.byte	0x04, 0x11
        /*000e*/ 	.short	(.L_18 - .L_17)
	.align		4
.L_17:
        /*0010*/ 	.word	index@($__internal_2_$__cuda_sm10x_tcgen05_guardrail_trap_unallocated_columns_being_dealloced)
        /*0014*/ 	.word	0x000001d0


	//----- nvinfo : EIATTR_FRAME_SIZE
	.align		4
.L_18:
        /*0018*/ 	.byte	0x04, 0x11
        /*001a*/ 	.short	(.L_20 - .L_19)
	.align		4
.L_19:
        /*001c*/ 	.word	index@($__internal_1_$__cuda_sm10x_tcgen05_guardrail_trap_phase_invalid_during_alloc)
        /*0020*/ 	.word	0x000001d0


	//----- nvinfo : EIATTR_FRAME_SIZE
	.align		4
.L_20:
        /*0024*/ 	.byte	0x04, 0x11
        /*0026*/ 	.short	(.L_22 - .L_21)
	.align		4
.L_21:
        /*0028*/ 	.word	index@($__internal_0_$__cuda_sm10x_tcgen05_guardrail_trap_col_being_dealloced_not_returned_by_alloc)
        /*002c*/ 	.word	0x000001d0


	//----- nvinfo : EIATTR_FRAME_SIZE
	.align		4
.L_22:
        /*0030*/ 	.byte	0x04, 0x11
        /*0032*/ 	.short	(.L_24 - .L_23)
	.align		4
.L_23:
        /*0034*/ 	.word	index@(_ZN7cutlass13device_kernelINS_4gemm6kernel13GemmUniversalIN4cute5tupleIJiiiiEEENS1_10collective13CollectiveMmaINS1_35MainloopSm100TmaUmmaWarpSpecializedILi14ELi2ELi2ENS5_IJNS4_1CILi1EEESB_SB_EEEEENS5_IJNSA_ILi128EEENSA_ILi240EEENSA_ILi32EEEEEEaNS5_IJlSB_lEEEaSI_NS4_8TiledMMAINS4_8MMA_AtomIJNS4_15SM100_MMA_S8_SSIaaiLi128ELi240ELNS4_4UMMA5MajorE0ELSN_0ELNSM_8SaturateE0EEEEEENS4_6LayoutISC_NS5_IJNSA_ILi0EEESS_SS_EEEEENS5_IJNS4_10UnderscoreESV_SV_EEEEENS4_13SM90_TMA_LOADENS4_14ComposedLayoutINS4_7SwizzleILi1ELi4ELi3EEENS4_18smem_ptr_flag_bitsILi8EEENSR_INS5_IJNSA_ILi8EEESG_EEENS5_IJSG_SB_EEEEEEEvNS4_8identityESY_S18_vS19_EENS_8epilogue10collective18CollectiveEpilogueINS1B_23Sm100TmaWarpSpecializedILi1ELi1ELi240ELb0ELb0EEEJSH_NS5_IJNSR_ISE_SB_EENSR_ISF_SB_EEEEEaSI_aSI_NS1B_6fusion15FusionCallbacksIS1F_NS1J_17LinearCombinationIaiaiLNS_15FloatRoundStyleE2EEESH_S1I_JEEENS4_5SM1004TMEM4LOAD26SM100_TMEM_LOAD_32dp32b16xESY_NSZ_INS10_ILi0ELi4ELi3EEES13_NSR_INS5_IJS14_NSA_ILi16EEEEEENS5_IJS1U_SB_EEEEEEENS4_39AutoVectorizingCopyWithAssumedAlignmentILi128EEENS4_14SM90_TMA_STOREES1Y_S20_S20_EEEvvEEEEvNT_6ParamsE)
        /*0038*/ 	.word	0x000001d0


	//----- nvinfo : EIATTR_MIN_STACK_SIZE
	.align		4
.L_24:
        /*003c*/ 	.byte	0x04, 0x12
        /*003e*/ 	.short	(.L_26 - .L_25)
	.align		4
.L_25:
        /*0040*/ 	.word	index@(_ZN7cutlass13device_kernelINS_4gemm6kernel13GemmUniversalIN4cute5tupleIJiiiiEEENS1_10collective13CollectiveMmaINS1_35MainloopSm100TmaUmmaWarpSpecializedILi14ELi2ELi2ENS5_IJNS4_1CILi1EEESB_SB_EEEEENS5_IJNSA_ILi128EEENSA_ILi240EEENSA_ILi32EEEEEEaNS5_IJlSB_lEEEaSI_NS4_8TiledMMAINS4_8MMA_AtomIJNS4_15SM100_MMA_S8_SSIaaiLi128ELi240ELNS4_4UMMA5MajorE0ELSN_0ELNSM_8SaturateE0EEEEEENS4_6LayoutISC_NS5_IJNSA_ILi0EEESS_SS_EEEEENS5_IJNS4_10UnderscoreESV_SV_EEEEENS4_13SM90_TMA_LOADENS4_14ComposedLayoutINS4_7SwizzleILi1ELi4ELi3EEENS4_18smem_ptr_flag_bitsILi8EEENSR_INS5_IJNSA_ILi8EEESG_EEENS5_IJSG_SB_EEEEEEEvNS4_8identityESY_S18_vS19_EENS_8epilogue10collective18CollectiveEpilogueINS1B_23Sm100TmaWarpSpecializedILi1ELi1ELi240ELb0ELb0EEEJSH_NS5_IJNSR_ISE_SB_EENSR_ISF_SB_EEEEEaSI_aSI_NS1B_6fusion15FusionCallbacksIS1F_NS1J_17LinearCombinationIaiaiLNS_15FloatRoundStyleE2EEESH_S1I_JEEENS4_5SM1004TMEM4LOAD26SM100_TMEM_LOAD_32dp32b16xESY_NSZ_INS10_ILi0ELi4ELi3EEES13_NSR_INS5_IJS14_NSA_ILi16EEEEEENS5_IJS1U_SB_EEEEEEENS4_39AutoVectorizingCopyWithAssumedAlignmentILi128EEENS4_14SM90_TMA_STOREES1Y_S20_S20_EEEvvEEEEvNT_6ParamsE)
        /*0044*/ 	.word	0x000001d0
.L_26:


//--------------------- .nv.compat                --------------------------
	.section	.nv.compat,"",@"SHT_CUDA_COMPAT_INFO"
	.align	4
        /*0000*/ 	.byte	0x02, 0x09, 0x01, 0x00, 0x02, 0x02, 0x03, 0x00, 0x02, 0x05, 0x06, 0x00, 0x03, 0x07, 0x01, 0x01
        /*0010*/ 	.byte	0x02, 0x03, 0x01, 0x00, 0x02, 0x06, 0x01, 0x00, 0x04, 0x0b, 0x08, 0x00, 0x01, 0x00, 0x00, 0x00
        /*0020*/ 	.byte	0x00, 0x00, 0x00, 0x00


//--------------------- .nv.info._ZN7cutlass13device_kernelINS_4gemm6kernel13GemmUniversalIN4cute5tupleIJiiiiEEENS1_10collective13CollectiveMmaINS1_35MainloopSm100TmaUmmaWarpSpecializedILi14ELi2ELi2ENS5_IJNS4_1CILi1EEESB_SB_EEEEENS5_IJNSA_ILi128EEENSA_ILi240EEENSA_ILi32EEEEEEaNS5_IJlSB_lEEEaSI_NS4_8TiledMMAINS4_8MMA_AtomIJNS4_15SM100_MMA_S8_SSIaaiLi128ELi240ELNS4_4UMMA5MajorE0ELSN_0ELNSM_8SaturateE0EEEEEENS4_6LayoutISC_NS5_IJNSA_ILi0EEESS_SS_EEEEENS5_IJNS4_10UnderscoreESV_SV_EEEEENS4_13SM90_TMA_LOADENS4_14ComposedLayoutINS4_7SwizzleILi1ELi4ELi3EEENS4_18smem_ptr_flag_bitsILi8EEENSR_INS5_IJNSA_ILi8EEESG_EEENS5_IJSG_SB_EEEEEEEvNS4_8identityESY_S18_vS19_EENS_8epilogue10collective18CollectiveEpilogueINS1B_23Sm100TmaWarpSpecializedILi1ELi1ELi240ELb0ELb0EEEJSH_NS5_IJNSR_ISE_SB_EENSR_ISF_SB_EEEEEaSI_aSI_NS1B_6fusion15FusionCallbacksIS1F_NS1J_17LinearCombinationIaiaiLNS_15FloatRoundStyleE2EEESH_S1I_JEEENS4_5SM1004TMEM4LOAD26SM100_TMEM_LOAD_32dp32b16xESY_NSZ_INS10_ILi0ELi4ELi3EEES13_NSR_INS5_IJS14_NSA_ILi16EEEEEENS5_IJS1U_SB_EEEEEEENS4_39AutoVectorizingCopyWithAssumedAlignmentILi128EEENS4_14SM90_TMA_STOREES1Y_S20_S20_EEEvvEEEEvNT_6ParamsE --------------------------
	.section	.nv.info._ZN7cutlass13device_kernelINS_4gemm6kernel13GemmUniversalIN4cute5tupleIJiiiiEEENS1_10collective13CollectiveMmaINS1_35MainloopSm100TmaUmmaWarpSpecializedILi14ELi2ELi2ENS5_IJNS4_1CILi1EEESB_SB_EEEEENS5_IJNSA_ILi128EEENSA_ILi240EEENSA_ILi32EEEEEEaNS5_IJlSB_lEEEaSI_NS4_8TiledMMAINS4_8MMA_AtomIJNS4_15SM100_MMA_S8_SSIaaiLi128ELi240ELNS4_4UMMA5MajorE0ELSN_0ELNSM_8SaturateE0EEEEEENS4_6LayoutISC_NS5_IJNSA_ILi0EEESS_SS_EEEEENS5_IJNS4_10UnderscoreESV_SV_EEEEENS4_13SM90_TMA_LOADENS4_14ComposedLayoutINS4_7SwizzleILi1ELi4ELi3EEENS4_18smem_ptr_flag_bitsILi8EEENSR_INS5_IJNSA_ILi8EEESG_EEENS5_IJSG_SB_EEEEEEEvNS4_8identityESY_S18_vS19_EENS_8epilogue10collective18CollectiveEpilogueINS1B_23Sm100TmaWarpSpecializedILi1ELi1ELi240ELb0ELb0EEEJSH_NS5_IJNSR_ISE_SB_EENSR_ISF_SB_EEEEEaSI_aSI_NS1B_6fusion15FusionCallbacksIS1F_NS1J_17LinearCombinationIaiaiLNS_15FloatRoundStyleE2EEESH_S1I_JEEENS4_5SM1004TMEM4LOAD26SM100_TMEM_LOAD_32dp32b16xESY_NSZ_INS10_ILi0ELi4ELi3EEES13_NSR_INS5_IJS14_NSA_ILi16EEEEEENS5_IJS1U_SB_EEEEEEENS4_39AutoVectorizingCopyWithAssumedAlignmentILi128EEENS4_14SM90_TMA_STOREES1Y_S20_S20_EEEvvEEEEvNT_6ParamsE,"",@"SHT_CUDA_INFO"
	.sectionflags	@""
	.align	4


	//----- nvinfo : EIATTR_CUDA_API_VERSION
	.align		4
        /*0000*/ 	.byte	0x04, 0x37
        /*0002*/ 	.short	(.L_28 - .L_27)
.L_27:
        /*0004*/ 	.word	0x00000082


	//----- nvinfo : EIATTR_KPARAM_INFO
	.align		4
.L_28:
        /*0008*/ 	.byte	0x04, 0x17
        /*000a*/ 	.short	(.L_30 - .L_29)
.L_29:
        /*000c*/ 	.word	0x00000000
        /*0010*/ 	.short	0x0000
        /*0012*/ 	.short	0x0000
        /*0014*/ 	.byte	0x00, 0xf0, 0x01, 0x20


	//----- nvinfo : EIATTR_AT_ENTRY_FRAGMENTS
	.align		4
.L_30:
        /*0018*/ 	.byte	0x04, 0x4f
        /*001a*/ 	.short	(.L_32 - .L_31)


	//   ....[0]....
.L_31:
        /*001c*/ 	.word	0x00000006


	//----- nvinfo : EIATTR_RESERVED_SMEM_USED
	.align		4
.L_32:
        /*0020*/ 	.byte	0x01, 0x41
	.zero		2


	//----- nvinfo : EIATTR_SPARSE_MMA_MASK
	.align		4
        /*0024*/ 	.byte	0x03, 0x50
        /*0026*/ 	.short	0x0000


	//----- nvinfo : EIATTR_TCGEN05_1CTA_USED
	.align		4
        /*0028*/ 	.byte	0x01, 0x51
	.zero		2


	//----- nvinfo : EIATTR_MAXREG_COUNT
	.align		4
        /*002c*/ 	.byte	0x03, 0x1b
        /*002e*/ 	.short	0x00ff


	//----- nvinfo : EIATTR_NUM_BARRIERS
	.align		4
        /*0030*/ 	.byte	0x02, 0x4c
        /*0032*/ 	.byte	0x07
	.zero		1


	//----- nvinfo : EIATTR_EXTERNS
	.align		4
        /*0034*/ 	.byte	0x04, 0x0f
        /*0036*/ 	.short	(.L_34 - .L_33)


	//   ....[0]....
	.align		4
.L_33:
        /*0038*/ 	.word	index@(__assertfail)


	//----- nvinfo : EIATTR_ANNOTATIONS
	.align		4
.L_34:
        /*003c*/ 	.byte	0x04, 0x55
        /*003e*/ 	.short	(.L_36 - .L_35)


	//   ....[0]....
.L_35:
        /*0040*/ 	.word	0x00000001
        /*0044*/ 	.byte	0xb0, 0x00, 0x00, 0x00, 0x01, 0x00, 0x00, 0x00, 0x60, 0x01, 0x00, 0x00, 0x01, 0x00, 0x00, 0x00
        /* <DEDUP_REMOVED lines=142> */
        /*0934*/ 	.byte	0xc0, 0xd3, 0x00, 0x00, 0x01, 0x00, 0x00, 0x00, 0xf0, 0xd3, 0x00, 0x00


	//----- nvinfo : EIATTR_MERCURY_ISA_VERSION
	.align		4
.L_36:
        /*0940*/ 	.byte	0x03, 0x5f
        /*0942*/ 	.short	0x0101


	//----- nvinfo : EIATTR_INT_WARP_WIDE_INSTR_OFFSETS
	.align		4
        /*0944*/ 	.byte	0x04, 0x31
        /*0946*/ 	.short	(.L_38 - .L_37)


	//   ....[0]....
.L_37:
        /*0948*/ 	.word	0x00003ea0


	//   ....[1]....
        /*094c*/ 	.word	0x00003ed0


	//   ....[2]....
        /*0950*/ 	.word	0x00003ef0


	//   ....[3]....
        /*0954*/ 	.word	0x00004b30


	//   ....[4]....
        /*0958*/ 	.word	0x00004bc0


	//   ....[5]....
        /*095c*/ 	.word	0x00004c20


	//   ....[6]....
        /*0960*/ 	.word	0x00004c80


	//   ....[7]....
        /*0964*/ 	.word	0x00004ce0


	//   ....[8]....
        /*0968*/ 	.word	0x00004d00


	//   ....[9]....
        /*096c*/ 	.word	0x00004d70


	//   ....[10]....
        /*0970*/ 	.word	0x00004db0


	//   ....[11]....
        /*0974*/ 	.word	0x00004dd0


	//   ....[12]....
        /*0978*/ 	.word	0x00004e30


	//   ....[13]....
        /*097c*/ 	.word	0x00004e70


	//   ....[14]....
        /*0980*/ 	.word	0x00004e90


	//   ....[15]....
        /*0984*/ 	.word	0x00004ef0


	//   ....[16]....
        /*0988*/ 	.word	0x00004f30


	//   ....[17]....
        /*098c*/ 	.word	0x00004fa0


	//   ....[18]....
        /*0990*/ 	.word	0x00004fc0


	//----- nvinfo : EIATTR_COOP_GROUP_MASK_REGIDS
	.align		4
.L_38:
        /*0994*/ 	.byte	0x04, 0x29
        /*0996*/ 	.short	(.L_40 - .L_39)


	//   ....[0]....
.L_39:
        /*0998*/ 	.word	0xffffffff


	//   ....[1]....
        /*099c*/ 	.word	0xffffffff


	//   ....[2]....
        /*09a0*/ 	.word	0xffffffff


	//   ....[3]....
        /*09a4*/ 	.word	0xffffffff


	//   ....[4]....
        /*09a8*/ 	.word	0xffffffff


	//   ....[5]....
        /*09ac*/ 	.word	0xffffffff


	//   ....[6]....
        /*09b0*/ 	.word	0xffffffff


	//   ....[7]....
        /*09b4*/ 	.word	0xffffffff


	//   ....[8]....
        /*09b8*/ 	.word	0xffffffff


	//   ....[9]....
        /*09bc*/ 	.word	0xffffffff


	//   ....[10]....
        /*09c0*/ 	.word	0xffffffff


	//   ....[11]....
        /*09c4*/ 	.word	0xffffffff


	//   ....[12]....
        /*09c8*/ 	.word	0xffffffff


	//----- nvinfo : EIATTR_COOP_GROUP_INSTR_OFFSETS
	.align		4
.L_40:
        /*09cc*/ 	.byte	0x04, 0x28
        /*09ce*/ 	.short	(.L_42 - .L_41)


	//   ....[0]....
.L_41:
        /*09d0*/ 	.word	0x00000080


	//   ....[1]....
        /*09d4*/ 	.word	0x00000530


	//   ....[2]....
        /*09d8*/ 	.word	0x00000810


	//   ....[3]....
        /*09dc*/ 	.word	0x00000950


	//   ....[4]....
        /*09e0*/ 	.word	0x00000a50


	//   ....[5]....
        /*09e4*/ 	.word	0x00000bc0


	//   ....[6]....
        /*09e8*/ 	.word	0x00000d20


	//   ....[7]....
        /*09ec*/ 	.word	0x00001ec0


	//   ....[8]....
        /*09f0*/ 	.word	0x00003370


	//   ....[9]....
        /*09f4*/ 	.word	0x00003580


	//   ....[10]....
        /*09f8*/ 	.word	0x000035b0


	//   ....[11]....
        /*09fc*/ 	.word	0x00003d80


	//   ....[12]....
        /*0a00*/ 	.word	0x00003fb0


	//----- nvinfo : EIATTR_VRC_CTA_INIT_COUNT
	.align		4
.L_42:
        /*0a04*/ 	.byte	0x02, 0x4a
        /*0a06*/ 	.byte	0x80
	.zero		1


	//----- nvinfo : EIATTR_SYSCALL_OFFSETS
	.align		4
        /*0a08*/ 	.byte	0x04, 0x46
        /*0a0a*/ 	.short	(.L_44 - .L_43)


	//   ....[0]....
.L_43:
        /*0a0c*/ 	.word	0x00006e20


	//   ....[1]....
        /*0a10*/ 	.word	0x00006f90


	//   ....[2]....
        /*0a14*/ 	.word	0x00007100


	//   ....[3]....
        /*0a18*/ 	.word	0x00007270


	//   ....[4]....
        /*0a1c*/ 	.word	0x000073e0


	//   ....[5]....
        /*0a20*/ 	.word	0x00007550


	//   ....[6]....
        /*0a24*/ 	.word	0x000076c0


	//   ....[7]....
        /*0a28*/ 	.word	0x00007830


	//   ....[8]....
        /*0a2c*/ 	.word	0x000079a0


	//   ....[9]....
        /*0a30*/ 	.word	0x00007b10


	//   ....[10]....
        /*0a34*/ 	.word	0x00007c80


	//   ....[11]....
        /*0a38*/ 	.word	0x00007df0


	//   ....[12]....
        /*0a3c*/ 	.word	0x00007f90


	//   ....[13]....
        /*0a40*/ 	.word	0x00008130


	//   ....[14]....
        /*0a44*/ 	.word	0x000082d0


	//----- nvinfo : EIATTR_MBARRIER_INSTR_OFFSETS
	.align		4
.L_44:
        /*0a48*/ 	.byte	0x04, 0x39
        /*0a4a*/ 	.short	(.L_46 - .L_45)


	//   ....[0]....
.L_45:
        /*0a4c*/ 	.word	0x00000630
        /*0a50*/ 	.word	0x000000ff
        /*0a54*/ 	.word	0x00000000
        /*0a58*/ 	.short	0x0100
        /*0a5a*/ 	.byte	0x04
	.zero		1


	//   ....[1]....
        /*0a5c*/ 	.word	0x00000640
        /*0a60*/ 	.word	0x000000ff
        /*0a64*/ 	.word	0x00000070
        /*0a68*/ 	.short	0x0100
        /*0a6a*/ 	.byte	0x04
	.zero		1


	//   ....[2]....
        /*0a6c*/ 	.word	0x00000650
        /*0a70*/ 	.word	0x000000ff
        /*0a74*/ 	.word	0x00000008
        /*0a78*/ 	.short	0x0100
        /*0a7a*/ 	.byte	0x04
	.zero		1


	//   ....[3]....
        /*0a7c*/ 	.word	0x00000660
        /*0a80*/ 	.word	0x000000ff
        /*0a84*/ 	.word	0x00000078
        /*0a88*/ 	.short	0x0100
        /*0a8a*/ 	.byte	0x04
	.zero		1


	//   ....[4]....
        /*0a8c*/ 	.word	0x00000670
        /*0a90*/ 	.word	0x000000ff
        /*0a94*/ 	.word	0x00000010
        /*0a98*/ 	.short	0x0100
        /*0a9a*/ 	.byte	0x04
	.zero		1


	//   ....[5]....
        /*0a9c*/ 	.word	0x00000680
        /*0aa0*/ 	.word	0x000000ff
        /*0aa4*/ 	.word	0x00000080
        /*0aa8*/ 	.short	0x0100
        /*0aaa*/ 	.byte	0x04
	.zero		1


	//   ....[6]....
        /*0aac*/ 	.word	0x00000690
        /*0ab0*/ 	.word	0x000000ff
        /*0ab4*/ 	.word	0x00000018
        /*0ab8*/ 	.short	0x0100
        /*0aba*/ 	.byte	0x04
	.zero		1


	//   ....[7]....
        /*0abc*/ 	.word	0x000006a0
        /*0ac0*/ 	.word	0x000000ff
        /*0ac4*/ 	.word	0x00000088
        /*0ac8*/ 	.short	0x0100
        /*0aca*/ 	.byte	0x04
	.zero		1


	//   ....[8]....
        /*0acc*/ 	.word	0x000006b0
        /*0ad0*/ 	.word	0x000000ff
        /*0ad4*/ 	.word	0x00000020
        /*0ad8*/ 	.short	0x0100
        /*0ada*/ 	.byte	0x04
	.zero		1


	//   ....[9]....
        /*0adc*/ 	.word	0x000006c0
        /*0ae0*/ 	.word	0x000000ff
        /*0ae4*/ 	.word	0x00000090
        /*0ae8*/ 	.short	0x0100
        /*0aea*/ 	.byte	0x04
	.zero		1


	//   ....[10]....
        /*0aec*/ 	.word	0x000006d0
        /*0af0*/ 	.word	0x000000ff
        /*0af4*/ 	.word	0x00000028
        /*0af8*/ 	.short	0x0100
        /*0afa*/ 	.byte	0x04
	.zero		1


	//   ....[11]....
        /*0afc*/ 	.word	0x000006e0
        /*0b00*/ 	.word	0x000000ff
        /*0b04*/ 	.word	0x00000098
        /*0b08*/ 	.short	0x0100
        /*0b0a*/ 	.byte	0x04
	.zero		1


	//   ....[12]....
        /*0b0c*/ 	.word	0x000006f0
        /*0b10*/ 	.word	0x000000ff
        /*0b14*/ 	.word	0x00000030
        /*0b18*/ 	.short	0x0100
        /*0b1a*/ 	.byte	0x04
	.zero		1


	//   ....[13]....
        /*0b1c*/ 	.word	0x00000700
        /*0b20*/ 	.word	0x000000ff
        /*0b24*/ 	.word	0x000000a0
        /*0b28*/ 	.short	0x0100
        /*0b2a*/ 	.byte	0x04
	.zero		1


	//   ....[14]....
        /*0b2c*/ 	.word	0x00000710
        /*0b30*/ 	.word	0x000000ff
        /*0b34*/ 	.word	0x00000038
        /*0b38*/ 	.short	0x0100
        /*0b3a*/ 	.byte	0x04
	.zero		1


	//   ....[15]....
        /*0b3c*/ 	.word	0x00000720
        /*0b40*/ 	.word	0x000000ff
        /*0b44*/ 	.word	0x000000a8
        /*0b48*/ 	.short	0x0100
        /*0b4a*/ 	.byte	0x04
	.zero		1


	//   ....[16]....
        /*0b4c*/ 	.word	0x00000730
        /*0b50*/ 	.word	0x000000ff
        /*0b54*/ 	.word	0x00000040
        /*0b58*/ 	.short	0x0100
        /*0b5a*/ 	.byte	0x04
	.zero		1


	//   ....[17]....
        /*0b5c*/ 	.word	0x00000740
        /*0b60*/ 	.word	0x000000ff
        /*0b64*/ 	.word	0x000000b0
        /*0b68*/ 	.short	0x0100
        /*0b6a*/ 	.byte	0x04
	.zero		1


	//   ....[18]....
        /*0b6c*/ 	.word	0x00000750
        /*0b70*/ 	.word	0x000000ff
        /*0b74*/ 	.word	0x00000048
        /*0b78*/ 	.short	0x0100
        /*0b7a*/ 	.byte	0x04
	.zero		1


	//   ....[19]....
        /*0b7c*/ 	.word	0x00000760
        /*0b80*/ 	.word	0x000000ff
        /*0b84*/ 	.word	0x000000b8
        /*0b88*/ 	.short	0x0100
        /*0b8a*/ 	.byte	0x04
	.zero		1


	//   ....[20]....
        /*0b8c*/ 	.word	0x00000770
        /*0b90*/ 	.word	0x000000ff
        /*0b94*/ 	.word	0x00000050
        /*0b98*/ 	.short	0x0100
        /*0b9a*/ 	.byte	0x04
	.zero		1


	//   ....[21]....
        /*0b9c*/ 	.word	0x00000780
        /*0ba0*/ 	.word	0x000000ff
        /*0ba4*/ 	.word	0x000000c0
        /*0ba8*/ 	.short	0x0100
        /*0baa*/ 	.byte	0x04
	.zero		1


	//   ....[22]....
        /*0bac*/ 	.word	0x00000790
        /*0bb0*/ 	.word	0x000000ff
        /*0bb4*/ 	.word	0x00000058
        /*0bb8*/ 	.short	0x0100
        /*0bba*/ 	.byte	0x04
	.zero		1


	//   ....[23]....
        /*0bbc*/ 	.word	0x000007a0
        /*0bc0*/ 	.word	0x000000ff
        /*0bc4*/ 	.word	0x000000c8
        /*0bc8*/ 	.short	0x0100
        /*0bca*/ 	.byte	0x04
	.zero		1


	//   ....[24]....
        /*0bcc*/ 	.word	0x000007b0
        /*0bd0*/ 	.word	0x000000ff
        /*0bd4*/ 	.word	0x00000060
        /*0bd8*/ 	.short	0x0100
        /*0bda*/ 	.byte	0x04
	.zero		1


	//   ....[25]....
        /*0bdc*/ 	.word	0x000007c0
        /*0be0*/ 	.word	0x000000ff
        /*0be4*/ 	.word	0x000000d0
        /*0be8*/ 	.short	0x0100
        /*0bea*/ 	.byte	0x04
	.zero		1


	//   ....[26]....
        /*0bec*/ 	.word	0x000007d0
        /*0bf0*/ 	.word	0x000000ff
        /*0bf4*/ 	.word	0x00000068
        /*0bf8*/ 	.short	0x0100
        /*0bfa*/ 	.byte	0x04
	.zero		1


	//   ....[27]....
        /*0bfc*/ 	.word	0x000007e0
        /*0c00*/ 	.word	0x000000ff
        /*0c04*/ 	.word	0x000000d8
        /*0c08*/ 	.short	0x0100
        /*0c0a*/ 	.byte	0x04
	.zero		1


	//   ....[28]....
        /*0c0c*/ 	.word	0x00000920
        /*0c10*/ 	.word	0x000000ff
        /*0c14*/ 	.word	0x000000e0
        /*0c18*/ 	.short	0x0100
        /*0c1a*/ 	.byte	0x04
	.zero		1


	//   ....[29]....
        /*0c1c*/ 	.word	0x00000930
        /*0c20*/ 	.word	0x000000ff
        /*0c24*/ 	.word	0x000000e8
        /*0c28*/ 	.short	0x0100
        /*0c2a*/ 	.byte	0x04
	.zero		1


	//   ....[30]....
        /*0c2c*/ 	.word	0x00000a20
        /*0c30*/ 	.word	0x000000ff
        /*0c34*/ 	.word	0x000000f0
        /*0c38*/ 	.short	0x0100
        /*0c3a*/ 	.byte	0x04
	.zero		1


	//   ....[31]....
        /*0c3c*/ 	.word	0x00000a30
        /*0c40*/ 	.word	0x000000ff
        /*0c44*/ 	.word	0x000000f8
        /*0c48*/ 	.short	0x0100
        /*0c4a*/ 	.byte	0x04
	.zero		1


	//   ....[32]....
        /*0c4c*/ 	.word	0x00000b70
        /*0c50*/ 	.word	0x000000ff
        /*0c54*/ 	.word	0x00000100
        /*0c58*/ 	.short	0x0100
        /*0c5a*/ 	.byte	0x04
	.zero		1


	//   ....[33]....
        /*0c5c*/ 	.word	0x00000b80
        /*0c60*/ 	.word	0x000000ff
        /*0c64*/ 	.word	0x00000110
        /*0c68*/ 	.short	0x0100
        /*0c6a*/ 	.byte	0x04
	.zero		1


	//   ....[34]....
        /*0c6c*/ 	.word	0x00000b90
        /*0c70*/ 	.word	0x000000ff
        /*0c74*/ 	.word	0x00000108
        /*0c78*/ 	.short	0x0100
        /*0c7a*/ 	.byte	0x04
	.zero		1


	//   ....[35]....
        /*0c7c*/ 	.word	0x00000ba0
        /*0c80*/ 	.word	0x000000ff
        /*0c84*/ 	.word	0x00000118
        /*0c88*/ 	.short	0x0100
        /*0c8a*/ 	.byte	0x04
	.zero		1


	//   ....[36]....
        /*0c8c*/ 	.word	0x00000cd0
        /*0c90*/ 	.word	0x000000ff
        /*0c94*/ 	.word	0x00000120
        /*0c98*/ 	.short	0x0100
        /*0c9a*/ 	.byte	0x04
	.zero		1


	//   ....[37]....
        /*0c9c*/ 	.word	0x00000ce0
        /*0ca0*/ 	.word	0x000000ff
        /*0ca4*/ 	.word	0x00000130
        /*0ca8*/ 	.short	0x0100
        /*0caa*/ 	.byte	0x04
	.zero		1


	//   ....[38]....
        /*0cac*/ 	.word	0x00000cf0
        /*0cb0*/ 	.word	0x000000ff
        /*0cb4*/ 	.word	0x00000128
        /*0cb8*/ 	.short	0x0100
        /*0cba*/ 	.byte	0x04
	.zero		1


	//   ....[39]....
        /*0cbc*/ 	.word	0x00000d00
        /*0cc0*/ 	.word	0x000000ff
        /*0cc4*/ 	.word	0x00000138
        /*0cc8*/ 	.short	0x0100
        /*0cca*/ 	.byte	0x04
	.zero		1


	//   ....[40]....
        /*0ccc*/ 	.word	0x00000e10
        /*0cd0*/ 	.word	0x000000ff
        /*0cd4*/ 	.word	0x00000140
        /*0cd8*/ 	.short	0x0100
        /*0cda*/ 	.byte	0x04
	.zero		1


	//   ....[41]....
        /*0cdc*/ 	.word	0x00000e20
        /*0ce0*/ 	.word	0x000000ff
        /*0ce4*/ 	.word	0x00000150
        /*0ce8*/ 	.short	0x0100
        /*0cea*/ 	.byte	0x04
	.zero		1


	//   ....[42]....
        /*0cec*/ 	.word	0x00000e30
        /*0cf0*/ 	.word	0x000000ff
        /*0cf4*/ 	.word	0x00000148
        /*0cf8*/ 	.short	0x0100
        /*0cfa*/ 	.byte	0x04
	.zero		1


	//   ....[43]....
        /*0cfc*/ 	.word	0x00000e40
        /*0d00*/ 	.word	0x000000ff
        /*0d04*/ 	.word	0x00000158
        /*0d08*/ 	.short	0x0100
        /*0d0a*/ 	.byte	0x04
	.zero		1


	//   ....[44]....
        /*0d0c*/ 	.word	0x000017e0
        /*0d10*/ 	.word	0x00000002
        /*0d14*/ 	.word	0x00000150
        /*0d18*/ 	.short	0x010a
        /*0d1a*/ 	.byte	0xff
	.zero		1


	//   ....[45]....
        /*0d1c*/ 	.word	0x00001800
        /*0d20*/ 	.word	0x00000002
        /*0d24*/ 	.word	0x00000140
        /*0d28*/ 	.short	0x0101
        /*0d2a*/ 	.byte	0xff
	.zero		1


	//   ....[46]....
        /*0d2c*/ 	.word	0x000018e0
        /*0d30*/ 	.word	0x000000ff
        /*0d34*/ 	.word	0x00000070
        /*0d38*/ 	.short	0x010a
        /*0d3a*/ 	.byte	0x06
	.zero		1


	//   ....[47]....
        /*0d3c*/ 	.word	0x00001960
        /*0d40*/ 	.word	0x000000ff
        /*0d44*/ 	.word	0x00000070
        /*0d48*/ 	.short	0x010a
        /*0d4a*/ 	.byte	0x21
	.zero		1


	//   ....[48]....
        /*0d4c*/ 	.word	0x00001ab0
        /*0d50*/ 	.word	0x000000ff
        /*0d54*/ 	.word	0x00000070
        /*0d58*/ 	.short	0x010a
        /*0d5a*/ 	.byte	0x08
	.zero		1


	//   ....[49]....
        /*0d5c*/ 	.word	0x00001bc0
        /*0d60*/ 	.word	0x000000ff
        /*0d64*/ 	.word	0x000000f8
        /*0d68*/ 	.short	0x0101
        /*0d6a*/ 	.byte	0x04
	.zero		1


	//   ....[50]....
        /*0d6c*/ 	.word	0x00001be0
        /*0d70*/ 	.word	0x000000ff
        /*0d74*/ 	.word	0x00000070
        /*0d78*/ 	.short	0x010a
        /*0d7a*/ 	.byte	0x06
	.zero		1


	//   ....[51]....
        /*0d7c*/ 	.word	0x00001c60
        /*0d80*/ 	.word	0x000000ff
        /*0d84*/ 	.word	0x00000070
        /*0d88*/ 	.short	0x010a
        /*0d8a*/ 	.byte	0x11
	.zero		1


	//   ....[52]....
        /*0d8c*/ 	.word	0x00001db0
        /*0d90*/ 	.word	0x000000ff
        /*0d94*/ 	.word	0x00000070
        /*0d98*/ 	.short	0x010a
        /*0d9a*/ 	.byte	0x08
	.zero		1


	//   ....[53]....
        /*0d9c*/ 	.word	0x00001ef0
        /*0da0*/ 	.word	0x00000003
        /*0da4*/ 	.word	0x00000100
        /*0da8*/ 	.short	0x010a
        /*0daa*/ 	.byte	0xff
	.zero		1


	//   ....[54]....
        /*0dac*/ 	.word	0x00002040
        /*0db0*/ 	.word	0x00000002
        /*0db4*/ 	.word	0x00000000
        /*0db8*/ 	.short	0x0101
        /*0dba*/ 	.byte	0xff
	.zero		1


	//   ....[55]....
        /*0dbc*/ 	.word	0x00002620
        /*0dc0*/ 	.word	0x000000ff
        /*0dc4*/ 	.word	0x00000000
        /*0dc8*/ 	.short	0x010a
        /*0dca*/ 	.byte	0x04
	.zero		1


	//   ....[56]....
        /*0dcc*/ 	.word	0x000026b0
        /*0dd0*/ 	.word	0x000000ff
        /*0dd4*/ 	.word	0x00000000
        /*0dd8*/ 	.short	0x010a
        /*0dda*/ 	.byte	0x05
	.zero		1


	//   ....[57]....
        /*0ddc*/ 	.word	0x00002740
        /*0de0*/ 	.word	0x000000ff
        /*0de4*/ 	.word	0x00000000
        /*0de8*/ 	.short	0x010a
        /*0dea*/ 	.byte	0x05
	.zero		1


	//   ....[58]....
        /*0dec*/ 	.word	0x000027d0
        /*0df0*/ 	.word	0x000000ff
        /*0df4*/ 	.word	0x00000000
        /*0df8*/ 	.short	0x010a
        /*0dfa*/ 	.byte	0x05
	.zero		1


	//   ....[59]....
        /*0dfc*/ 	.word	0x00002860
        /*0e00*/ 	.word	0x000000ff
        /*0e04*/ 	.word	0x00000000
        /*0e08*/ 	.short	0x010a
        /*0e0a*/ 	.byte	0x05
	.zero		1


	//   ....[60]....
        /*0e0c*/ 	.word	0x000028f0
        /*0e10*/ 	.word	0x000000ff
        /*0e14*/ 	.word	0x00000000
        /*0e18*/ 	.short	0x010a
        /*0e1a*/ 	.byte	0x05
	.zero		1


	//   ....[61]....
        /*0e1c*/ 	.word	0x00002980
        /*0e20*/ 	.word	0x000000ff
        /*0e24*/ 	.word	0x00000000
        /*0e28*/ 	.short	0x010a
        /*0e2a*/ 	.byte	0x05
	.zero		1


	//   ....[62]....
        /*0e2c*/ 	.word	0x00002a10
        /*0e30*/ 	.word	0x000000ff
        /*0e34*/ 	.word	0x00000000
        /*0e38*/ 	.short	0x010a
        /*0e3a*/ 	.byte	0x05
	.zero		1


	//   ....[63]....
        /*0e3c*/ 	.word	0x00002aa0
        /*0e40*/ 	.word	0x000000ff
        /*0e44*/ 	.word	0x00000000
        /*0e48*/ 	.short	0x010a
        /*0e4a*/ 	.byte	0x05
	.zero		1


	//   ....[64]....
        /*0e4c*/ 	.word	0x00002b30
        /*0e50*/ 	.word	0x000000ff
        /*0e54*/ 	.word	0x00000000
        /*0e58*/ 	.short	0x010a
        /*0e5a*/ 	.byte	0x05
	.zero		1


	//   ....[65]....
        /*0e5c*/ 	.word	0x00002bc0
        /*0e60*/ 	.word	0x000000ff
        /*0e64*/ 	.word	0x00000000
        /*0e68*/ 	.short	0x010a
        /*0e6a*/ 	.byte	0x05
	.zero		1


	//   ....[66]....
        /*0e6c*/ 	.word	0x00002c50
        /*0e70*/ 	.word	0x000000ff
        /*0e74*/ 	.word	0x00000000
        /*0e78*/ 	.short	0x010a
        /*0e7a*/ 	.byte	0x05
	.zero		1


	//   ....[67]....
        /*0e7c*/ 	.word	0x00002ce0
        /*0e80*/ 	.word	0x000000ff
        /*0e84*/ 	.word	0x00000000
        /*0e88*/ 	.short	0x010a
        /*0e8a*/ 	.byte	0x05
	.zero		1


	//   ....[68]....
        /*0e8c*/ 	.word	0x00002d80
        /*0e90*/ 	.word	0x00000000
        /*0e94*/ 	.word	0x00000000
        /*0e98*/ 	.short	0x010a
        /*0e9a*/ 	.byte	0xff
	.zero		1


	//   ....[69]....
        /*0e9c*/ 	.word	0x00002ec0
        /*0ea0*/ 	.word	0x00000000
        /*0ea4*/ 	.word	0x00000140
        /*0ea8*/ 	.short	0x010a
        /*0eaa*/ 	.byte	0xff
	.zero		1


	//   ....[70]....
        /*0eac*/ 	.word	0x00002f30
        /*0eb0*/ 	.word	0x00000000
        /*0eb4*/ 	.word	0x00000000
        /*0eb8*/ 	.short	0x0101
        /*0eba*/ 	.byte	0xff
	.zero		1


	//   ....[71]....
        /*0ebc*/ 	.word	0x00002f40
        /*0ec0*/ 	.word	0x000000ff
        /*0ec4*/ 	.word	0x00000110
        /*0ec8*/ 	.short	0x010a
        /*0eca*/ 	.byte	0x04
	.zero		1


	//   ....[72]....
        /*0ecc*/ 	.word	0x00003060
        /*0ed0*/ 	.word	0x00000000
        /*0ed4*/ 	.word	0x00000100
        /*0ed8*/ 	.short	0x010a
        /*0eda*/ 	.byte	0xff
	.zero		1


	//   ....[73]....
        /*0edc*/ 	.word	0x00003150
        /*0ee0*/ 	.word	0x00000000
        /*0ee4*/ 	.word	0x00000000
        /*0ee8*/ 	.short	0x0101
        /*0eea*/ 	.byte	0xff
	.zero		1


	//   ....[74]....
        /*0eec*/ 	.word	0x00003200
        /*0ef0*/ 	.word	0x000000ff
        /*0ef4*/ 	.word	0x00000110
        /*0ef8*/ 	.short	0x0106
        /*0efa*/ 	.byte	0x04
	.zero		1


	//   ....[75]....
        /*0efc*/ 	.word	0x00003220
        /*0f00*/ 	.word	0x000000ff
        /*0f04*/ 	.word	0x00000110
        /*0f08*/ 	.short	0x010a
        /*0f0a*/ 	.byte	0x04
	.zero		1


	//   ....[76]....
        /*0f0c*/ 	.word	0x000032b0
        /*0f10*/ 	.word	0x000000ff
        /*0f14*/ 	.word	0x00000110
        /*0f18*/ 	.short	0x0106
        /*0f1a*/ 	.byte	0x07
	.zero		1


	//   ....[77]....
        /*0f1c*/ 	.word	0x000032f0
        /*0f20*/ 	.word	0x00000000
        /*0f24*/ 	.word	0x00000110
        /*0f28*/ 	.short	0x010a
        /*0f2a*/ 	.byte	0xff
	.zero		1


	//   ....[78]....
        /*0f2c*/ 	.word	0x000037e0
        /*0f30*/ 	.word	0x00000003
        /*0f34*/ 	.word	0x00000100
        /*0f38*/ 	.short	0x010a
        /*0f3a*/ 	.byte	0xff
	.zero		1


	//   ....[79]....
        /*0f3c*/ 	.word	0x000038e0
        /*0f40*/ 	.word	0x00000005
        /*0f44*/ 	.word	0x00000000
        /*0f48*/ 	.short	0x0101
        /*0f4a*/ 	.byte	0xff
	.zero		1


	//   ....[80]....
        /*0f4c*/ 	.word	0x000038f0
        /*0f50*/ 	.word	0x000000ff
        /*0f54*/ 	.word	0x00000000
        /*0f58*/ 	.short	0x010a
        /*0f5a*/ 	.byte	0x05
	.zero		1


	//   ....[81]....
        /*0f5c*/ 	.word	0x00003900
        /*0f60*/ 	.word	0x000000ff
        /*0f64*/ 	.word	0x00000130
        /*0f68*/ 	.short	0x010a
        /*0f6a*/ 	.byte	0x11
	.zero		1


	//   ....[82]....
        /*0f6c*/ 	.word	0x000039e0
        /*0f70*/ 	.word	0x000000ff
        /*0f74*/ 	.word	0x00000000
        /*0f78*/ 	.short	0x010a
        /*0f7a*/ 	.byte	0x07
	.zero		1


	//   ....[83]....
        /*0f7c*/ 	.word	0x00003af0
        /*0f80*/ 	.word	0x000000ff
        /*0f84*/ 	.word	0x00000000
        /*0f88*/ 	.short	0x010a
        /*0f8a*/ 	.byte	0x0a
	.zero		1


	//   ....[84]....
        /*0f8c*/ 	.word	0x00003cd0
        /*0f90*/ 	.word	0x000000ff
        /*0f94*/ 	.word	0x00000000
        /*0f98*/ 	.short	0x010a
        /*0f9a*/ 	.byte	0x04
	.zero		1


	//   ....[85]....
        /*0f9c*/ 	.word	0x00003d60
        /*0fa0*/ 	.word	0x000000ff
        /*0fa4*/ 	.word	0x00000000
        /*0fa8*/ 	.short	0x010a
        /*0faa*/ 	.byte	0x04
	.zero		1


	//   ....[86]....
        /*0fac*/ 	.word	0x00004240
        /*0fb0*/ 	.word	0x00000002
        /*0fb4*/ 	.word	0x00000100
        /*0fb8*/ 	.short	0x010a
        /*0fba*/ 	.byte	0xff
	.zero		1


	//   ....[87]....
        /*0fbc*/ 	.word	0x000043b0
        /*0fc0*/ 	.word	0x00000000
        /*0fc4*/ 	.word	0x00000000
        /*0fc8*/ 	.short	0x0101
        /*0fca*/ 	.byte	0xff
	.zero		1


	//   ....[88]....
        /*0fcc*/ 	.word	0x00004870
        /*0fd0*/ 	.word	0x000000ff
        /*0fd4*/ 	.word	0x000000f8
        /*0fd8*/ 	.short	0x010a
        /*0fda*/ 	.byte	0x1d
	.zero		1


	//   ....[89]....
        /*0fdc*/ 	.word	0x00004a40
        /*0fe0*/ 	.word	0x000000ff
        /*0fe4*/ 	.word	0x000000e8
        /*0fe8*/ 	.short	0x010a
        /*0fea*/ 	.byte	0x1d
	.zero		1


	//   ....[90]....
        /*0fec*/ 	.word	0x00004fe0
        /*0ff0*/ 	.word	0x000000ff
        /*0ff4*/ 	.word	0x000000e0
        /*0ff8*/ 	.short	0x010b
        /*0ffa*/ 	.byte	0x1d
	.zero		1


	//   ....[91]....
        /*0ffc*/ 	.word	0x00004ff0
        /*1000*/ 	.word	0x000000ff
        /*1004*/ 	.word	0x00000000
        /*1008*/ 	.short	0x0101
        /*100a*/ 	.byte	0x31
	.zero		1


	//   ....[92]....
        /*100c*/ 	.word	0x00005070
        /*1010*/ 	.word	0x00000002
        /*1014*/ 	.word	0x000000e8
        /*1018*/ 	.short	0x010a
        /*101a*/ 	.byte	0xff
	.zero		1


	//   ....[93]....
        /*101c*/ 	.word	0x00005460
        /*1020*/ 	.word	0x000000ff
        /*1024*/ 	.word	0x00000100
        /*1028*/ 	.short	0x010a
        /*102a*/ 	.byte	0x04
	.zero		1


	//   ....[94]....
        /*102c*/ 	.word	0x00005530
        /*1030*/ 	.word	0x000000ff
        /*1034*/ 	.word	0x00000000
        /*1038*/ 	.short	0x0101
        /*103a*/ 	.byte	0x04
	.zero		1


	//   ....[95]....
        /*103c*/ 	.word	0x00006140
        /*1040*/ 	.word	0x000000ff
        /*1044*/ 	.word	0x000000e0
        /*1048*/ 	.short	0x010a
        /*104a*/ 	.byte	0x10
	.zero		1


	//   ....[96]....
        /*104c*/ 	.word	0x00006180
        /*1050*/ 	.word	0x000000ff
        /*1054*/ 	.word	0x00000120
        /*1058*/ 	.short	0x010a
        /*105a*/ 	.byte	0x05
	.zero		1


	//   ....[97]....
        /*105c*/ 	.word	0x000065b0
        /*1060*/ 	.word	0x000000ff
        /*1064*/ 	.word	0x000000e0
        /*1068*/ 	.short	0x010a
        /*106a*/ 	.byte	0x10
	.zero		1


	//   ....[98]....
        /*106c*/ 	.word	0x00006c60
        /*1070*/ 	.word	0x000000ff
        /*1074*/ 	.word	0x00000000
        /*1078*/ 	.short	0x0101
        /*107a*/ 	.byte	0x04
	.zero		1


	//   ....[99]....
        /*107c*/ 	.word	0x00006d00
        /*1080*/ 	.word	0x000000ff
        /*1084*/ 	.word	0x00000120
        /*1088*/ 	.short	0x010a
        /*108a*/ 	.byte	0x05
	.zero		1


	//   ....[100]....
        /*108c*/ 	.word	0x0000ba30
        /*1090*/ 	.word	0x000000ff
        /*1094*/ 	.word	0x00000000
        /*1098*/ 	.short	0x0101
        /*109a*/ 	.byte	0x05
	.zero		1


	//   ....[101]....
        /*109c*/ 	.word	0x0000d420
        /*10a0*/ 	.word	0x00000002
        /*10a4*/ 	.word	0x00000150
        /*10a8*/ 	.short	0x010a
        /*10aa*/ 	.byte	0xff
	.zero		1


	//   ....[102]....
        /*10ac*/ 	.word	0x0000d480
        /*10b0*/ 	.word	0x00000003
        /*10b4*/ 	.word	0x00000070
        /*10b8*/ 	.short	0x010a
        /*10ba*/ 	.byte	0xff
	.zero		1


	//   ....[103]....
        /*10bc*/ 	.word	0x0000d4e0
        /*10c0*/ 	.word	0x00000003
        /*10c4*/ 	.word	0x00000070
        /*10c8*/ 	.short	0x010a
        /*10ca*/ 	.byte	0xff
	.zero		1


	//   ....[104]....
        /*10cc*/ 	.word	0x0000d530
        /*10d0*/ 	.word	0x00000003
        /*10d4*/ 	.word	0x00000100
        /*10d8*/ 	.short	0x010a
        /*10da*/ 	.byte	0xff
	.zero		1


	//   ....[105]....
        /*10dc*/ 	.word	0x0000d590
        /*10e0*/ 	.word	0x00000003
        /*10e4*/ 	.word	0x00000000
        /*10e8*/ 	.short	0x010a
        /*10ea*/ 	.byte	0xff
	.zero		1


	//   ....[106]....
        /*10ec*/ 	.word	0x0000d5f0
        /*10f0*/ 	.word	0x00000003
        /*10f4*/ 	.word	0x00000000
        /*10f8*/ 	.short	0x010a
        /*10fa*/ 	.byte	0xff
	.zero		1


	//   ....[107]....
        /*10fc*/ 	.word	0x0000d650
        /*1100*/ 	.word	0x00000003
        /*1104*/ 	.word	0x00000000
        /*1108*/ 	.short	0x010a
        /*110a*/ 	.byte	0xff
	.zero		1


	//   ....[108]....
        /*110c*/ 	.word	0x0000d6b0
        /*1110*/ 	.word	0x00000003
        /*1114*/ 	.word	0x00000000
        /*1118*/ 	.short	0x010a
        /*111a*/ 	.byte	0xff
	.zero		1


	//   ....[109]....
        /*111c*/ 	.word	0x0000d710
        /*1120*/ 	.word	0x00000003
        /*1124*/ 	.word	0x00000000
        /*1128*/ 	.short	0x010a
        /*112a*/ 	.byte	0xff
	.zero		1


	//   ....[110]....
        /*112c*/ 	.word	0x0000d770
        /*1130*/ 	.word	0x00000003
        /*1134*/ 	.word	0x00000000
        /*1138*/ 	.short	0x010a
        /*113a*/ 	.byte	0xff
	.zero		1


	//   ....[111]....
        /*113c*/ 	.word	0x0000d7d0
        /*1140*/ 	.word	0x00000003
        /*1144*/ 	.word	0x00000000
        /*1148*/ 	.short	0x010a
        /*114a*/ 	.byte	0xff
	.zero		1


	//   ....[112]....
        /*114c*/ 	.word	0x0000d830
        /*1150*/ 	.word	0x00000003
        /*1154*/ 	.word	0x00000000
        /*1158*/ 	.short	0x010a
        /*115a*/ 	.byte	0xff
	.zero		1


	//   ....[113]....
        /*115c*/ 	.word	0x0000d890
        /*1160*/ 	.word	0x00000003
        /*1164*/ 	.word	0x00000000
        /*1168*/ 	.short	0x010a
        /*116a*/ 	.byte	0xff
	.zero		1


	//   ....[114]....
        /*116c*/ 	.word	0x0000d8f0
        /*1170*/ 	.word	0x00000003
        /*1174*/ 	.word	0x00000000
        /*1178*/ 	.short	0x010a
        /*117a*/ 	.byte	0xff
	.zero		1


	//   ....[115]....
        /*117c*/ 	.word	0x0000d950
        /*1180*/ 	.word	0x00000003
        /*1184*/ 	.word	0x00000000
        /*1188*/ 	.short	0x010a
        /*118a*/ 	.byte	0xff
	.zero		1


	//   ....[116]....
        /*118c*/ 	.word	0x0000d9b0
        /*1190*/ 	.word	0x00000003
        /*1194*/ 	.word	0x00000000
        /*1198*/ 	.short	0x010a
        /*119a*/ 	.byte	0xff
	.zero		1


	//   ....[117]....
        /*119c*/ 	.word	0x0000da10
        /*11a0*/ 	.word	0x00000003
        /*11a4*/ 	.word	0x00000000
        /*11a8*/ 	.short	0x010a
        /*11aa*/ 	.byte	0xff
	.zero		1


	//   ....[118]....
        /*11ac*/ 	.word	0x0000da60
        /*11b0*/ 	.word	0x00000000
        /*11b4*/ 	.word	0x00000140
        /*11b8*/ 	.short	0x010a
        /*11ba*/ 	.byte	0xff
	.zero		1


	//   ....[119]....
        /*11bc*/ 	.word	0x0000dac0
        /*11c0*/ 	.word	0x00000003
        /*11c4*/ 	.word	0x00000110
        /*11c8*/ 	.short	0x010a
        /*11ca*/ 	.byte	0xff
	.zero		1


	//   ....[120]....
        /*11cc*/ 	.word	0x0000db10
        /*11d0*/ 	.word	0x00000000
        /*11d4*/ 	.word	0x00000100
        /*11d8*/ 	.short	0x010a
        /*11da*/ 	.byte	0xff
	.zero		1


	//   ....[121]....
        /*11dc*/ 	.word	0x0000db70
        /*11e0*/ 	.word	0x00000002
        /*11e4*/ 	.word	0x00000110
        /*11e8*/ 	.short	0x010a
        /*11ea*/ 	.byte	0xff
	.zero		1


	//   ....[122]....
        /*11ec*/ 	.word	0x0000dbc0
        /*11f0*/ 	.word	0x00000003
        /*11f4*/ 	.word	0x00000100
        /*11f8*/ 	.short	0x010a
        /*11fa*/ 	.byte	0xff
	.zero		1


	//   ....[123]....
        /*11fc*/ 	.word	0x0000dc20
        /*1200*/ 	.word	0x00000004
        /*1204*/ 	.word	0x00000130
        /*1208*/ 	.short	0x010a
        /*120a*/ 	.byte	0xff
	.zero		1


	//   ....[124]....
        /*120c*/ 	.word	0x0000dc80
        /*1210*/ 	.word	0x00000002
        /*1214*/ 	.word	0x00000000
        /*1218*/ 	.short	0x010a
        /*121a*/ 	.byte	0xff
	.zero		1


	//   ....[125]....
        /*121c*/ 	.word	0x0000dce0
        /*1220*/ 	.word	0x00000002
        /*1224*/ 	.word	0x00000000
        /*1228*/ 	.short	0x010a
        /*122a*/ 	.byte	0xff
	.zero		1


	//   ....[126]....
        /*122c*/ 	.word	0x0000dd40
        /*1230*/ 	.word	0x00000002
        /*1234*/ 	.word	0x00000000
        /*1238*/ 	.short	0x010a
        /*123a*/ 	.byte	0xff
	.zero		1


	//   ....[127]....
        /*123c*/ 	.word	0x0000dd90
        /*1240*/ 	.word	0x00000002
        /*1244*/ 	.word	0x00000100
        /*1248*/ 	.short	0x010a
        /*124a*/ 	.byte	0xff
	.zero		1


	//   ....[128]....
        /*124c*/ 	.word	0x0000ddf0
        /*1250*/ 	.word	0x00000002
        /*1254*/ 	.word	0x000000f8
        /*1258*/ 	.short	0x010a
        /*125a*/ 	.byte	0xff
	.zero		1


	//   ....[129]....
        /*125c*/ 	.word	0x0000de50
        /*1260*/ 	.word	0x00000002
        /*1264*/ 	.word	0x000000e8
        /*1268*/ 	.short	0x010a
        /*126a*/ 	.byte	0xff
	.zero		1


	//   ....[130]....
        /*126c*/ 	.word	0x0000deb0
        /*1270*/ 	.word	0x00000002
        /*1274*/ 	.word	0x00000100
        /*1278*/ 	.short	0x010a
        /*127a*/ 	.byte	0xff
	.zero		1


	//   ....[131]....
        /*127c*/ 	.word	0x0000df10
        /*1280*/ 	.word	0x00000002
        /*1284*/ 	.word	0x000000e0
        /*1288*/ 	.short	0x010a
        /*128a*/ 	.byte	0xff
	.zero		1


	//   ....[132]....
        /*128c*/ 	.word	0x0000df70
        /*1290*/ 	.word	0x00000000
        /*1294*/ 	.word	0x00000120
        /*1298*/ 	.short	0x010a
        /*129a*/ 	.byte	0xff
	.zero		1


	//----- nvinfo : EIATTR_NUM_MBARRIERS
	.align		4
.L_46:
        /*129c*/ 	.byte	0x03, 0x38
        /*129e*/ 	.short	0x002c


	//----- nvinfo : EIATTR_EXIT_INSTR_OFFSETS
	.align		4
        /*12a0*/ 	.byte	0x04, 0x1c
        /*12a2*/ 	.short	(.L_48 - .L_47)


	//   ....[0]....
.L_47:
        /*12a4*/ 	.word	0x00002db0


	//   ....[1]....
        /*12a8*/ 	.word	0x000032c0


	//   ....[2]....
        /*12ac*/ 	.word	0x00003320


	//   ....[3]....
        /*12b0*/ 	.word	0x00003fc0


	//   ....[4]....
        /*12b4*/ 	.word	0x000050a0


	//   ....[5]....
        /*12b8*/ 	.word	0x000050e0


	//   ....[6]....
        /*12bc*/ 	.word	0x0000d410


	//----- nvinfo : EIATTR_MAX_THREADS
	.align		4
.L_48:
        /*12c0*/ 	.byte	0x04, 0x05
        /*12c2*/ 	.short	(.L_50 - .L_49)
.L_49:
        /*12c4*/ 	.word	0x00000100
        /*12c8*/ 	.word	0x00000001
        /*12cc*/ 	.word	0x00000001


	//----- nvinfo : EIATTR_CRS_STACK_SIZE
	.align		4
.L_50:
        /*12d0*/ 	.byte	0x04, 0x1e
        /*12d2*/ 	.short	(.L_52 - .L_51)
.L_51:
        /*12d4*/ 	.word	0x00000000


	//----- nvinfo : EIATTR_CBANK_PARAM_SIZE
	.align		4
.L_52:
        /*12d8*/ 	.byte	0x03, 0x19
        /*12da*/ 	.short	0x0800


	//----- nvinfo : EIATTR_PARAM_CBANK
	.align		4
        /*12dc*/ 	.byte	0x04, 0x0a
        /*12de*/ 	.short	(.L_54 - .L_53)
	.align		4
.L_53:
        /*12e0*/ 	.word	index@(.nv.constant0._ZN7cutlass13device_kernelINS_4gemm6kernel13GemmUniversalIN4cute5tupleIJiiiiEEENS1_10collective13CollectiveMmaINS1_35MainloopSm100TmaUmmaWarpSpecializedILi14ELi2ELi2ENS5_IJNS4_1CILi1EEESB_SB_EEEEENS5_IJNSA_ILi128EEENSA_ILi240EEENSA_ILi32EEEEEEaNS5_IJlSB_lEEEaSI_NS4_8TiledMMAINS4_8MMA_AtomIJNS4_15SM100_MMA_S8_SSIaaiLi128ELi240ELNS4_4UMMA5MajorE0ELSN_0ELNSM_8SaturateE0EEEEEENS4_6LayoutISC_NS5_IJNSA_ILi0EEESS_SS_EEEEENS5_IJNS4_10UnderscoreESV_SV_EEEEENS4_13SM90_TMA_LOADENS4_14ComposedLayoutINS4_7SwizzleILi1ELi4ELi3EEENS4_18smem_ptr_flag_bitsILi8EEENSR_INS5_IJNSA_ILi8EEESG_EEENS5_IJSG_SB_EEEEEEEvNS4_8identityESY_S18_vS19_EENS_8epilogue10collective18CollectiveEpilogueINS1B_23Sm100TmaWarpSpecializedILi1ELi1ELi240ELb0ELb0EEEJSH_NS5_IJNSR_ISE_SB_EENSR_ISF_SB_EEEEEaSI_aSI_NS1B_6fusion15FusionCallbacksIS1F_NS1J_17LinearCombinationIaiaiLNS_15FloatRoundStyleE2EEESH_S1I_JEEENS4_5SM1004TMEM4LOAD26SM100_TMEM_LOAD_32dp32b16xESY_NSZ_INS10_ILi0ELi4ELi3EEES13_NSR_INS5_IJS14_NSA_ILi16EEEEEENS5_IJS1U_SB_EEEEEEENS4_39AutoVectorizingCopyWithAssumedAlignmentILi128EEENS4_14SM90_TMA_STOREES1Y_S20_S20_EEEvvEEEEvNT_6ParamsE)
        /*12e4*/ 	.short	0x0380
        /*12e6*/ 	.short	0x0800


	//----- nvinfo : EIATTR_SW_WAR
	.align		4
.L_54:
        /*12e8*/ 	.byte	0x04, 0x36
        /*12ea*/ 	.short	(.L_56 - .L_55)
.L_55:
        /*12ec*/ 	.word	0x00000008
.L_56:


//--------------------- .nv.callgraph             --------------------------
	.section	.nv.callgraph,"",@"SHT_CUDA_CALLGRAPH"
	.align	4
	.sectionentsize	8
	.align		4
        /*0000*/ 	.word	0x00000000
	.align		4
        /*0004*/ 	.word	0xffffffff
	.align		4
        /*0008*/ 	.word	index@(_ZN7cutlass13device_kernelINS_4gemm6kernel13GemmUniversalIN4cute5tupleIJiiiiEEENS1_10collective13CollectiveMmaINS1_35MainloopSm100TmaUmmaWarpSpecializedILi14ELi2ELi2ENS5_IJNS4_1CILi1EEESB_SB_EEEEENS5_IJNSA_ILi128EEENSA_ILi240EEENSA_ILi32EEEEEEaNS5_IJlSB_lEEEaSI_NS4_8TiledMMAINS4_8MMA_AtomIJNS4_15SM100_MMA_S8_SSIaaiLi128ELi240ELNS4_4UMMA5MajorE0ELSN_0ELNSM_8SaturateE0EEEEEENS4_6LayoutISC_NS5_IJNSA_ILi0EEESS_SS_EEEEENS5_IJNS4_10UnderscoreESV_SV_EEEEENS4_13SM90_TMA_LOADENS4_14ComposedLayoutINS4_7SwizzleILi1ELi4ELi3EEENS4_18smem_ptr_flag_bitsILi8EEENSR_INS5_IJNSA_ILi8EEESG_EEENS5_IJSG_SB_EEEEEEEvNS4_8identityESY_S18_vS19_EENS_8epilogue10collective18CollectiveEpilogueINS1B_23Sm100TmaWarpSpecializedILi1ELi1ELi240ELb0ELb0EEEJSH_NS5_IJNSR_ISE_SB_EENSR_ISF_SB_EEEEEaSI_aSI_NS1B_6fusion15FusionCallbacksIS1F_NS1J_17LinearCombinationIaiaiLNS_15FloatRoundStyleE2EEESH_S1I_JEEENS4_5SM1004TMEM4LOAD26SM100_TMEM_LOAD_32dp32b16xESY_NSZ_INS10_ILi0ELi4ELi3EEES13_NSR_INS5_IJS14_NSA_ILi16EEEEEENS5_IJS1U_SB_EEEEEEENS4_39AutoVectorizingCopyWithAssumedAlignmentILi128EEENS4_14SM90_TMA_STOREES1Y_S20_S20_EEEvvEEEEvNT_6ParamsE)
	.align		4
        /*000c*/ 	.word	index@(__assertfail)
	.align		4
        /*0010*/ 	.word	0x00000000
	.align		4
        /*0014*/ 	.word	0xfffffffe
	.align		4
        /*0018*/ 	.word	0x00000000
	.align		4
        /*001c*/ 	.word	0xfffffffd
	.align		4
        /*0020*/ 	.word	0x00000000
	.align		4
        /*0024*/ 	.word	0xfffffffc


//--------------------- .nv.constant4             --------------------------
	.section	.nv.constant4,"a",@progbits
	.align	8
	.align		8
.nv.constant4:
        /*0000*/ 	.dword	__assertfail
	.align		8
        /*0008*/ 	.dword	__unnamed_1
	.align		8
        /*0010*/ 	.dword	_ZN40_INTERNAL_1520ee19_4_k_cu_bd877a3c_277784cuda3std3__45__cpo5beginE
	.align		8
        /*0018*/ 	.dword	_ZN40_INTERNAL_1520ee19_4_k_cu_bd877a3c_277784cuda3std3__45__cpo3endE
	.align		8
        /*0020*/ 	.dword	_ZN40_INTERNAL_1520ee19_4_k_cu_bd877a3c_277784cuda3std3__45__cpo6cbeginE
	.align		8
        /*0028*/ 	.dword	_ZN40_INTERNAL_1520ee19_4_k_cu_bd877a3c_277784cuda3std3__45__cpo4cendE
	.align		8
        /*0030*/ 	.dword	_ZN40_INTERNAL_1520ee19_4_k_cu_bd877a3c_277784cuda3std3__442_GLOBAL__N__1520ee19_4_k_cu_bd877a3c_277786ignoreE
	.align		8
        /*0038*/ 	.dword	_ZN40_INTERNAL_1520ee19_4_k_cu_bd877a3c_277784cuda3std3__419piecewise_constructE
	.align		8
        /*0040*/ 	.dword	_ZN40_INTERNAL_1520ee19_4_k_cu_bd877a3c_277784cuda3std3__48in_placeE
	.align		8
        /*0048*/ 	.dword	_ZN40_INTERNAL_1520ee19_4_k_cu_bd877a3c_277784cuda3std6ranges3__45__cpo4swapE
	.align		8
        /*0050*/ 	.dword	_ZN40_INTERNAL_1520ee19_4_k_cu_bd877a3c_277784cuda3std6ranges3__45__cpo9iter_moveE
	.align		8
        /*0058*/ 	.dword	_ZN40_INTERNAL_1520ee19_4_k_cu_bd877a3c_277784cute7productE
	.align		8
        /*0060*/ 	.dword	_ZN40_INTERNAL_1520ee19_4_k_cu_bd877a3c_277784cute1_E
	.align		8
        /*0068*/ 	.dword	$str$25
	.align		8
        /*0070*/ 	.dword	$str$26


//--------------------- .text._ZN7cutlass13device_kernelINS_4gemm6kernel13GemmUniversalIN4cute5tupleIJiiiiEEENS1_10collective13CollectiveMmaINS1_35MainloopSm100TmaUmmaWarpSpecializedILi14ELi2ELi2ENS5_IJNS4_1CILi1EEESB_SB_EEEEENS5_IJNSA_ILi128EEENSA_ILi240EEENSA_ILi32EEEEEEaNS5_IJlSB_lEEEaSI_NS4_8TiledMMAINS4_8MMA_AtomIJNS4_15SM100_MMA_S8_SSIaaiLi128ELi240ELNS4_4UMMA5MajorE0ELSN_0ELNSM_8SaturateE0EEEEEENS4_6LayoutISC_NS5_IJNSA_ILi0EEESS_SS_EEEEENS5_IJNS4_10UnderscoreESV_SV_EEEEENS4_13SM90_TMA_LOADENS4_14ComposedLayoutINS4_7SwizzleILi1ELi4ELi3EEENS4_18smem_ptr_flag_bitsILi8EEENSR_INS5_IJNSA_ILi8EEESG_EEENS5_IJSG_SB_EEEEEEEvNS4_8identityESY_S18_vS19_EENS_8epilogue10collective18CollectiveEpilogueINS1B_23Sm100TmaWarpSpecializedILi1ELi1ELi240ELb0ELb0EEEJSH_NS5_IJNSR_ISE_SB_EENSR_ISF_SB_EEEEEaSI_aSI_NS1B_6fusion15FusionCallbacksIS1F_NS1J_17LinearCombinationIaiaiLNS_15FloatRoundStyleE2EEESH_S1I_JEEENS4_5SM1004TMEM4LOAD26SM100_TMEM_LOAD_32dp32b16xESY_NSZ_INS10_ILi0ELi4ELi3EEES13_NSR_INS5_IJS14_NSA_ILi16EEEEEENS5_IJS1U_SB_EEEEEEENS4_39AutoVectorizingCopyWithAssumedAlignmentILi128EEENS4_14SM90_TMA_STOREES1Y_S20_S20_EEEvvEEEEvNT_6ParamsE --------------------------
	.section	.text._ZN7cutlass13device_kernelINS_4gemm6kernel13GemmUniversalIN4cute5tupleIJiiiiEEENS1_10collective13CollectiveMmaINS1_35MainloopSm100TmaUmmaWarpSpecializedILi14ELi2ELi2ENS5_IJNS4_1CILi1EEESB_SB_EEEEENS5_IJNSA_ILi128EEENSA_ILi240EEENSA_ILi32EEEEEEaNS5_IJlSB_lEEEaSI_NS4_8TiledMMAINS4_8MMA_AtomIJNS4_15SM100_MMA_S8_SSIaaiLi128ELi240ELNS4_4UMMA5MajorE0ELSN_0ELNSM_8SaturateE0EEEEEENS4_6LayoutISC_NS5_IJNSA_ILi0EEESS_SS_EEEEENS5_IJNS4_10UnderscoreESV_SV_EEEEENS4_13SM90_TMA_LOADENS4_14ComposedLayoutINS4_7SwizzleILi1ELi4ELi3EEENS4_18smem_ptr_flag_bitsILi8EEENSR_INS5_IJNSA_ILi8EEESG_EEENS5_IJSG_SB_EEEEEEEvNS4_8identityESY_S18_vS19_EENS_8epilogue10collective18CollectiveEpilogueINS1B_23Sm100TmaWarpSpecializedILi1ELi1ELi240ELb0ELb0EEEJSH_NS5_IJNSR_ISE_SB_EENSR_ISF_SB_EEEEEaSI_aSI_NS1B_6fusion15FusionCallbacksIS1F_NS1J_17LinearCombinationIaiaiLNS_15FloatRoundStyleE2EEESH_S1I_JEEENS4_5SM1004TMEM4LOAD26SM100_TMEM_LOAD_32dp32b16xESY_NSZ_INS10_ILi0ELi4ELi3EEES13_NSR_INS5_IJS14_NSA_ILi16EEEEEENS5_IJS1U_SB_EEEEEEENS4_39AutoVectorizingCopyWithAssumedAlignmentILi128EEENS4_14SM90_TMA_STOREES1Y_S20_S20_EEEvvEEEEvNT_6ParamsE,"ax",@progbits
	.align	128
.text._ZN7cutlass13device_kernelINS_4gemm6kernel13GemmUniversalIN4cute5tupleIJiiiiEEENS1_10collective13CollectiveMmaINS1_35MainloopSm100TmaUmmaWarpSpecializedILi14ELi2ELi2ENS5_IJNS4_1CILi1EEESB_SB_EEEEENS5_IJNSA_ILi128EEENSA_ILi240EEENSA_ILi32EEEEEEaNS5_IJlSB_lEEEaSI_NS4_8TiledMMAINS4_8MMA_AtomIJNS4_15SM100_MMA_S8_SSIaaiLi128ELi240ELNS4_4UMMA5MajorE0ELSN_0ELNSM_8SaturateE0EEEEEENS4_6LayoutISC_NS5_IJNSA_ILi0EEESS_SS_EEEEENS5_IJNS4_10UnderscoreESV_SV_EEEEENS4_13SM90_TMA_LOADENS4_14ComposedLayoutINS4_7SwizzleILi1ELi4ELi3EEENS4_18smem_ptr_flag_bitsILi8EEENSR_INS5_IJNSA_ILi8EEESG_EEENS5_IJSG_SB_EEEEEEEvNS4_8identityESY_S18_vS19_EENS_8epilogue10collective18CollectiveEpilogueINS1B_23Sm100TmaWarpSpecializedILi1ELi1ELi240ELb0ELb0EEEJSH_NS5_IJNSR_ISE_SB_EENSR_ISF_SB_EEEEEaSI_aSI_NS1B_6fusion15FusionCallbacksIS1F_NS1J_17LinearCombinationIaiaiLNS_15FloatRoundStyleE2EEESH_S1I_JEEENS4_5SM1004TMEM4LOAD26SM100_TMEM_LOAD_32dp32b16xESY_NSZ_INS10_ILi0ELi4ELi3EEES13_NSR_INS5_IJS14_NSA_ILi16EEEEEENS5_IJS1U_SB_EEEEEEENS4_39AutoVectorizingCopyWithAssumedAlignmentILi128EEENS4_14SM90_TMA_STOREES1Y_S20_S20_EEEvvEEEEvNT_6ParamsE:
        .type           _ZN7cutlass13device_kernelINS_4gemm6kernel13GemmUniversalIN4cute5tupleIJiiiiEEENS1_10collective13CollectiveMmaINS1_35MainloopSm100TmaUmmaWarpSpecializedILi14ELi2ELi2ENS5_IJNS4_1CILi1EEESB_SB_EEEEENS5_IJNSA_ILi128EEENSA_ILi240EEENSA_ILi32EEEEEEaNS5_IJlSB_lEEEaSI_NS4_8TiledMMAINS4_8MMA_AtomIJNS4_15SM100_MMA_S8_SSIaaiLi128ELi240ELNS4_4UMMA5MajorE0ELSN_0ELNSM_8SaturateE0EEEEEENS4_6LayoutISC_NS5_IJNSA_ILi0EEESS_SS_EEEEENS5_IJNS4_10UnderscoreESV_SV_EEEEENS4_13SM90_TMA_LOADENS4_14ComposedLayoutINS4_7SwizzleILi1ELi4ELi3EEENS4_18smem_ptr_flag_bitsILi8EEENSR_INS5_IJNSA_ILi8EEESG_EEENS5_IJSG_SB_EEEEEEEvNS4_8identityESY_S18_vS19_EENS_8epilogue10collective18CollectiveEpilogueINS1B_23Sm100TmaWarpSpecializedILi1ELi1ELi240ELb0ELb0EEEJSH_NS5_IJNSR_ISE_SB_EENSR_ISF_SB_EEEEEaSI_aSI_NS1B_6fusion15FusionCallbacksIS1F_NS1J_17LinearCombinationIaiaiLNS_15FloatRoundStyleE2EEESH_S1I_JEEENS4_5SM1004TMEM4LOAD26SM100_TMEM_LOAD_32dp32b16xESY_NSZ_INS10_ILi0ELi4ELi3EEES13_NSR_INS5_IJS14_NSA_ILi16EEEEEENS5_IJS1U_SB_EEEEEEENS4_39AutoVectorizingCopyWithAssumedAlignmentILi128EEENS4_14SM90_TMA_STOREES1Y_S20_S20_EEEvvEEEEvNT_6ParamsE,@function
        .size           _ZN7cutlass13device_kernelINS_4gemm6kernel13GemmUniversalIN4cute5tupleIJiiiiEEENS1_10collective13CollectiveMmaINS1_35MainloopSm100TmaUmmaWarpSpecializedILi14ELi2ELi2ENS5_IJNS4_1CILi1EEESB_SB_EEEEENS5_IJNSA_ILi128EEENSA_ILi240EEENSA_ILi32EEEEEEaNS5_IJlSB_lEEEaSI_NS4_8TiledMMAINS4_8MMA_AtomIJNS4_15SM100_MMA_S8_SSIaaiLi128ELi240ELNS4_4UMMA5MajorE0ELSN_0ELNSM_8SaturateE0EEEEEENS4_6LayoutISC_NS5_IJNSA_ILi0EEESS_SS_EEEEENS5_IJNS4_10UnderscoreESV_SV_EEEEENS4_13SM90_TMA_LOADENS4_14ComposedLayoutINS4_7SwizzleILi1ELi4ELi3EEENS4_18smem_ptr_flag_bitsILi8EEENSR_INS5_IJNSA_ILi8EEESG_EEENS5_IJSG_SB_EEEEEEEvNS4_8identityESY_S18_vS19_EENS_8epilogue10collective18CollectiveEpilogueINS1B_23Sm100TmaWarpSpecializedILi1ELi1ELi240ELb0ELb0EEEJSH_NS5_IJNSR_ISE_SB_EENSR_ISF_SB_EEEEEaSI_aSI_NS1B_6fusion15FusionCallbacksIS1F_NS1J_17LinearCombinationIaiaiLNS_15FloatRoundStyleE2EEESH_S1I_JEEENS4_5SM1004TMEM4LOAD26SM100_TMEM_LOAD_32dp32b16xESY_NSZ_INS10_ILi0ELi4ELi3EEES13_NSR_INS5_IJS14_NSA_ILi16EEEEEENS5_IJS1U_SB_EEEEEEENS4_39AutoVectorizingCopyWithAssumedAlignmentILi128EEENS4_14SM90_TMA_STOREES1Y_S20_S20_EEEvvEEEEvNT_6ParamsE,(.L_x_165 - _ZN7cutlass13device_kernelINS_4gemm6kernel13GemmUniversalIN4cute5tupleIJiiiiEEENS1_10collective13CollectiveMmaINS1_35MainloopSm100TmaUmmaWarpSpecializedILi14ELi2ELi2ENS5_IJNS4_1CILi1EEESB_SB_EEEEENS5_IJNSA_ILi128EEENSA_ILi240EEENSA_ILi32EEEEEEaNS5_IJlSB_lEEEaSI_NS4_8TiledMMAINS4_8MMA_AtomIJNS4_15SM100_MMA_S8_SSIaaiLi128ELi240ELNS4_4UMMA5MajorE0ELSN_0ELNSM_8SaturateE0EEEEEENS4_6LayoutISC_NS5_IJNSA_ILi0EEESS_SS_EEEEENS5_IJNS4_10UnderscoreESV_SV_EEEEENS4_13SM90_TMA_LOADENS4_14ComposedLayoutINS4_7SwizzleILi1ELi4ELi3EEENS4_18smem_ptr_flag_bitsILi8EEENSR_INS5_IJNSA_ILi8EEESG_EEENS5_IJSG_SB_EEEEEEEvNS4_8identityESY_S18_vS19_EENS_8epilogue10collective18CollectiveEpilogueINS1B_23Sm100TmaWarpSpecializedILi1ELi1ELi240ELb0ELb0EEEJSH_NS5_IJNSR_ISE_SB_EENSR_ISF_SB_EEEEEaSI_aSI_NS1B_6fusion15FusionCallbacksIS1F_NS1J_17LinearCombinationIaiaiLNS_15FloatRoundStyleE2EEESH_S1I_JEEENS4_5SM1004TMEM4LOAD26SM100_TMEM_LOAD_32dp32b16xESY_NSZ_INS10_ILi0ELi4ELi3EEES13_NSR_INS5_IJS14_NSA_ILi16EEEEEENS5_IJS1U_SB_EEEEEEENS4_39AutoVectorizingCopyWithAssumedAlignmentILi128EEENS4_14SM90_TMA_STOREES1Y_S20_S20_EEEvvEEEEvNT_6ParamsE)
        .other          _ZN7cutlass13device_kernelINS_4gemm6kernel13GemmUniversalIN4cute5tupleIJiiiiEEENS1_10collective13CollectiveMmaINS1_35MainloopSm100TmaUmmaWarpSpecializedILi14ELi2ELi2ENS5_IJNS4_1CILi1EEESB_SB_EEEEENS5_IJNSA_ILi128EEENSA_ILi240EEENSA_ILi32EEEEEEaNS5_IJlSB_lEEEaSI_NS4_8TiledMMAINS4_8MMA_AtomIJNS4_15SM100_MMA_S8_SSIaaiLi128ELi240ELNS4_4UMMA5MajorE0ELSN_0ELNSM_8SaturateE0EEEEEENS4_6LayoutISC_NS5_IJNSA_ILi0EEESS_SS_EEEEENS5_IJNS4_10UnderscoreESV_SV_EEEEENS4_13SM90_TMA_LOADENS4_14ComposedLayoutINS4_7SwizzleILi1ELi4ELi3EEENS4_18smem_ptr_flag_bitsILi8EEENSR_INS5_IJNSA_ILi8EEESG_EEENS5_IJSG_SB_EEEEEEEvNS4_8identityESY_S18_vS19_EENS_8epilogue10collective18CollectiveEpilogueINS1B_23Sm100TmaWarpSpecializedILi1ELi1ELi240ELb0ELb0EEEJSH_NS5_IJNSR_ISE_SB_EENSR_ISF_SB_EEEEEaSI_aSI_NS1B_6fusion15FusionCallbacksIS1F_NS1J_17LinearCombinationIaiaiLNS_15FloatRoundStyleE2EEESH_S1I_JEEENS4_5SM1004TMEM4LOAD26SM100_TMEM_LOAD_32dp32b16xESY_NSZ_INS10_ILi0ELi4ELi3EEES13_NSR_INS5_IJS14_NSA_ILi16EEEEEENS5_IJS1U_SB_EEEEEEENS4_39AutoVectorizingCopyWithAssumedAlignmentILi128EEENS4_14SM90_TMA_STOREES1Y_S20_S20_EEEvvEEEEvNT_6ParamsE,@"STO_CUDA_ENTRY STV_DEFAULT"
_ZN7cutlass13device_kernelINS_4gemm6kernel13GemmUniversalIN4cute5tupleIJiiiiEEENS1_10collective13CollectiveMmaINS1_35MainloopSm100TmaUmmaWarpSpecializedILi14ELi2ELi2ENS5_IJNS4_1CILi1EEESB_SB_EEEEENS5_IJNSA_ILi128EEENSA_ILi240EEENSA_ILi32EEEEEEaNS5_IJlSB_lEEEaSI_NS4_8TiledMMAINS4_8MMA_AtomIJNS4_15SM100_MMA_S8_SSIaaiLi128ELi240ELNS4_4UMMA5MajorE0ELSN_0ELNSM_8SaturateE0EEEEEENS4_6LayoutISC_NS5_IJNSA_ILi0EEESS_SS_EEEEENS5_IJNS4_10UnderscoreESV_SV_EEEEENS4_13SM90_TMA_LOADENS4_14ComposedLayoutINS4_7SwizzleILi1ELi4ELi3EEENS4_18smem_ptr_flag_bitsILi8EEENSR_INS5_IJNSA_ILi8EEESG_EEENS5_IJSG_SB_EEEEEEEvNS4_8identityESY_S18_vS19_EENS_8epilogue10collective18CollectiveEpilogueINS1B_23Sm100TmaWarpSpecializedILi1ELi1ELi240ELb0ELb0EEEJSH_NS5_IJNSR_ISE_SB_EENSR_ISF_SB_EEEEEaSI_aSI_NS1B_6fusion15FusionCallbacksIS1F_NS1J_17LinearCombinationIaiaiLNS_15FloatRoundStyleE2EEESH_S1I_JEEENS4_5SM1004TMEM4LOAD26SM100_TMEM_LOAD_32dp32b16xESY_NSZ_INS10_ILi0ELi4ELi3EEES13_NSR_INS5_IJS14_NSA_ILi16EEEEEENS5_IJS1U_SB_EEEEEEENS4_39AutoVectorizingCopyWithAssumedAlignmentILi128EEENS4_14SM90_TMA_STOREES1Y_S20_S20_EEEvvEEEEvNT_6ParamsE:
[----:B------:R-:W1:Y:S01]  /*0000*/  LDC R1, c[0x0][0x37c] ;  /* 0x0000df00ff017b82 */ /* 0x000e620000000800 */
[----:B------:R-:W2:Y:S01]  /*0010*/  S2R R6, SR_TID.X ;  /* 0x0000000000067919 */ /* 0x000ea20000002100 */
[----:B------:R-:W3:Y:S01]  /*0020*/  LDCU.64 UR8, c[0x0][0x890] ;  /* 0x00011200ff0877ac */ /* 0x000ee20008000a00 */
[----:B-1----:R-:W-:Y:S01]  /*0030*/  VIADD R1, R1, 0xfffffe30 ;  /* 0xfffffe3001017836 */ /* 0x002fe20000000000 */
[----:B------:R-:W-:Y:S01]  /*0040*/  ELECT P3, URZ, PT ;  /* 0x0000000000ff782f */ /* 0x000fe20003860000 */
[----:B---3--:R-:W-:-:S04]  /*0050*/  UISETP.NE.U32.AND UP0, UPT, UR8, URZ, UPT ;  /* 0x000000ff0800728c */ /* 0x008fc8000bf05070 */
[----:B------:R-:W-:Y:S01]  /*0060*/  UISETP.NE.AND.EX UP0, UPT, UR9, URZ, UPT, UP0 ;  /* 0x000000ff0900728c */ /* 0x000fe2000bf05300 */
[----:B--2---:R-:W-:-:S05]  /*0070*/  SHF.R.U32.HI R2, RZ, 0x5, R6 ;  /* 0x00000005ff027819 */ /* 0x004fca0000011606 */
[----:B------:R-:W1:Y:S02]  /*0080*/  SHFL.IDX PT, R0, R2, RZ, 0x1f ;  /* 0x00001fff02007589 */ /* 0x000e6400000e0000 */
[----:B-1----:R-:W-:Y:S02]  /*0090*/  R2UR UR22, R0 ;  /* 0x00000000001672ca */ /* 0x002fe400000e0000 */
[----:B------:R-:W-:-:S05]  /*00a0*/  PRMT R0, RZ, 0x7610, R0 ;  /* 0x00007610ff007816 */ /* 0x000fca0000000000 */
[----:B------:R1:W-:Y:S01]  /*00b0*/  STL.S16 [R1+0xf0], R0 ;  /* 0x0000f00001007387 */ /* 0x0003e20000100600 */
[----:B------:R-:W-:Y:S07]  /*00c0*/  BRA.U UP0, `(.L_x_0) ;  /* 0x0000000100387547 */ /* 0x000fee000b800000 */
[----:B------:R-:W2:Y:S02]  /*00d0*/  LDCU.64 UR4, c[0x0][0x888] ;  /* 0x00011100ff0477ac */ /* 0x000ea40008000a00 */
[----:B--2---:R-:W-:-:S04]  /*00e0*/  UISETP.NE.U32.AND UP0, UPT, UR4, URZ, UPT ;  /* 0x000000ff0400728c */ /* 0x004fc8000bf05070 */
[----:B------:R-:W-:-:S09]  /*00f0*/  UISETP.NE.AND.EX UP0, UPT, UR5, URZ, UPT, UP0 ;  /* 0x000000ff0500728c */ /* 0x000fd2000bf05300 */
[----:B------:R-:W-:Y:S05]  /*0100*/  BRA.U !UP0, `(.L_x_1) ;  /* 0x00000001081c7547 */ /* 0x000fea000b800000 */
[----:B------:R-:W1:Y:S01]  /*0110*/  LDC.64 R4, c[0x0][0x888] ;  /* 0x00022200ff047b82 */ /* 0x000e620000000a00 */
[----:B------:R-:W1:Y:S02]  /*0120*/  LDCU.64 UR4, c[0x0][0x358] ;  /* 0x00006b00ff0477ac */ /* 0x000e640008000a00 */
[----:B-1----:R-:W2:Y:S02]  /*0130*/  LDG.E R0, desc[UR4][R4.64] ;  /* 0x0000000404007981 */ /* 0x002ea4000c1e1900 */
[----:B--2---:R-:W-:Y:S01]  /*0140*/  R2UR UR44, R0 ;  /* 0x00000000002c72ca */ /* 0x004fe200000e0000 */
[----:B------:R-:W-:-:S05]  /*0150*/  HFMA2 R0, -RZ, RZ, 0, 5.9604644775390625e-08 ;  /* 0x00000001ff007431 */ /* 0x000fca00000001ff */
[----:B------:R2:W-:Y:S01]  /*0160*/  STL.S16 [R1+0xf0], R0 ;  /* 0x0000f00001007387 */ /* 0x0005e20000100600 */
[----:B------:R-:W-:Y:S07]  /*0170*/  BRA `(.L_x_0) ;  /* 0x00000000000c7947 */ /* 0x000fee0003800000 */
.L_x_1:
[----:B-1----:R-:W-:Y:S01]  /*0180*/  HFMA2 R0, -RZ, RZ, 0, 5.9604644775390625e-08 ;  /* 0x00000001ff007431 */ /* 0x002fe200000001ff */
[----:B------:R-:W3:Y:S04]  /*0190*/  LDCU UR44, c[0x0][0x880] ;  /* 0x00011000ff2c77ac */ /* 0x000ee80008000800 */
[----:B------:R4:W-:Y:S02]  /*01a0*/  STL.S16 [R1+0xf0], R0 ;  /* 0x0000f00001007387 */ /* 0x0009e40000100600 */
.L_x_0:
[----:B------:R-:W5:Y:S02]  /*01b0*/  LDCU.64 UR4, c[0x0][0x8b0] ;  /* 0x00011600ff0477ac */ /* 0x000f640008000a00 */
[----:B-----5:R-:W-:-:S04]  /*01c0*/  UISETP.NE.U32.AND UP0, UPT, UR4, URZ, UPT ;  /* 0x000000ff0400728c */ /* 0x020fc8000bf05070 */
[----:B------:R-:W-:-:S09]  /*01d0*/  UISETP.NE.AND.EX UP0, UPT, UR5, URZ, UPT, UP0 ;  /* 0x000000ff0500728c */ /* 0x000fd2000bf05300 */
[----:B------:R-:W-:Y:S05]  /*01e0*/  BRA.U UP0, `(.L_x_2) ;  /* 0x0000000100287547 */ /* 0x000fea000b800000 */
[----:B------:R-:W5:Y:S02]  /*01f0*/  LDCU.64 UR4, c[0x0][0x8a8] ;  /* 0x00011500ff0477ac */ /* 0x000f640008000a00 */
[----:B-----5:R-:W-:-:S04]  /*0200*/  UISETP.NE.U32.AND UP0, UPT, UR4, URZ, UPT ;  /* 0x000000ff0400728c */ /* 0x020fc8000bf05070 */
[----:B------:R-:W-:-:S09]  /*0210*/  UISETP.NE.AND.EX UP0, UPT, UR5, URZ, UPT, UP0 ;  /* 0x000000ff0500728c */ /* 0x000fd2000bf05300 */
[----:B------:R-:W-:Y:S05]  /*0220*/  BRA.U !UP0, `(.L_x_3) ;  /* 0x0000000108147547 */ /* 0x000fea000b800000 */
[----:B------:R-:W1:Y:S01]  /*0230*/  LDC.64 R4, c[0x0][0x8a8] ;  /* 0x00022a00ff047b82 */ /* 0x000e620000000a00 */
[----:B------:R-:W1:Y:S02]  /*0240*/  LDCU.64 UR4, c[0x0][0x358] ;  /* 0x00006b00ff0477ac */ /* 0x000e640008000a00 */
[----:B-12-4-:R-:W2:Y:S02]  /*0250*/  LDG.E R0, desc[UR4][R4.64] ;  /* 0x0000000404007981 */ /* 0x016ea4000c1e1900 */
[----:B--2---:R-:W-:Y:S01]  /*0260*/  R2UR UR37, R0 ;  /* 0x00000000002572ca */ /* 0x004fe200000e0000 */
[----:B------:R-:W-:Y:S05]  /*0270*/  BRA `(.L_x_2) ;  /* 0x0000000000047947 */ /* 0x000fea0003800000 */
.L_x_3:
[----:B------:R-:W1:Y:S02]  /*0280*/  LDCU UR37, c[0x0][0x8a0] ;  /* 0x00011400ff2577ac */ /* 0x000e640008000800 */
.L_x_2:
[----:B------:R-:W-:Y:S01]  /*0290*/  IMAD.U32 R4, RZ, RZ, UR22 ;  /* 0x00000016ff047e24 */ /* 0x000fe2000f8e00ff */
[----:B------:R-:W-:Y:S04]  /*02a0*/  BSSY.RECONVERGENT B0, `(.L_x_4) ;  /* 0x000000c000007945 */ /* 0x000fe80003800200 */
[C---:B------:R-:W-:Y:S02]  /*02b0*/  ISETP.NE.OR P1, PT, R4.reuse, 0x1, !P3 ;  /* 0x000000010400780c */ /* 0x040fe40005f25670 */
[----:B------:R-:W-:-:S11]  /*02c0*/  ISETP.NE.OR P0, PT, R4, 0x3, !P3 ;  /* 0x000000030400780c */ /* 0x000fd60005f05670 */
[----:B------:R-:W-:Y:S05]  /*02d0*/  @P1 BRA `(.L_x_5) ;  /* 0x0000000000201947 */ /* 0x000fea0003800000 */
[----:B------:R-:W5:Y:S02]  /*02e0*/  LDCU.64 UR4, c[0x0][0x348] ;  /* 0x00006900ff0477ac */ /* 0x000f640008000a00 */
[----:B-----5:R-:W-:Y:S02]  /*02f0*/  UIADD3 UR6, UP1, UPT, UR4, 0x80, URZ ;  /* 0x0000008004067890 */ /* 0x020fe4000ff3e0ff */
[----:B------:R-:W-:Y:S02]  /*0300*/  UIADD3 UR4, UP0, UPT, UR4, 0x180, URZ ;  /* 0x0000018004047890 */ /* 0x000fe4000ff1e0ff */
[----:B------:R-:W-:Y:S02]  /*0310*/  UIADD3.X UR7, UPT, UPT, URZ, UR5, URZ, UP1, !UPT ;  /* 0x00000005ff077290 */ /* 0x000fe40008ffe4ff */
[----:B------:R-:W-:-:S07]  /*0320*/  UIADD3.X UR5, UPT, UPT, URZ, UR5, URZ, UP0, !UPT ;  /* 0x00000005ff057290 */ /* 0x000fce00087fe4ff */
[----:B------:R1:W-:Y:S02]  /*0330*/  UTMACCTL.PF [UR6] ;  /* 0x00000000060079b9 */ /* 0x0003e40008040000 */
[----:B------:R1:W-:Y:S02]  /*0340*/  UTMACCTL.PF [UR4] ;  /* 0x00000000040079b9 */ /* 0x0003e40008040000 */
[----:B-1----:R-:W-:Y:S01]  /*0350*/  NOP ;  /* 0x0000000000007918 */ /* 0x002fe20000000000 */
.L_x_5:
[----:B-1-3--:R-:W-:Y:S05]  /*0360*/  BSYNC.RECONVERGENT B0 ;  /* 0x0000000000007941 */ /* 0x00afea0003800200 */
.L_x_4:
[----:B------:R-:W-:Y:S04]  /*0370*/  BSSY.RECONVERGENT B0, `(.L_x_6) ;  /* 0x000000a000007945 */ /* 0x000fe80003800200 */
[----:B------:R-:W-:Y:S05]  /*0380*/  @P0 BRA `(.L_x_7) ;  /* 0x0000000000200947 */ /* 0x000fea0003800000 */
[----:B------:R-:W1:Y:S02]  /*0390*/  LDCU.64 UR4, c[0x0][0x348] ;  /* 0x00006900ff0477ac */ /* 0x000e640008000a00 */
[----:B-1----:R-:W-:Y:S02]  /*03a0*/  UIADD3 UR6, UP1, UPT, UR4, 0x580, URZ ;  /* 0x0000058004067890 */ /* 0x002fe4000ff3e0ff */
[----:B------:R-:W-:Y:S02]  /*03b0*/  UIADD3 UR4, UP0, UPT, UR4, 0x680, URZ ;  /* 0x0000068004047890 */ /* 0x000fe4000ff1e0ff */
[----:B------:R-:W-:Y:S02]  /*03c0*/  UIADD3.X UR7, UPT, UPT, URZ, UR5, URZ, UP1, !UPT ;  /* 0x00000005ff077290 */ /* 0x000fe40008ffe4ff */
[----:B------:R-:W-:-:S07]  /*03d0*/  UIADD3.X UR5, UPT, UPT, URZ, UR5, URZ, UP0, !UPT ;  /* 0x00000005ff057290 */ /* 0x000fce00087fe4ff */
[----:B------:R1:W-:Y:S02]  /*03e0*/  UTMACCTL.PF [UR6] ;  /* 0x00000000060079b9 */ /* 0x0003e40008040000 */
[----:B------:R1:W-:Y:S02]  /*03f0*/  UTMACCTL.PF [UR4] ;  /* 0x00000000040079b9 */ /* 0x0003e40008040000 */
[----:B-1----:R-:W-:Y:S01]  /*0400*/  NOP ;  /* 0x0000000000007918 */ /* 0x002fe20000000000 */
.L_x_7:
[----:B------:R-:W-:Y:S05]  /*0410*/  BSYNC.RECONVERGENT B0 ;  /* 0x0000000000007941 */ /* 0x000fea0003800200 */
.L_x_6:
[----:B------:R-:W1:Y:S01]  /*0420*/  LDCU.64 UR4, c[0x0][0x888] ;  /* 0x00011100ff0477ac */ /* 0x000e620008000a00 */
[----:B------:R-:W-:Y:S02]  /*0430*/  UISETP.EQ.U32.AND UP1, UPT, UR8, URZ, UPT ;  /* 0x000000ff0800728c */ /* 0x000fe4000bf22070 */
[----:B------:R-:W-:Y:S02]  /*0440*/  UPLOP3.LUT UP3, UPT, UPT, UPT, UPT, 0x80, 0x8 ;  /* 0x000000000008789c */ /* 0x000fe40003f6f070 */
[----:B-1----:R-:W-:-:S04]  /*0450*/  UISETP.NE.U32.AND UP0, UPT, UR4, URZ, UPT ;  /* 0x000000ff0400728c */ /* 0x002fc8000bf05070 */
[----:B------:R-:W-:-:S04]  /*0460*/  UISETP.NE.AND.EX UP2, UPT, UR5, URZ, UPT, UP0 ;  /* 0x000000ff0500728c */ /* 0x000fc8000bf45300 */
[----:B------:R-:W-:-:S04]  /*0470*/  UISETP.EQ.OR.EX UP4, UPT, UR9, URZ, !UP2, UP1 ;  /* 0x000000ff0900728c */ /* 0x000fc8000d782710 */
[----:B------:R-:W-:-:S06]  /*0480*/  UP2UR UR4, UPR, URZ, 0x10 ;  /* 0x00000010ff047883 */ /* 0x000fcc0008000000 */
[----:B--2-4-:R-:W-:-:S05]  /*0490*/  MOV R0, UR4 ;  /* 0x0000000400007c02 */ /* 0x014fca0008000f00 */
[----:B------:R1:W-:Y:S01]  /*04a0*/  STL [R1+0x124], R0 ;  /* 0x0001240001007387 */ /* 0x0003e20000100800 */
[----:B------:R-:W-:Y:S05]  /*04b0*/  BRA.U !UP4, `(.L_x_8) ;  /* 0x000000010c1c7547 */ /* 0x000fea000b800000 */
[----:B------:R-:W-:Y:S02]  /*04c0*/  UISETP.NE.U32.AND UP1, UPT, UR8, URZ, UPT ;  /* 0x000000ff0800728c */ /* 0x000fe4000bf25070 */
[----:B------:R-:W-:Y:S02]  /*04d0*/  UISETP.NE.AND UP0, UPT, UR44, URZ, UPT ;  /* 0x000000ff2c00728c */ /* 0x000fe4000bf05270 */
[----:B------:R-:W-:Y:S02]  /*04e0*/  UISETP.NE.AND.EX UP1, UPT, UR9, URZ, UPT, UP1 ;  /* 0x000000ff0900728c */ /* 0x000fe4000bf25310 */
[----:B------:R-:W-:-:S09]  /*04f0*/  USEL UR4, URZ, 0xffffffff, UP2 ;  /* 0xffffffffff047887 */ /* 0x000fd20009000000 */
[----:B------:R-:W-:-:S04]  /*0500*/  @!UP1 USEL UR4, URZ, 0xffffffff, UP0 ;  /* 0xffffffffff049887 */ /* 0x000fc80008000000 */
[----:B------:R-:W-:-:S04]  /*0510*/  ULOP3.LUT UR4, UR4, 0x1, URZ, 0xc0, !UPT ;  /* 0x0000000104047892 */ /* 0x000fc8000f8ec0ff */
[----:B------:R-:W-:-:S11]  /*0520*/  UISETP.NE.U32.AND UP3, UPT, UR4, 0x1, UPT ;  /* 0x000000010400788c */ /* 0x000fd6000bf65070 */
.L_x_8:
[----:B-1----:R-:W1:Y:S01]  /*0530*/  SHFL.IDX PT, R0, R2, RZ, 0x1f ;  /* 0x00001fff02007589 */ /* 0x002e6200000e0000 */
[----:B------:R-:W-:-:S04]  /*0540*/  UISETP.NE.AND UP0, UPT, UR22, 0x2, UPT ;  /* 0x000000021600788c */ /* 0x000fc8000bf05270 */
[----:B------:R-:W-:Y:S01]  /*0550*/  USEL UR50, URZ, 0x1, UP0 ;  /* 0x00000001ff327887 */ /* 0x000fe20008000000 */
[----:B-1----:R-:W-:-:S13]  /*0560*/  ISETP.NE.AND P0, PT, R0, RZ, PT ;  /* 0x000000ff0000720c */ /* 0x002fda0003f05270 */
[----:B------:R-:W-:Y:S05]  /*0570*/  @P0 BRA `(.L_x_9) ;  /* 0x0000000000a40947 */ /* 0x000fea0003800000 */
[----:B------:R-:W-:Y:S01]  /*0580*/  ELECT P0, URZ, PT ;  /* 0x0000000000ff782f */ /* 0x000fe20003800000 */
[----:B------:R-:W-:-:S12]  /*0590*/  BSSY.RECONVERGENT B0, `(.L_x_9) ;  /* 0x0000027000007945 */ /* 0x000fd80003800200 */
[----:B------:R-:W-:Y:S05]  /*05a0*/  @!P0 BRA `(.L_x_10) ;  /* 0x0000000000948947 */ /* 0x000fea0003800000 */
[----:B------:R-:W1:Y:S01]  /*05b0*/  S2UR UR4, SR_CgaCtaId ;  /* 0x00000000000479c3 */ /* 0x000e620000008800 */
[----:B------:R-:W-:Y:S01]  /*05c0*/  UMOV UR5, 0x400 ;  /* 0x0000040000057882 */ /* 0x000fe20000000000 */
[----:B------:R-:W-:Y:S02]  /*05d0*/  UMOV UR6, 0x1 ;  /* 0x0000000100067882 */ /* 0x000fe40000000000 */
[----:B------:R-:W-:-:S04]  /*05e0*/  UIADD3 UR6, UPT, UPT, -UR6, 0x100000, URZ ;  /* 0x0010000006067890 */ /* 0x000fc8000fffe1ff */
[----:B------:R-:W-:Y:S02]  /*05f0*/  USHF.L.U32 UR7, UR6, 0xb, URZ ;  /* 0x0000000b06077899 */ /* 0x000fe400080006ff */
[----:B------:R-:W-:Y:S02]  /*0600*/  USHF.L.U32 UR6, UR6, 0x1, URZ ;  /* 0x0000000106067899 */ /* 0x000fe400080006ff */
[----:B-1----:R-:W-:Y:S01]  /*0610*/  ULEA UR4, UR4, UR5, 0x18 ;  /* 0x0000000504047291 */ /* 0x002fe2000f8ec0ff */
[----:B------:R-:W1:Y:S11]  /*0620*/  FENCE.VIEW.ASYNC.S ;  /* 0x00000000000073c6 */ /* 0x000e760000000000 */
[----:B-1----:R1:W2:Y:S01]  /*0630*/  SYNCS.EXCH.64 URZ, [UR4], UR6 ;  /* 0x0000000604ff75b2 */ /* 0x0022a20008000100 */
[----:B------:R1:W3:Y:S01]  /*0640*/  SYNCS.EXCH.64 URZ, [UR4+0x70], UR6 ;  /* 0x0000700604ff75b2 */ /* 0x0002e20008000100 */
[----:B------:R1:W4:Y:S01]  /*0650*/  SYNCS.EXCH.64 URZ, [UR4+0x8], UR6 ;  /* 0x0000080604ff75b2 */ /* 0x0003220008000100 */
[----:B------:R1:W1:Y:S01]  /*0660*/  SYNCS.EXCH.64 URZ, [UR4+0x78], UR6 ;  /* 0x0000780604ff75b2 */ /* 0x0002620008000100 */
        /* <DEDUP_REMOVED lines=24> */
[----:B--234-:R-:W-:Y:S01]  /*07f0*/  NOP ;  /* 0x0000000000007918 */ /* 0x01cfe20000000000 */
.L_x_10:
[----:B-1----:R-:W-:Y:S05]  /*0800*/  BSYNC.RECONVERGENT B0 ;  /* 0x0000000000007941 */ /* 0x002fea0003800200 */
.L_x_9:
[----:B------:R-:W1:Y:S01]  /*0810*/  SHFL.IDX PT, R0, R2, RZ, 0x1f ;  /* 0x00001fff02007589 */ /* 0x000e6200000e0000 */
[----:B------:R-:W-:Y:S01]  /*0820*/  NOP ;  /* 0x0000000000007918 */ /* 0x000fe20000000000 */
[----:B-1----:R-:W-:-:S13]  /*0830*/  ISETP.NE.AND P0, PT, R0, 0x1, PT ;  /* 0x000000010000780c */ /* 0x002fda0003f05270 */
[----:B------:R-:W-:Y:S05]  /*0840*/  @P0 BRA `(.L_x_11) ;  /* 0x0000000000400947 */ /* 0x000fea0003800000 */
[----:B------:R-:W1:Y:S01]  /*0850*/  S2UR UR4, SR_CgaCtaId ;  /* 0x00000000000479c3 */ /* 0x000e620000008800 */
[----:B------:R-:W-:Y:S01]  /*0860*/  UMOV UR5, 0x400 ;  /* 0x0000040000057882 */ /* 0x000fe20000000000 */
[----:B------:R-:W-:Y:S01]  /*0870*/  UMOV UR8, 0x20 ;  /* 0x0000002000087882 */ /* 0x000fe20000000000 */
[----:B------:R-:W-:Y:S01]  /*0880*/  UMOV UR6, 0x80 ;  /* 0x0000008000067882 */ /* 0x000fe20000000000 */
[----:B------:R-:W-:-:S04]  /*0890*/  UIADD3 UR8, UPT, UPT, -UR8, 0x100000, URZ ;  /* 0x0010000008087890 */ /* 0x000fc8000fffe1ff */
[----:B------:R-:W-:Y:S02]  /*08a0*/  USHF.L.U32 UR9, UR8, 0xb, URZ ;  /* 0x0000000b08097899 */ /* 0x000fe400080006ff */
[----:B------:R-:W-:Y:S02]  /*08b0*/  USHF.L.U32 UR8, UR8, 0x1, URZ ;  /* 0x0000000108087899 */ /* 0x000fe400080006ff */
[----:B------:R-:W-:-:S04]  /*08c0*/  UIADD3 UR6, UPT, UPT, -UR6, 0x100000, URZ ;  /* 0x0010000006067890 */ /* 0x000fc8000fffe1ff */
[----:B------:R-:W-:Y:S02]  /*08d0*/  USHF.L.U32 UR7, UR6, 0xb, URZ ;  /* 0x0000000b06077899 */ /* 0x000fe400080006ff */
[----:B------:R-:W-:Y:S01]  /*08e0*/  USHF.L.U32 UR6, UR6, 0x1, URZ ;  /* 0x0000000106067899 */ /* 0x000fe200080006ff */
[----:B------:R-:W-:Y:S01]  /*08f0*/  ELECT P0, URZ, PT ;  /* 0x0000000000ff782f */ /* 0x000fe20003800000 */
[----:B-1----:R-:W-:Y:S01]  /*0900*/  ULEA UR4, UR4, UR5, 0x18 ;  /* 0x0000000504047291 */ /* 0x002fe2000f8ec0ff */
[----:B------:R-:W1:Y:S11]  /*0910*/  FENCE.VIEW.ASYNC.S ;  /* 0x00000000000073c6 */ /* 0x000e760000000000 */
[----:B-1----:R1:W2:Y:S01]  /*0920*/  SYNCS.EXCH.64 URZ, [UR4+0xe0], UR8 ;  /* 0x0000e00804ff75b2 */ /* 0x0022a20008000100 */
[----:B------:R1:W3:Y:S01]  /*0930*/  SYNCS.EXCH.64 URZ, [UR4+0xe8], UR6 ;  /* 0x0000e80604ff75b2 */ /* 0x0002e20008000100 */
[----:B------:R-:W-:Y:S01]  /*0940*/  NOP ;  /* 0x0000000000007918 */ /* 0x000fe20000000000 */
.L_x_11:
[----:B------:R-:W4:Y:S01]  /*0950*/  SHFL.IDX PT, R0, R2, RZ, 0x1f ;  /* 0x00001fff02007589 */ /* 0x000f2200000e0000 */
[----:B------:R-:W-:Y:S01]  /*0960*/  NOP ;  /* 0x0000000000007918 */ /* 0x000fe20000000000 */
[----:B----4-:R-:W-:-:S13]  /*0970*/  ISETP.NE.AND P0, PT, R0, 0x3, PT ;  /* 0x000000030000780c */ /* 0x010fda0003f05270 */
[----:B------:R-:W-:Y:S05]  /*0980*/  @P0 BRA `(.L_x_12) ;  /* 0x0000000000300947 */ /* 0x000fea0003800000 */
[----:B-1----:R-:W1:Y:S01]  /*0990*/  S2UR UR4, SR_CgaCtaId ;  /* 0x00000000000479c3 */ /* 0x002e620000008800 */
[----:B------:R-:W-:Y:S01]  /*09a0*/  UMOV UR5, 0x400 ;  /* 0x0000040000057882 */ /* 0x000fe20000000000 */
[----:B------:R-:W-:Y:S01]  /*09b0*/  UMOV UR6, 0x20 ;  /* 0x0000002000067882 */ /* 0x000fe20000000000 */
[----:B------:R-:W-:Y:S01]  /*09c0*/  ELECT P0, URZ, PT ;  /* 0x0000000000ff782f */ /* 0x000fe20003800000 */
[----:B------:R-:W-:-:S04]  /*09d0*/  UIADD3 UR6, UPT, UPT, -UR6, 0x100000, URZ ;  /* 0x0010000006067890 */ /* 0x000fc8000fffe1ff */
[----:B------:R-:W-:Y:S02]  /*09e0*/  USHF.L.U32 UR7, UR6, 0xb, URZ ;  /* 0x0000000b06077899 */ /* 0x000fe400080006ff */
[----:B------:R-:W-:Y:S02]  /*09f0*/  USHF.L.U32 UR6, UR6, 0x1, URZ ;  /* 0x0000000106067899 */ /* 0x000fe400080006ff */
[----:B-1----:R-:W-:Y:S01]  /*0a00*/  ULEA UR4, UR4, UR5, 0x18 ;  /* 0x0000000504047291 */ /* 0x002fe2000f8ec0ff */
[----:B------:R-:W1:Y:S11]  /*0a10*/  FENCE.VIEW.ASYNC.S ;  /* 0x00000000000073c6 */ /* 0x000e760000000000 */
[----:B-1----:R4:W1:Y:S01]  /*0a20*/  SYNCS.EXCH.64 URZ, [UR4+0xf0], UR6 ;  /* 0x0000f00604ff75b2 */ /* 0x0028620008000100 */
[----:B------:R4:W1:Y:S02]  /*0a30*/  SYNCS.EXCH.64 URZ, [UR4+0xf8], UR6 ;  /* 0x0000f80604ff75b2 */ /* 0x0008640008000100 */
[----:B----4-:R-:W-:Y:S01]  /*0a40*/  NOP ;  /* 0x0000000000007918 */ /* 0x010fe20000000000 */
.L_x_12:
[----:B------:R-:W4:Y:S01]  /*0a50*/  SHFL.IDX PT, R0, R2, RZ, 0x1f ;  /* 0x00001fff02007589 */ /* 0x000f2200000e0000 */
[----:B------:R-:W-:Y:S01]  /*0a60*/  NOP ;  /* 0x0000000000007918 */ /* 0x000fe20000000000 */
[----:B----4-:R-:W-:-:S13]  /*0a70*/  ISETP.NE.AND P0, PT, R0, 0x4, PT ;  /* 0x000000040000780c */ /* 0x010fda0003f05270 */
[----:B------:R-:W-:Y:S05]  /*0a80*/  @P0 BRA `(.L_x_13) ;  /* 0x00000000004c0947 */ /* 0x000fea0003800000 */
[----:B-1----:R-:W1:Y:S01]  /*0a90*/  S2UR UR4, SR_CgaCtaId ;  /* 0x00000000000479c3 */ /* 0x002e620000008800 */
[----:B------:R-:W-:Y:S01]  /*0aa0*/  UMOV UR6, 0x100 ;  /* 0x0000010000067882 */ /* 0x000fe20000000000 */
[----:B------:R-:W-:Y:S01]  /*0ab0*/  UMOV UR5, 0x400 ;  /* 0x0000040000057882 */ /* 0x000fe20000000000 */
[----:B------:R-:W-:Y:S01]  /*0ac0*/  USEL UR6, UR6, 0xe0, UP3 ;  /* 0x000000e006067887 */ /* 0x000fe20009800000 */
[----:B------:R-:W-:Y:S01]  /*0ad0*/  UMOV UR8, 0x1 ;  /* 0x0000000100087882 */ /* 0x000fe20000000000 */
[----:B------:R-:W-:Y:S01]  /*0ae0*/  ELECT P0, URZ, PT ;  /* 0x0000000000ff782f */ /* 0x000fe20003800000 */
[----:B------:R-:W-:-:S04]  /*0af0*/  UIADD3 UR8, UPT, UPT, -UR8, 0x100000, URZ ;  /* 0x0010000008087890 */ /* 0x000fc8000fffe1ff */
[----:B------:R-:W-:Y:S02]  /*0b00*/  USHF.L.U32 UR9, UR8, 0xb, URZ ;  /* 0x0000000b08097899 */ /* 0x000fe400080006ff */
[----:B------:R-:W-:Y:S02]  /*0b10*/  USHF.L.U32 UR8, UR8, 0x1, URZ ;  /* 0x0000000108087899 */ /* 0x000fe400080006ff */
[----:B------:R-:W-:-:S04]  /*0b20*/  UIADD3 UR6, UPT, UPT, -UR6, 0x100000, URZ ;  /* 0x0010000006067890 */ /* 0x000fc8000fffe1ff */
[----:B------:R-:W-:Y:S02]  /*0b30*/  USHF.L.U32 UR7, UR6, 0xb, URZ ;  /* 0x0000000b06077899 */ /* 0x000fe400080006ff */
[----:B------:R-:W-:Y:S02]  /*0b40*/  USHF.L.U32 UR6, UR6, 0x1, URZ ;  /* 0x0000000106067899 */ /* 0x000fe400080006ff */
[----:B-1----:R-:W-:Y:S01]  /*0b50*/  ULEA UR4, UR4, UR5, 0x18 ;  /* 0x0000000504047291 */ /* 0x002fe2000f8ec0ff */
[----:B------:R-:W1:Y:S11]  /*0b60*/  FENCE.VIEW.ASYNC.S ;  /* 0x00000000000073c6 */ /* 0x000e760000000000 */
[----:B-1----:R4:W1:Y:S01]  /*0b70*/  SYNCS.EXCH.64 URZ, [UR4+0x100], UR8 ;  /* 0x0001000804ff75b2 */ /* 0x0028620008000100 */
[----:B------:R4:W1:Y:S01]  /*0b80*/  SYNCS.EXCH.64 URZ, [UR4+0x110], UR6 ;  /* 0x0001100604ff75b2 */ /* 0x0008620008000100 */
[----:B------:R4:W1:Y:S01]  /*0b90*/  SYNCS.EXCH.64 URZ, [UR4+0x108], UR8 ;  /* 0x0001080804ff75b2 */ /* 0x0008620008000100 */
[----:B------:R4:W1:Y:S02]  /*0ba0*/  SYNCS.EXCH.64 URZ, [UR4+0x118], UR6 ;  /* 0x0001180604ff75b2 */ /* 0x0008640008000100 */
[----:B----4-:R-:W-:Y:S01]  /*0bb0*/  NOP ;  /* 0x0000000000007918 */ /* 0x010fe20000000000 */
.L_x_13:
[----:B------:R-:W4:Y:S01]  /*0bc0*/  SHFL.IDX PT, R0, R2, RZ, 0x1f ;  /* 0x00001fff02007589 */ /* 0x000f2200000e0000 */
[----:B------:R-:W-:Y:S01]  /*0bd0*/  NOP ;  /* 0x0000000000007918 */ /* 0x000fe20000000000 */
[----:B----4-:R-:W-:-:S13]  /*0be0*/  ISETP.NE.AND P0, PT, R0, 0x5, PT ;  /* 0x000000050000780c */ /* 0x010fda0003f05270 */
[----:B------:R-:W-:Y:S05]  /*0bf0*/  @P0 BRA `(.L_x_14) ;  /* 0x0000000000480947 */ /* 0x000fea0003800000 */
[----:B-1----:R-:W1:Y:S01]  /*0c00*/  S2UR UR4, SR_CgaCtaId ;  /* 0x00000000000479c3 */ /* 0x002e620000008800 */
        /* <DEDUP_REMOVED lines=12> */
[----:B-1----:R4:W1:Y:S01]  /*0cd0*/  SYNCS.EXCH.64 URZ, [UR4+0x120], UR8 ;  /* 0x0001200804ff75b2 */ /* 0x0028620008000100 */
[----:B------:R4:W1:Y:S01]  /*0ce0*/  SYNCS.EXCH.64 URZ, [UR4+0x130], UR6 ;  /* 0x0001300604ff75b2 */ /* 0x0008620008000100 */
[----:B------:R4:W1:Y:S01]  /*0cf0*/  SYNCS.EXCH.64 URZ, [UR4+0x128], UR8 ;  /* 0x0001280804ff75b2 */ /* 0x0008620008000100 */
[----:B------:R4:W1:Y:S02]  /*0d00*/  SYNCS.EXCH.64 URZ, [UR4+0x138], UR6 ;  /* 0x0001380604ff75b2 */ /* 0x0008640008000100 */
[----:B----4-:R-:W-:Y:S01]  /*0d10*/  NOP ;  /* 0x0000000000007918 */ /* 0x010fe20000000000 */
.L_x_14:
[----:B------:R-:W4:Y:S01]  /*0d20*/  SHFL.IDX PT, R0, R2, RZ, 0x1f ;  /* 0x00001fff02007589 */ /* 0x000f2200000e0000 */
[----:B------:R-:W1:Y:S01]  /*0d30*/  S2UR UR46, SR_CTAID.X ;  /* 0x00000000002e79c3 */ /* 0x000e620000002500 */
[----:B------:R-:W-:-:S07]  /*0d40*/  NOP ;  /* 0x0000000000007918 */ /* 0x000fce0000000000 */
[----:B------:R-:W1:Y:S01]  /*0d50*/  S2UR UR47, SR_CTAID.Y ;  /* 0x00000000002f79c3 */ /* 0x000e620000002600 */
[----:B----4-:R-:W-:-:S13]  /*0d60*/  ISETP.NE.AND P0, PT, R0, 0x3, PT ;  /* 0x000000030000780c */ /* 0x010fda0003f05270 */
[----:B-1----:R-:W-:Y:S05]  /*0d70*/  @P0 BRA `(.L_x_15) ;  /* 0x0000000000380947 */ /* 0x002fea0003800000 */
[----:B------:R-:W1:Y:S01]  /*0d80*/  S2UR UR4, SR_CgaCtaId ;  /* 0x00000000000479c3 */ /* 0x000e620000008800 */
        /* <DEDUP_REMOVED lines=8> */
[----:B-1----:R1:W4:Y:S01]  /*0e10*/  SYNCS.EXCH.64 URZ, [UR4+0x140], UR6 ;  /* 0x0001400604ff75b2 */ /* 0x0023220008000100 */
[----:B------:R1:W1:Y:S01]  /*0e20*/  SYNCS.EXCH.64 URZ, [UR4+0x150], UR6 ;  /* 0x0001500604ff75b2 */ /* 0x0002620008000100 */
[----:B------:R1:W1:Y:S01]  /*0e30*/  SYNCS.EXCH.64 URZ, [UR4+0x148], UR6 ;  /* 0x0001480604ff75b2 */ /* 0x0002620008000100 */
[----:B------:R1:W1:Y:S01]  /*0e40*/  SYNCS.EXCH.64 URZ, [UR4+0x158], UR6 ;  /* 0x0001580604ff75b2 */ /* 0x0002620008000100 */
[----:B------:R-:W-:Y:S01]  /*0e50*/  NOP ;  /* 0x0000000000007918 */ /* 0x000fe20000000000 */
.L_x_15:
[----:B------:R-:W-:-:S05]  /*0e60*/  CS2R.32 R3, SR_CgaSize ;  /* 0x0000000000037805 */ /* 0x000fca0000008a00 */
[----:B------:R-:W-:-:S05]  /*0e70*/  IMAD R3, R3, -0xa0, RZ ;  /* 0xffffff6003037824 */ /* 0x000fca00078e02ff */
[----:B------:R-:W-:-:S14]  /*0e80*/  R2UR UR5, R3 ;  /* 0x00000000030572ca */ /* 0x000fdc00000e0000 */
[----:B------:R-:W5:Y:S01]  /*0e90*/  LDCU UR5, c[0x0][UR5+0x2b0] ;  /* 0x00005600050577ac */ /* 0x000f620008000800 */
[----:B------:R-:W-:Y:S01]  /*0ea0*/  I2FP.F32.U32 R0, UR46 ;  /* 0x0000002e00007c45 */ /* 0x000fe20008201000 */
[----:B------:R-:W-:Y:S01]  /*0eb0*/  NOP ;  /* 0x0000000000007918 */ /* 0x000fe20000000000 */
[----:B------:R-:W-:Y:S02]  /*0ec0*/  I2FP.F32.U32 R3, UR47 ;  /* 0x0000002f00037c45 */ /* 0x000fe40008201000 */
[----:B------:R-:W-:-:S05]  /*0ed0*/  CS2R.32 R2, SR_CgaSize ;  /* 0x0000000000027805 */ /* 0x000fca0000008a00 */
[----:B------:R-:W-:-:S05]  /*0ee0*/  IMAD R2, R2, -0xa0, RZ ;  /* 0xffffff6002027824 */ /* 0x000fca00078e02ff */
[----:B-1----:R-:W-:-:S14]  /*0ef0*/  R2UR UR4, R2 ;  /* 0x00000000020472ca */ /* 0x002fdc00000e0000 */
[----:B------:R-:W1:Y:S01]  /*0f00*/  LDCU UR4, c[0x0][UR4+0x2b4] ;  /* 0x00005680040477ac */ /* 0x000e620008000800 */
[----:B------:R-:W1:Y:S01]  /*0f10*/  S2UR UR36, SR_CTAID.Z ;  /* 0x00000000002479c3 */ /* 0x000e620000002700 */
[----:B------:R-:W-:-:S05]  /*0f20*/  CS2R.32 R2, SR_CgaSize ;  /* 0x0000000000027805 */ /* 0x000fca0000008a00 */
[----:B------:R-:W-:-:S05]  /*0f30*/  IMAD R2, R2, -0xa0, RZ ;  /* 0xffffff6002027824 */ /* 0x000fca00078e02ff */
[----:B------:R-:W-:-:S14]  /*0f40*/  R2UR UR8, R2 ;  /* 0x00000000020872ca */ /* 0x000fdc00000e0000 */
[----:B------:R-:W2:Y:S01]  /*0f50*/  LDCU UR8, c[0x0][UR8+0x2a4] ;  /* 0x00005480080877ac */ /* 0x000ea20008000800 */
[----:B------:R-:W-:-:S05]  /*0f60*/  CS2R.32 R2, SR_CgaSize ;  /* 0x0000000000027805 */ /* 0x000fca0000008a00 */
[----:B------:R-:W-:-:S05]  /*0f70*/  IMAD R2, R2, -0xa0, RZ ;  /* 0xffffff6002027824 */ /* 0x000fca00078e02ff */
[----:B------:R-:W-:-:S14]  /*0f80*/  R2UR UR7, R2 ;  /* 0x00000000020772ca */ /* 0x000fdc00000e0000 */
[----:B------:R-:W3:Y:S01]  /*0f90*/  LDCU UR7, c[0x0][UR7+0x2a0] ;  /* 0x00005400070777ac */ /* 0x000ee20008000800 */
[----:B------:R-:W4:Y:S01]  /*0fa0*/  LDCU UR23, c[0x0][0xb24] ;  /* 0x00016480ff1777ac */ /* 0x000f220008000800 */
[----:B-----5:R-:W-:-:S04]  /*0fb0*/  FMUL R0, R0, UR5 ;  /* 0x0000000500007c20 */ /* 0x020fc80008400000 */
[----:B------:R1:W5:Y:S01]  /*0fc0*/  F2I.U32.TRUNC.NTZ R2, R0 ;  /* 0x0000000000027305 */ /* 0x000362000020f000 */
[----:B----4-:R-:W-:Y:S01]  /*0fd0*/  UISETP.GE.AND UP0, UPT, UR23, 0x1, UPT ;  /* 0x000000011700788c */ /* 0x010fe2000bf06270 */
[----:B-1----:R-:W-:Y:S01]  /*0fe0*/  FMUL R0, R3, UR4 ;  /* 0x0000000403007c20 */ /* 0x002fe20008400000 */
[----:B-----5:R-:W-:-:S05]  /*0ff0*/  R2UR UR4, R2 ;  /* 0x00000000020472ca */ /* 0x020fca00000e0000 */
[----:B------:R-:W1:Y:S08]  /*1000*/  F2I.U32.TRUNC.NTZ R0, R0 ;  /* 0x0000000000007305 */ /* 0x000e70000020f000 */
[----:B------:R-:W-:-:S04]  /*1010*/  UIADD3 UR5, UPT, UPT, -UR4, URZ, URZ ;  /* 0x000000ff04057290 */ /* 0x000fc8000fffe1ff */
[----:B---3--:R-:W-:Y:S01]  /*1020*/  UIMAD UR5, UR7, UR5, UR46 ;  /* 0x00000005070572a4 */ /* 0x008fe2000f8e022e */
[----:B-1----:R-:W-:-:S05]  /*1030*/  R2UR UR6, R0 ;  /* 0x00000000000672ca */ /* 0x002fca00000e0000 */
[----:B------:R-:W-:-:S08]  /*1040*/  IMAD.U32 R2, RZ, RZ, UR5 ;  /* 0x00000005ff027e24 */ /* 0x000fd0000f8e00ff */
[----:B------:R-:W-:-:S04]  /*1050*/  UIADD3 UR4, UPT, UPT, -UR6, URZ, URZ ;  /* 0x000000ff06047290 */ /* 0x000fc8000fffe1ff */
[----:B--2---:R-:W-:-:S06]  /*1060*/  UIMAD UR4, UR8, UR4, UR47 ;  /* 0x00000004080472a4 */ /* 0x004fcc000f8e022f */
[----:B------:R-:W-:-:S05]  /*1070*/  IMAD.U32 R0, RZ, RZ, UR4 ;  /* 0x00000004ff007e24 */ /* 0x000fca000f8e00ff */
[----:B------:R1:W-:Y:S04]  /*1080*/  STL [R1+0x108], R0 ;  /* 0x0001080001007387 */ /* 0x0003e80000100800 */
[----:B------:R1:W-:Y:S01]  /*1090*/  STL [R1+0x10c], R2 ;  /* 0x00010c0201007387 */ /* 0x0003e20000100800 */
[----:B------:R-:W-:Y:S06]  /*10a0*/  BAR.SYNC.DEFER_BLOCKING 0x0 ;  /* 0x0000000000007b1d */ /* 0x000fec0000010000 */
[----:B------:R-:W-:Y:S05]  /*10b0*/  BRA.U !UP0, `(.L_x_16) ;  /* 0x0000000108d47547 */ /* 0x000fea000b800000 */
[----:B------:R-:W2:Y:S01]  /*10c0*/  LDCU.128 UR12, c[0x0][0xb10] ;  /* 0x00016200ff0c77ac */ /* 0x000ea20008000c00 */
[----:B------:R-:W3:Y:S01]  /*10d0*/  LDCU UR6, c[0x0][0x370] ;  /* 0x00006e00ff0677ac */ /* 0x000ee20008000800 */
[----:B------:R-:W4:Y:S01]  /*10e0*/  LDCU UR5, c[0x0][0x374] ;  /* 0x00006e80ff0577ac */ /* 0x000f220008000800 */
[----:B------:R-:W5:Y:S01]  /*10f0*/  LDCU UR24, c[0x0][0xb0c] ;  /* 0x00016180ff1877ac */ /* 0x000f620008000800 */
[----:B------:R-:W1:Y:S01]  /*1100*/  LDCU UR4, c[0x0][0xb20] ;  /* 0x00016400ff0477ac */ /* 0x000e620008000800 */
[----:B------:R-:W1:Y:S01]  /*1110*/  LDCU.64 UR8, c[0x0][0xb28] ;  /* 0x00016500ff0877ac */ /* 0x000e620008000a00 */
[----:B--2---:R-:W-:Y:S02]  /*1120*/  UISETP.NE.AND UP0, UPT, UR14, 0x1, UPT ;  /* 0x000000010e00788c */ /* 0x004fe4000bf05270 */
[----:B----4-:R-:W-:Y:S02]  /*1130*/  UIMAD.WIDE.U32 UR10, UR5, UR15, URZ ;  /* 0x0000000f050a72a5 */ /* 0x010fe4000f8e00ff */
[----:B---3--:R-:W-:-:S02]  /*1140*/  UIMAD.WIDE.U32 UR18, UR6, UR12, URZ ;  /* 0x0000000c061272a5 */ /* 0x008fc4000f8e00ff */
[----:B-----5:R-:W-:Y:S02]  /*1150*/  UISETP.NE.AND UP1, UPT, UR24, 0x1, UPT ;  /* 0x000000011800788c */ /* 0x020fe4000bf25270 */
[----:B------:R-:W-:Y:S01]  /*1160*/  UISETP.NE.AND UP4, UPT, UR23, 0x1, UPT ;  /* 0x000000011700788c */ /* 0x000fe2000bf85270 */
[----:B------:R-:W-:Y:S02]  /*1170*/  UMOV UR10, UR11 ;  /* 0x0000000b000a7c82 */ /* 0x000fe40008000000 */
[----:B------:R-:W-:Y:S01]  /*1180*/  UMOV UR18, UR19 ;  /* 0x0000001300127c82 */ /* 0x000fe20008000000 */
[----:B-1----:R-:W-:Y:S02]  /*1190*/  @UP0 USHF.R.U32.HI UR5, URZ, UR4, UR10 ;  /* 0x00000004ff050299 */ /* 0x002fe4000801160a */
[----:B------:R-:W-:Y:S02]  /*11a0*/  UIMAD.WIDE.U32 UR20, UR47, UR15, URZ ;  /* 0x0000000f2f1472a5 */ /* 0x000fe4000f8e00ff */
[----:B------:R-:W-:-:S02]  /*11b0*/  UIMAD.WIDE.U32 UR10, UR5, UR8, URZ ;  /* 0x00000008050a72a5 */ /* 0x000fc4000f8e00ff */
[----:B------:R-:W-:Y:S02]  /*11c0*/  @UP1 USHF.R.U32.HI UR6, URZ, UR13, UR18 ;  /* 0x0000000dff061299 */ /* 0x000fe40008011612 */
[----:B------:R-:W-:Y:S02]  /*11d0*/  UIMAD.WIDE.U32 UR16, UR46, UR12, URZ ;  /* 0x0000000c2e1072a5 */ /* 0x000fe4000f8e00ff */
[----:B------:R-:W-:Y:S01]  /*11e0*/  UIMAD.WIDE.U32 UR18, UR6, UR8, URZ ;  /* 0x00000008061272a5 */ /* 0x000fe2000f8e00ff */
[----:B------:R-:W-:Y:S01]  /*11f0*/  UMOV UR20, UR21 ;  /* 0x0000001500147c82 */ /* 0x000fe20008000000 */
[----:B------:R-:W-:Y:S01]  /*1200*/  UMOV UR10, UR11 ;  /* 0x0000000b000a7c82 */ /* 0x000fe20008000000 */
[----:B------:R-:W-:Y:S02]  /*1210*/  USHF.R.U32.HI UR20, URZ, UR4, UR20 ;  /* 0x00000004ff147299 */ /* 0x000fe40008011614 */
[----:B------:R-:W-:Y:S02]  /*1220*/  @UP4 USHF.R.U32.HI UR5, URZ, UR9, UR10 ;  /* 0x00000009ff054299 */ /* 0x000fe4000801160a */
[----:B------:R-:W-:Y:S01]  /*1230*/  UMOV UR7, UR19 ;  /* 0x0000001300077c82 */ /* 0x000fe20008000000 */
[----:B------:R-:W-:Y:S01]  /*1240*/  UMOV UR16, UR17 ;  /* 0x0000001100107c82 */ /* 0x000fe20008000000 */
[----:B------:R-:W-:-:S02]  /*1250*/  @UP4 USHF.R.U32.HI UR6, URZ, UR9, UR7 ;  /* 0x00000009ff064299 */ /* 0x000fc40008011607 */
[----:B------:R-:W-:Y:S02]  /*1260*/  USHF.R.U32.HI UR13, URZ, UR13, UR16 ;  /* 0x0000000dff0d7299 */ /* 0x000fe40008011610 */
[----:B------:R-:W-:Y:S02]  /*1270*/  USEL UR4, UR47, UR20, !UP0 ;  /* 0x000000142f047287 */ /* 0x000fe4000c000000 */
[----:B------:R-:W-:Y:S02]  /*1280*/  UIMAD UR7, UR5, UR23, URZ ;  /* 0x00000017050772a4 */ /* 0x000fe4000f8e02ff */
[----:B------:R-:W-:Y:S02]  /*1290*/  USEL UR5, UR46, UR13, !UP1 ;  /* 0x0000000d2e057287 */ /* 0x000fe4000c800000 */
[----:B------:R-:W-:Y:S02]  /*12a0*/  UIMAD UR12, UR6, UR23, URZ ;  /* 0x00000017060c72a4 */ /* 0x000fe4000f8e02ff */
[----:B------:R-:W-:-:S02]  /*12b0*/  UISETP.GE.AND UP0, UPT, UR4, UR7, UPT ;  /* 0x000000070400728c */ /* 0x000fc4000bf06270 */
[----:B------:R-:W-:Y:S02]  /*12c0*/  UIMAD.WIDE.U32 UR10, UR4, UR8, URZ ;  /* 0x00000008040a72a5 */ /* 0x000fe4000f8e00ff */
[----:B------:R-:W-:Y:S02]  /*12d0*/  UISETP.GE.OR UP0, UPT, UR5, UR12, UP0 ;  /* 0x0000000c0500728c */ /* 0x000fe40008706670 */
[----:B------:R-:W-:Y:S02]  /*12e0*/  UIMAD.WIDE.U32 UR12, UR5, UR8, URZ ;  /* 0x00000008050c72a5 */ /* 0x000fe4000f8e00ff */
[----:B------:R-:W-:Y:S01]  /*12f0*/  UIADD3 UR10, UPT, UPT, -UR4, URZ, URZ ;  /* 0x000000ff040a7290 */ /* 0x000fe2000fffe1ff */
[----:B------:R-:W-:Y:S01]  /*1300*/  UMOV UR8, UR11 ;  /* 0x0000000b00087c82 */ /* 0x000fe20008000000 */
[----:B------:R-:W-:Y:S02]  /*1310*/  UIADD3 UR11, UPT, UPT, -UR5, URZ, URZ ;  /* 0x000000ff050b7290 */ /* 0x000fe4000fffe1ff */
[----:B------:R-:W-:-:S03]  /*1320*/  USHF.R.U32.HI UR8, URZ, UR9, UR8 ;  /* 0x00000009ff087299 */ /* 0x000fc60008011608 */
[----:B------:R-:W-:Y:S01]  /*1330*/  @!UP0 UMOV UR7, UR13 ;  /* 0x0000000d00078c82 */ /* 0x000fe20008000000 */
[----:B------:R-:W-:Y:S02]  /*1340*/  UIMAD UR47, UR14, UR10, UR47 ;  /* 0x0000000a0e2f72a4 */ /* 0x000fe4000f8e022f */
[----:B------:R-:W-:Y:S02]  /*1350*/  USEL UR8, UR4, UR8, !UP4 ;  /* 0x0000000804087287 */ /* 0x000fe4000e000000 */
[----:B------:R-:W-:Y:S02]  /*1360*/  @!UP0 USHF.R.U32.HI UR7, URZ, UR9, UR7 ;  /* 0x00000009ff078299 */ /* 0x000fe40008011607 */
[----:B------:R-:W-:Y:S02]  /*1370*/  UIADD3 UR9, UPT, UPT, -UR8, URZ, URZ ;  /* 0x000000ff08097290 */ /* 0x000fe4000fffe1ff */
[----:B------:R-:W-:Y:S02]  /*1380*/  @!UP0 USEL UR7, UR5, UR7, !UP4 ;  /* 0x0000000705078287 */ /* 0x000fe4000e000000 */
[----:B------:R-:W-:-:S02]  /*1390*/  UIMAD UR9, UR23, UR9, UR4 ;  /* 0x00000009170972a4 */ /* 0x000fc4000f8e0204 */
[----:B------:R-:W-:Y:S02]  /*13a0*/  @!UP0 UIADD3 UR8, UPT, UPT, UR8, -UR7, URZ ;  /* 0x8000000708088290 */ /* 0x000fe4000fffe0ff */
[----:B------:R-:W-:Y:S02]  /*13b0*/  @!UP0 UIMAD UR6, UR9, UR6, UR7 ;  /* 0x00000006090682a4 */ /* 0x000fe4000f8e0207 */
[----:B------:R-:W-:Y:S02]  /*13c0*/  @!UP0 UIMAD UR4, UR8, UR23, UR5 ;  /* 0x00000017080482a4 */ /* 0x000fe4000f8e0205 */
[----:B------:R-:W-:Y:S02]  /*13d0*/  UIMAD UR46, UR24, UR11, UR46 ;  /* 0x0000000b182e72a4 */ /* 0x000fe4000f8e022e */
[----:B------:R-:W-:Y:S01]  /*13e0*/  UIMAD UR47, UR4, UR14, UR47 ;  /* 0x0000000e042f72a4 */ /* 0x000fe2000f8e022f */
[----:B------:R-:W-:Y:S02]  /*13f0*/  @!UP0 UMOV UR5, UR6 ;  /* 0x0000000600058c82 */ /* 0x000fe40008000000 */
[----:B------:R-:W-:-:S12]  /*1400*/  UIMAD UR46, UR5, UR24, UR46 ;  /* 0x00000018052e72a4 */ /* 0x000fd8000f8e022e */
.L_x_16:
[----:B------:R-:W2:Y:S01]  /*1410*/  LDCU UR4, c[0x0][0xb30] ;  /* 0x00016600ff0477ac */ /* 0x000ea20008000800 */
[----:B------:R-:W3:Y:S01]  /*1420*/  S2UR UR5, SR_CgaCtaId ;  /* 0x00000000000579c3 */ /* 0x000ee20000008800 */
[----:B--2---:R-:W-:-:S09]  /*1430*/  UISETP.NE.AND UP0, UPT, UR4, 0x1, UPT ;  /* 0x000000010400788c */ /* 0x004fd2000bf05270 */
[----:B---3--:R-:W-:Y:S05]  /*1440*/  BRA.U UP0, `(.L_x_17) ;  /* 0x0000000100447547 */ /* 0x008fea000b800000 */
[----:B------:R-:W2:Y:S01]  /*1450*/  LDCU.128 UR12, c[0x0][0xb10] ;  /* 0x00016200ff0c77ac */ /* 0x000ea20008000c00 */
[----:B------:R-:W3:Y:S01]  /*1460*/  LDCU UR10, c[0x0][0xb0c] ;  /* 0x00016180ff0a77ac */ /* 0x000ee20008000800 */
[----:B------:R-:W4:Y:S01]  /*1470*/  LDCU UR11, c[0x0][0xb20] ;  /* 0x00016400ff0b77ac */ /* 0x000f220008000800 */
[----:B--2---:R-:W-:Y:S02]  /*1480*/  UIMAD.WIDE.U32 UR8, UR46, UR12, URZ ;  /* 0x0000000c2e0872a5 */ /* 0x004fe4000f8e00ff */
[----:B------:R-:W-:Y:S02]  /*1490*/  UIMAD.WIDE.U32 UR6, UR47, UR15, URZ ;  /* 0x0000000f2f0672a5 */ /* 0x000fe4000f8e00ff */
[----:B---3--:R-:W-:Y:S02]  /*14a0*/  UISETP.NE.AND UP1, UPT, UR10, 0x1, UPT ;  /* 0x000000010a00788c */ /* 0x008fe4000bf25270 */
[----:B------:R-:W-:Y:S01]  /*14b0*/  UISETP.NE.AND UP0, UPT, UR14, 0x1, UPT ;  /* 0x000000010e00788c */ /* 0x000fe2000bf05270 */
[----:B------:R-:W-:-:S02]  /*14c0*/  UMOV UR8, UR9 ;  /* 0x0000000900087c82 */ /* 0x000fc40008000000 */
[----:B------:R-:W-:Y:S01]  /*14d0*/  UMOV UR4, UR7 ;  /* 0x0000000700047c82 */ /* 0x000fe20008000000 */
[----:B------:R-:W-:Y:S02]  /*14e0*/  USHF.R.U32.HI UR8, URZ, UR13, UR8 ;  /* 0x0000000dff087299 */ /* 0x000fe40008011608 */
[----:B----4-:R-:W-:Y:S02]  /*14f0*/  USHF.R.U32.HI UR4, URZ, UR11, UR4 ;  /* 0x0000000bff047299 */ /* 0x010fe40008011604 */
[----:B------:R-:W-:Y:S02]  /*1500*/  USEL UR6, UR46, UR8, !UP1 ;  /* 0x000000082e067287 */ /* 0x000fe4000c800000 */
[----:B------:R-:W-:-:S04]  /*1510*/  USEL UR4, UR47, UR4, !UP0 ;  /* 0x000000042f047287 */ /* 0x000fc8000c000000 */
[----:B------:R-:W-:Y:S02]  /*1520*/  UIADD3 UR7, UPT, UPT, UR6, -UR4, URZ ;  /* 0x8000000406077290 */ /* 0x000fe4000fffe0ff */
[----:B------:R-:W-:Y:S02]  /*1530*/  UIADD3 UR4, UPT, UPT, -UR6, UR4, URZ ;  /* 0x0000000406047290 */ /* 0x000fe4000fffe1ff */
[----:B------:R-:W-:Y:S02]  /*1540*/  UIMAD UR47, UR7, UR14, UR47 ;  /* 0x0000000e072f72a4 */ /* 0x000fe4000f8e022f */
[----:B------:R-:W-:-:S12]  /*1550*/  UIMAD UR46, UR4, UR10, UR46 ;  /* 0x0000000a042e72a4 */ /* 0x000fd8000f8e022e */
.L_x_17:
[----:B------:R-:W-:Y:S01]  /*1560*/  BAR.SYNC.DEFER_BLOCKING 0x0 ;  /* 0x0000000000007b1d */ /* 0x000fe20000010000 */
[----:B------:R-:W-:Y:S01]  /*1570*/  UISETP.NE.AND UP0, UPT, UR22, 0x2, UPT ;  /* 0x000000021600788c */ /* 0x000fe2000bf05270 */
[----:B------:R-:W-:Y:S02]  /*1580*/  ISETP.NE.OR P3, PT, R4, 0x2, !P3 ;  /* 0x000000020400780c */ /* 0x000fe40005f65670 */
[----:B------:R-:W-:Y:S02]  /*1590*/  LOP3.LUT R14, R6, 0x1f, RZ, 0xc0, !PT ;  /* 0x0000001f060e7812 */ /* 0x000fe400078ec0ff */
[----:B------:R-:W2:Y:S04]  /*15a0*/  LDCU UR15, c[0x0][0xb24] ;  /* 0x00016480ff0f77ac */ /* 0x000ea80008000800 */
[----:B------:R-:W-:Y:S05]  /*15b0*/  BRA.U UP0, `(.L_x_18) ;  /* 0x0000001900047547 */ /* 0x000fea000b800000 */
[----:B------:R-:W3:Y:S01]  /*15c0*/  LDCU UR7, c[0x0][0x38c] ;  /* 0x00007180ff0777ac */ /* 0x000ee20008000800 */
[----:B------:R-:W-:Y:S01]  /*15d0*/  PLOP3.LUT P1, PT, PT, PT, UP3, 0x80, 0x8 ;  /* 0x000000000008781c */ /* 0x000fe20003f2f038 */
[----:B------:R-:W-:Y:S01]  /*15e0*/  HFMA2 R12, -RZ, RZ, 0, 0 ;  /* 0x00000000ff0c7431 */ /* 0x000fe200000001ff */
[----:B------:R-:W-:Y:S01]  /*15f0*/  ISETP.EQ.OR P2, PT, R14, RZ, P3 ;  /* 0x000000ff0e00720c */ /* 0x000fe20001f42670 */
[----:B-1----:R-:W-:Y:S01]  /*1600*/  IMAD.MOV.U32 R0, RZ, RZ, 0x1 ;  /* 0x00000001ff007424 */ /* 0x002fe200078e00ff */
[----:B------:R-:W-:Y:S01]  /*1610*/  PLOP3.LUT P1, PT, P1, PT, PT, 0x8, 0x80 ;  /* 0x000000000080781c */ /* 0x000fe20000f2e170 */
[----:B------:R-:W-:Y:S01]  /*1620*/  IMAD.MOV.U32 R9, RZ, RZ, RZ ;  /* 0x000000ffff097224 */ /* 0x000fe200078e00ff */
[----:B------:R-:W-:Y:S01]  /*1630*/  MOV R11, 0x1 ;  /* 0x00000001000b7802 */ /* 0x000fe20000000f00 */
[----:B------:R-:W-:Y:S01]  /*1640*/  IMAD.MOV.U32 R10, RZ, RZ, RZ ;  /* 0x000000ffff0a7224 */ /* 0x000fe200078e00ff */
[----:B------:R-:W1:Y:S01]  /*1650*/  LDCU UR40, c[0x0][0x370] ;  /* 0x00006e00ff2877ac */ /* 0x000e620008000800 */
[----:B------:R-:W4:Y:S01]  /*1660*/  LDCU.64 UR26, c[0x0][0x348] ;  /* 0x00006900ff1a77ac */ /* 0x000f220008000a00 */
[----:B------:R-:W1:Y:S01]  /*1670*/  LDCU UR39, c[0x0][0x374] ;  /* 0x00006e80ff2777ac */ /* 0x000e620008000800 */
[----:B---3--:R-:W-:-:S02]  /*1680*/  UIADD3 UR6, UPT, UPT, UR7, 0x1f, URZ ;  /* 0x0000001f07067890 */ /* 0x008fc4000fffe0ff */
[----:B------:R-:W-:Y:S02]  /*1690*/  UIADD3 UR44, UPT, UPT, UR7, 0x3e, URZ ;  /* 0x0000003e072c7890 */ /* 0x000fe4000fffe0ff */
[----:B------:R-:W-:-:S04]  /*16a0*/  USHF.R.S32.HI UR4, URZ, 0x1f, UR6 ;  /* 0x0000001fff047899 */ /* 0x000fc80008011406 */
[----:B------:R-:W-:Y:S02]  /*16b0*/  ULEA.HI UR4, UR4, UR6, URZ, 0x5 ;  /* 0x0000000604047291 */ /* 0x000fe4000f8f28ff */
[----:B------:R-:W-:Y:S02]  /*16c0*/  UIADD3 UR6, UPT, UPT, UR7, -0x1, URZ ;  /* 0xffffffff07067890 */ /* 0x000fe4000fffe0ff */
[----:B------:R-:W-:Y:S02]  /*16d0*/  USHF.R.S32.HI UR42, URZ, 0x5, UR4 ;  /* 0x00000005ff2a7899 */ /* 0x000fe40008011404 */
[----:B------:R-:W-:Y:S02]  /*16e0*/  UISETP.GE.U32.AND UP1, UPT, UR6, -0x3f, UPT ;  /* 0xffffffc10600788c */ /* 0x000fe4000bf26070 */
[----:B------:R-:W-:Y:S01]  /*16f0*/  UISETP.LT.U32.AND UP0, UPT, UR42, 0xe, UPT ;  /* 0x0000000e2a00788c */ /* 0x000fe2000bf01070 */
[----:B------:R-:W-:-:S03]  /*1700*/  UMOV UR7, URZ ;  /* 0x000000ff00077c82 */ /* 0x000fc60008000000 */
[----:B------:R-:W-:-:S04]  /*1710*/  USEL UR41, UR42, 0xe, UP0 ;  /* 0x0000000e2a297887 */ /* 0x000fc80008000000 */
[----:B------:R-:W-:Y:S02]  /*1720*/  UIADD3 UR21, UPT, UPT, UR41, -0x1, URZ ;  /* 0xffffffff29157890 */ /* 0x000fe4000fffe0ff */
[----:B------:R-:W-:Y:S02]  /*1730*/  @UP1 UIADD3 UR21, UPT, UPT, UR41, URZ, URZ ;  /* 0x000000ff29151290 */ /* 0x000fe4000fffe0ff */
[----:B------:R-:W-:Y:S02]  /*1740*/  UIADD3 UR43, UPT, UPT, UR42, -UR41, URZ ;  /* 0x800000292a2b7290 */ /* 0x000fe4000fffe0ff */
[----:B-1--4-:R-:W-:-:S12]  /*1750*/  UIADD3 UR21, UPT, UPT, UR21, 0x1, URZ ;  /* 0x0000000115157890 */ /* 0x012fd8000fffe0ff */
.L_x_36:
[----:B------:R-:W-:Y:S01]  /*1760*/  UISETP.NE.AND UP0, UPT, UR5, URZ, UPT ;  /* 0x000000ff0500728c */ /* 0x000fe2000bf05270 */
[----:B------:R-:W1:Y:S08]  /*1770*/  S2UR UR5, SR_CgaCtaId ;  /* 0x00000000000579c3 */ /* 0x000e700000008800 */
[----:B------:R-:W-:Y:S05]  /*1780*/  BRA.U UP0, `(.L_x_19) ;  /* 0x0000000100347547 */ /* 0x000fea000b800000 */
[----:B------:R-:W3:Y:S01]  /*1790*/  S2R R2, SR_CgaCtaId ;  /* 0x0000000000027919 */ /* 0x000ee20000008800 */
[----:B------:R-:W-:-:S04]  /*17a0*/  MOV R3, 0x400 ;  /* 0x0000040000037802 */ /* 0x000fc80000000f00 */
[----:B---3--:R-:W-:Y:S02]  /*17b0*/  LEA R2, R2, R3, 0x18 ;  /* 0x0000000302027211 */ /* 0x008fe400078ec0ff */
[----:B------:R-:W-:-:S03]  /*17c0*/  SHF.L.U32 R3, R11, 0x1f, RZ ;  /* 0x0000001f0b037819 */ /* 0x000fc600000006ff */
[----:B------:R-:W-:-:S04]  /*17d0*/  IMAD R2, R10, 0x8, R2 ;  /* 0x000000080a027824 */ /* 0x000fc800078e0202 */
[----:B------:R-:W3:Y:S02]  /*17e0*/  SYNCS.PHASECHK.TRANS64.TRYWAIT P0, [R2+URZ+0x150], R3 ;  /* 0x00015003020075a7 */ /* 0x000ee400080011ff */
[----:B---3--:R-:W-:Y:S05]  /*17f0*/  @!P0 BRA `(.L_x_20) ;  /* 0x000000bc00088947 */ /* 0x008fea0003800000 */
.L_x_113:
[----:B------:R3:W-:Y:S02]  /*1800*/  SYNCS.ARRIVE.TRANS64.A1T0 RZ, [R2+URZ+0x140], RZ ;  /* 0x000140ff02ff79a7 */ /* 0x0007e400081000ff */
[----:B---3--:R-:W-:-:S05]  /*1810*/  VIADD R2, R10, 0x1 ;  /* 0x000000010a027836 */ /* 0x008fca0000000000 */
[----:B------:R-:W-:-:S04]  /*1820*/  ISETP.NE.AND P0, PT, R2, 0x2, PT ;  /* 0x000000020200780c */ /* 0x000fc80003f05270 */
[----:B------:R-:W-:Y:S02]  /*1830*/  SEL R3, RZ, 0x1, P0 ;  /* 0x00000001ff037807 */ /* 0x000fe40000000000 */
[----:B------:R-:W-:Y:S02]  /*1840*/  SEL R10, R2, RZ, P0 ;  /* 0x000000ff020a7207 */ /* 0x000fe40000000000 */
[----:B------:R-:W-:-:S07]  /*1850*/  LOP3.LUT R11, R11, R3, RZ, 0x3c, !PT ;  /* 0x000000030b0b7212 */ /* 0x000fce00078e3cff */
.L_x_19:
[----:B------:R-:W-:Y:S01]  /*1860*/  UMOV UR4, 0x400 ;  /* 0x0000040000047882 */ /* 0x000fe20000000000 */
[----:B------:R-:W-:Y:S01]  /*1870*/  SHF.L.U32 R2, R0, 0x1f, RZ ;  /* 0x0000001f00027819 */ /* 0x000fe200000006ff */
[----:B-1----:R-:W-:Y:S02]  /*1880*/  ULEA UR4, UR5, UR4, 0x18 ;  /* 0x0000000405047291 */ /* 0x002fe4000f8ec0ff */
[----:B------:R-:W-:Y:S02]  /*1890*/  UISETP.GE.U32.AND UP0, UPT, UR44, 0x3f, UPT ;  /* 0x0000003f2c00788c */ /* 0x000fe4000bf06070 */
[----:B------:R-:W-:Y:S02]  /*18a0*/  ULEA UR6, UR7, UR4, 0x3 ;  /* 0x0000000407067291 */ /* 0x000fe4000f8e18ff */
[----:B------:R-:W-:Y:S02]  /*18b0*/  USHF.L.U32 UR35, UR46, 0x7, URZ ;  /* 0x000000072e237899 */ /* 0x000fe400080006ff */
[----:B------:R-:W-:Y:S01]  /*18c0*/  UIMAD UR11, UR47, 0xf0, URZ ;  /* 0x000000f02f0b78a4 */ /* 0x000fe2000f8e02ff */
[----:B------:R-:W-:-:S04]  /*18d0*/  UMOV UR14, URZ ;  /* 0x000000ff000e7c82 */ /* 0x000fc80008000000 */
[----:B------:R1:W3:Y:S01]  /*18e0*/  SYNCS.PHASECHK.TRANS64.TRYWAIT P0, [UR6+0x70], R2 ;  /* 0x00007002ff0075a7 */ /* 0x0002e20008001106 */
[----:B------:R-:W-:Y:S06]  /*18f0*/  BRA.U !UP0, `(.L_x_21) ;  /* 0x0000000108a87547 */ /* 0x000fec000b800000 */
[----:B------:R-:W-:Y:S01]  /*1900*/  UMOV UR13, URZ ;  /* 0x000000ff000d7c82 */ /* 0x000fe20008000000 */
[----:B------:R-:W-:-:S05]  /*1910*/  UMOV UR6, UR7 ;  /* 0x0000000700067c82 */ /* 0x000fca0008000000 */
.L_x_26:
[----:B-1--4-:R-:W-:Y:S01]  /*1920*/  @!P3 MOV R2, 0x2e00 ;  /* 0x00002e000002b802 */ /* 0x012fe20000000f00 */
[----:B------:R-:W-:Y:S01]  /*1930*/  ULEA UR33, UR6, UR4, 0x3 ;  /* 0x0000000406217291 */ /* 0x000fe2000f8e18ff */
[----:B--23--:R-:W-:Y:S11]  /*1940*/  @P0 BRA `(.L_x_22) ;  /* 0x00000000000c0947 */ /* 0x00cff60003800000 */
[----:B------:R-:W-:Y:S04]  /*1950*/  SHF.L.U32 R4, R0, 0x1f, RZ ;  /* 0x0000001f00047819 */ /* 0x000fe800000006ff */
[----:B------:R-:W1:Y:S02]  /*1960*/  SYNCS.PHASECHK.TRANS64.TRYWAIT P0, [UR33+0x70], R4 ;  /* 0x00007004ff0075a7 */ /* 0x000e640008001121 */
[----:B-1----:R-:W-:Y:S05]  /*1970*/  @!P0 BRA `(.L_x_23) ;  /* 0x000000b800bc8947 */ /* 0x002fea0003800000 */
.L_x_22:
[----:B------:R3:W-:Y:S01]  /*1980*/  @!P3 SYNCS.ARRIVE.TRANS64 RZ, [UR33], R2 ;  /* 0x00000002ffffb9a7 */ /* 0x0007e20008000021 */
[----:B------:R-:W-:Y:S04]  /*1990*/  BSSY.RECONVERGENT B0, `(.L_x_24) ;  /* 0x0000003000007945 */ /* 0x000fe80003800200 */
[----:B------:R-:W-:Y:S05]  /*19a0*/  @P2 BRA `(.L_x_25) ;  /* 0x0000000000042947 */ /* 0x000fea0003800000 */
[----:B--2---:R-:W-:Y:S05]  /*19b0*/  BPT.TRAP 0x1 ;  /* 0x000000040000795c */ /* 0x004fea0000300000 */
.L_x_25:
[----:B--2---:R-:W-:Y:S05]  /*19c0*/  BSYNC.RECONVERGENT B0 ;  /* 0x0000000000007941 */ /* 0x004fea0003800200 */
.L_x_24:
[----:B------:R-:W-:Y:S02]  /*19d0*/  UIADD3 UR7, UPT, UPT, UR6, 0x1, URZ ;  /* 0x0000000106077890 */ /* 0x000fe4000fffe0ff */
[----:B------:R-:W-:Y:S02]  /*19e0*/  UIADD3 UR18, UP1, UPT, UR26, 0x80, URZ ;  /* 0x000000801a127890 */ /* 0x000fe4000ff3e0ff */
[----:B------:R-:W-:Y:S02]  /*19f0*/  UISETP.NE.AND UP0, UPT, UR7, 0xe, UPT ;  /* 0x0000000e0700788c */ /* 0x000fe4000bf05270 */
[----:B------:R-:W-:Y:S02]  /*1a00*/  ULEA UR32, UR6, UR4, 0xc ;  /* 0x0000000406207291 */ /* 0x000fe4000f8e60ff */
[----:B------:R-:W-:Y:S02]  /*1a10*/  USEL UR9, URZ, 0x1, UP0 ;  /* 0x00000001ff097887 */ /* 0x000fe40008000000 */
[----:B------:R-:W-:Y:S02]  /*1a20*/  USEL UR7, UR7, URZ, UP0 ;  /* 0x000000ff07077287 */ /* 0x000fe40008000000 */
[----:B------:R-:W-:Y:S02]  /*1a30*/  USHF.L.U32 UR34, UR13, 0x5, URZ ;  /* 0x000000050d227899 */ /* 0x000fe400080006ff */
[----:B------:R-:W-:Y:S01]  /*1a40*/  ULEA UR8, UR7, UR4, 0x3 ;  /* 0x0000000407087291 */ /* 0x000fe2000f8e18ff */
[----:B------:R-:W-:Y:S01]  /*1a50*/  LOP3.LUT R0, R0, UR9, RZ, 0x3c, !PT ;  /* 0x0000000900007c12 */ /* 0x000fe2000f8e3cff */
[----:B------:R-:W-:Y:S02]  /*1a60*/  UIADD3.X UR19, UPT, UPT, URZ, UR27, URZ, UP1, !UPT ;  /* 0x0000001bff137290 */ /* 0x000fe40008ffe4ff */
[----:B------:R-:W-:Y:S01]  /*1a70*/  UIADD3 UR32, UPT, UPT, UR32, 0xf280, URZ ;  /* 0x0000f28020207890 */ /* 0x000fe2000fffe0ff */
[----:B---3--:R-:W-:Y:S01]  /*1a80*/  SHF.L.U32 R2, R0, 0x1f, RZ ;  /* 0x0000001f00027819 */ /* 0x008fe200000006ff */
[----:B------:R-:W-:Y:S02]  /*1a90*/  UIADD3 UR16, UP0, UPT, UR26, 0x180, URZ ;  /* 0x000001801a107890 */ /* 0x000fe4000ff1e0ff */
[----:B------:R-:W-:Y:S01]  /*1aa0*/  UIADD3 UR13, UPT, UPT, UR13, 0x1, URZ ;  /* 0x000000010d0d7890 */ /* 0x000fe2000fffe0ff */
[----:B------:R4:W2:Y:S01]  /*1ab0*/  SYNCS.PHASECHK.TRANS64.TRYWAIT P0, [UR8+0x70], R2 ;  /* 0x00007002ff0075a7 */ /* 0x0008a20008001108 */
[----:B------:R-:W-:Y:S01]  /*1ac0*/  UIMAD UR8, UR6, 0x1e00, UR4 ;  /* 0x00001e00060878a4 */ /* 0x000fe2000f8e0204 */
[----:B------:R-:W-:Y:S01]  /*1ad0*/  UMOV UR22, 0x0 ;  /* 0x0000000000167882 */ /* 0x000fe20000000000 */
[----:B------:R-:W-:Y:S02]  /*1ae0*/  UMOV UR23, 0x10000000 ;  /* 0x1000000000177882 */ /* 0x000fe40000000000 */
[----:B------:R-:W-:Y:S01]  /*1af0*/  UIADD3 UR8, UPT, UPT, UR8, 0x1d280, URZ ;  /* 0x0001d28008087890 */ /* 0x000fe2000fffe0ff */
[----:B------:R4:W-:Y:S01]  /*1b00*/  UTMALDG.3D [UR32], [UR18], desc[UR22] ;  /* 0x00001620120075b4 */ /* 0x0009e20008011000 */
[----:B------:R-:W-:Y:S01]  /*1b10*/  UIADD3.X UR17, UPT, UPT, URZ, UR27, URZ, UP0, !UPT ;  /* 0x0000001bff117290 */ /* 0x000fe200087fe4ff */
[----:B------:R-:W-:Y:S01]  /*1b20*/  UMOV UR12, UR36 ;  /* 0x00000024000c7c82 */ /* 0x000fe20008000000 */
[----:B------:R-:W-:Y:S01]  /*1b30*/  UMOV UR9, UR33 ;  /* 0x0000002100097c82 */ /* 0x000fe20008000000 */
[----:B------:R-:W-:Y:S01]  /*1b40*/  UMOV UR10, UR34 ;  /* 0x00000022000a7c82 */ /* 0x000fe20008000000 */
[----:B------:R-:W-:Y:S01]  /*1b50*/  UISETP.NE.AND UP0, UPT, UR13, UR21, UPT ;  /* 0x000000150d00728c */ /* 0x000fe2000bf05270 */
[----:B------:R-:W-:Y:S01]  /*1b60*/  UMOV UR14, UR21 ;  /* 0x00000015000e7c82 */ /* 0x000fe20008000000 */
[----:B------:R-:W-:Y:S03]  /*1b70*/  UMOV UR6, UR7 ;  /* 0x0000000700067c82 */ /* 0x000fe60008000000 */
[----:B------:R4:W-:Y:S04]  /*1b80*/  UTMALDG.3D [UR8], [UR16], desc[UR22] ;  /* 0x00001608100075b4 */ /* 0x0009e80008011000 */
[----:B------:R-:W-:Y:S05]  /*1b90*/  BRA.U UP0, `(.L_x_26) ;  /* 0xfffffffd00607547 */ /* 0x000fea000b83ffff */
.L_x_21:
[----:B------:R-:W-:Y:S01]  /*1ba0*/  ULEA UR6, UR7, UR4, 0x3 ;  /* 0x0000000407067291 */ /* 0x000fe2000f8e18ff */
[----:B-1--4-:R-:W-:Y:S01]  /*1bb0*/  SHF.L.U32 R2, R0, 0x1f, RZ ;  /* 0x0000001f00027819 */ /* 0x012fe200000006ff */
[----:B------:R-:W-:Y:S01]  /*1bc0*/  @!P1 SYNCS.ARRIVE.TRANS64.A1T0 RZ, [UR4+0xf8], RZ ;  /* 0x0000f8ffffff99a7 */ /* 0x000fe20008100004 */
[----:B------:R-:W-:-:S06]  /*1bd0*/  UISETP.GT.AND UP0, UPT, UR42, UR41, UPT ;  /* 0x000000292a00728c */ /* 0x000fcc000bf04270 */
[----:B--23--:R1:W2:Y:S03]  /*1be0*/  SYNCS.PHASECHK.TRANS64.TRYWAIT P0, [UR6+0x70], R2 ;  /* 0x00007002ff0075a7 */ /* 0x00c2a60008001106 */
[----:B------:R-:W-:Y:S05]  /*1bf0*/  BRA.U !UP0, `(.L_x_27) ;  /* 0x0000000108ac7547 */ /* 0x000fea000b800000 */
[----:B------:R-:W-:Y:S01]  /*1c00*/  UIADD3 UR13, UPT, UPT, UR43, UR14, URZ ;  /* 0x0000000e2b0d7290 */ /* 0x000fe2000fffe0ff */
[----:B------:R-:W-:-:S11]  /*1c10*/  UMOV UR6, UR7 ;  /* 0x0000000700067c82 */ /* 0x000fd60008000000 */
.L_x_32:
[----:B-1-3--:R-:W-:Y:S01]  /*1c20*/  @!P3 MOV R2, 0x2e00 ;  /* 0x00002e000002b802 */ /* 0x00afe20000000f00 */
[----:B------:R-:W-:Y:S01]  /*1c30*/  ULEA UR17, UR6, UR4, 0x3 ;  /* 0x0000000406117291 */ /* 0x000fe2000f8e18ff */
[----:B--2-4-:R-:W-:Y:S11]  /*1c40*/  @P0 BRA `(.L_x_28) ;  /* 0x00000000000c0947 */ /* 0x014ff60003800000 */
[----:B------:R-:W-:Y:S04]  /*1c50*/  SHF.L.U32 R4, R0, 0x1f, RZ ;  /* 0x0000001f00047819 */ /* 0x000fe800000006ff */
[----:B------:R-:W1:Y:S02]  /*1c60*/  SYNCS.PHASECHK.TRANS64.TRYWAIT P0, [UR17+0x70], R4 ;  /* 0x00007004ff0075a7 */ /* 0x000e640008001111 */
[----:B-1----:R-:W-:Y:S05]  /*1c70*/  @!P0 BRA `(.L_x_29) ;  /* 0x000000b800148947 */ /* 0x002fea0003800000 */
.L_x_28:
[----:B------:R2:W-:Y:S01]  /*1c80*/  @!P3 SYNCS.ARRIVE.TRANS64 RZ, [UR17], R2 ;  /* 0x00000002ffffb9a7 */ /* 0x0005e20008000011 */
[----:B------:R-:W-:Y:S04]  /*1c90*/  BSSY.RECONVERGENT B0, `(.L_x_30) ;  /* 0x0000003000007945 */ /* 0x000fe80003800200 */
[----:B------:R-:W-:Y:S05]  /*1ca0*/  @P2 BRA `(.L_x_31) ;  /* 0x0000000000042947 */ /* 0x000fea0003800000 */
[----:B------:R-:W-:Y:S05]  /*1cb0*/  BPT.TRAP 0x1 ;  /* 0x000000040000795c */ /* 0x000fea0000300000 */
.L_x_31:
[----:B------:R-:W-:Y:S05]  /*1cc0*/  BSYNC.RECONVERGENT B0 ;  /* 0x0000000000007941 */ /* 0x000fea0003800200 */
.L_x_30:
[----:B------:R-:W-:Y:S02]  /*1cd0*/  UIADD3 UR7, UPT, UPT, UR6, 0x1, URZ ;  /* 0x0000000106077890 */ /* 0x000fe4000fffe0ff */
[----:B------:R-:W-:Y:S02]  /*1ce0*/  ULEA UR16, UR6, UR4, 0xc ;  /* 0x0000000406107291 */ /* 0x000fe4000f8e60ff */
[----:B------:R-:W-:Y:S02]  /*1cf0*/  UISETP.NE.AND UP0, UPT, UR7, 0xe, UPT ;  /* 0x0000000e0700788c */ /* 0x000fe4000bf05270 */
[----:B------:R-:W-:Y:S02]  /*1d00*/  UIADD3 UR24, UP1, UPT, UR26, 0x80, URZ ;  /* 0x000000801a187890 */ /* 0x000fe4000ff3e0ff */
[----:B------:R-:W-:Y:S02]  /*1d10*/  USEL UR9, URZ, 0x1, UP0 ;  /* 0x00000001ff097887 */ /* 0x000fe40008000000 */
[----:B------:R-:W-:Y:S02]  /*1d20*/  USEL UR7, UR7, URZ, UP0 ;  /* 0x000000ff07077287 */ /* 0x000fe40008000000 */
[----:B------:R-:W-:Y:S02]  /*1d30*/  USHF.L.U32 UR18, UR14, 0x5, URZ ;  /* 0x000000050e127899 */ /* 0x000fe400080006ff */
[----:B------:R-:W-:Y:S01]  /*1d40*/  ULEA UR8, UR7, UR4, 0x3 ;  /* 0x0000000407087291 */ /* 0x000fe2000f8e18ff */
[----:B------:R-:W-:Y:S01]  /*1d50*/  LOP3.LUT R0, R0, UR9, RZ, 0x3c, !PT ;  /* 0x0000000900007c12 */ /* 0x000fe2000f8e3cff */
[----:B------:R-:W-:Y:S02]  /*1d60*/  UIADD3 UR16, UPT, UPT, UR16, 0xf280, URZ ;  /* 0x0000f28010107890 */ /* 0x000fe4000fffe0ff */
[----:B------:R-:W-:Y:S01]  /*1d70*/  UIADD3.X UR25, UPT, UPT, URZ, UR27, URZ, UP1, !UPT ;  /* 0x0000001bff197290 */ /* 0x000fe20008ffe4ff */
[----:B--2---:R-:W-:Y:S01]  /*1d80*/  SHF.L.U32 R2, R0, 0x1f, RZ ;  /* 0x0000001f00027819 */ /* 0x004fe200000006ff */
[----:B------:R-:W-:Y:S02]  /*1d90*/  UIADD3 UR22, UP0, UPT, UR26, 0x180, URZ ;  /* 0x000001801a167890 */ /* 0x000fe4000ff1e0ff */
[----:B------:R-:W-:Y:S01]  /*1da0*/  UIADD3 UR14, UPT, UPT, UR14, 0x1, URZ ;  /* 0x000000010e0e7890 */ /* 0x000fe2000fffe0ff */
[----:B------:R3:W4:Y:S01]  /*1db0*/  SYNCS.PHASECHK.TRANS64.TRYWAIT P0, [UR8+0x70], R2 ;  /* 0x00007002ff0075a7 */ /* 0x0007220008001108 */
[----:B------:R-:W-:Y:S01]  /*1dc0*/  UIMAD UR8, UR6, 0x1e00, UR4 ;  /* 0x00001e00060878a4 */ /* 0x000fe2000f8e0204 */
[----:B------:R-:W-:Y:S01]  /*1dd0*/  UMOV UR28, 0x0 ;  /* 0x00000000001c7882 */ /* 0x000fe20000000000 */
[----:B------:R-:W-:Y:S01]  /*1de0*/  UMOV UR29, 0x10000000 ;  /* 0x10000000001d7882 */ /* 0x000fe20000000000 */
[----:B------:R-:W-:Y:S01]  /*1df0*/  UMOV UR19, UR35 ;  /* 0x0000002300137c82 */ /* 0x000fe20008000000 */
[----:B------:R-:W-:Y:S01]  /*1e00*/  UMOV UR20, UR36 ;  /* 0x0000002400147c82 */ /* 0x000fe20008000000 */
[----:B------:R-:W-:Y:S01]  /*1e10*/  UIADD3 UR8, UPT, UPT, UR8, 0x1d280, URZ ;  /* 0x0001d28008087890 */ /* 0x000fe2000fffe0ff */
[----:B------:R3:W-:Y:S01]  /*1e20*/  UTMALDG.3D [UR16], [UR24], desc[UR28] ;  /* 0x00001c10180075b4 */ /* 0x0007e20008011000 */
[----:B------:R-:W-:Y:S01]  /*1e30*/  UIADD3.X UR23, UPT, UPT, URZ, UR27, URZ, UP0, !UPT ;  /* 0x0000001bff177290 */ /* 0x000fe200087fe4ff */
[----:B------:R-:W-:Y:S01]  /*1e40*/  UMOV UR12, UR36 ;  /* 0x00000024000c7c82 */ /* 0x000fe20008000000 */
[----:B------:R-:W-:Y:S01]  /*1e50*/  UMOV UR9, UR17 ;  /* 0x0000001100097c82 */ /* 0x000fe20008000000 */
[----:B------:R-:W-:Y:S01]  /*1e60*/  UMOV UR10, UR18 ;  /* 0x00000012000a7c82 */ /* 0x000fe20008000000 */
[----:B------:R-:W-:Y:S01]  /*1e70*/  UISETP.NE.AND UP0, UPT, UR14, UR13, UPT ;  /* 0x0000000d0e00728c */ /* 0x000fe2000bf05270 */
[----:B------:R-:W-:Y:S04]  /*1e80*/  UMOV UR6, UR7 ;  /* 0x0000000700067c82 */ /* 0x000fe80008000000 */
[----:B------:R3:W-:Y:S04]  /*1e90*/  UTMALDG.3D [UR8], [UR22], desc[UR28] ;  /* 0x00001c08160075b4 */ /* 0x0007e80008011000 */
[----:B------:R-:W-:Y:S05]  /*1ea0*/  BRA.U UP0, `(.L_x_32) ;  /* 0xfffffffd005c7547 */ /* 0x000fea000b83ffff */
.L_x_27:
[C---:B-1----:R-:W-:Y:S01]  /*1eb0*/  LEA R3, R9.reuse, UR4, 0x3 ;  /* 0x0000000409037c11 */ /* 0x042fe2000f8e18ff */
[----:B------:R-:W-:Y:S01]  /*1ec0*/  NOP ;  /* 0x0000000000007918 */ /* 0x000fe20000000000 */
[----:B---3--:R-:W-:Y:S02]  /*1ed0*/  SHF.L.U32 R2, R12, 0x1f, RZ ;  /* 0x0000001f0c027819 */ /* 0x008fe400000006ff */
[----:B------:R-:W-:Y:S02]  /*1ee0*/  LEA R4, R9, UR4, 0x4 ;  /* 0x0000000409047c11 */ /* 0x000fe4000f8e20ff */
[----:B--2-4-:R-:W1:Y:S02]  /*1ef0*/  SYNCS.PHASECHK.TRANS64.TRYWAIT P0, [R3+URZ+0x100], R2 ;  /* 0x00010002030075a7 */ /* 0x014e6400080011ff */
[----:B-1----:R-:W-:Y:S05]  /*1f00*/  @!P0 BRA `(.L_x_33) ;  /* 0x000000b400888947 */ /* 0x002fea0003800000 */
.L_x_116:
[----:B------:R-:W2:Y:S01]  /*1f10*/  LDS.128 R4, [R4+0x170] ;  /* 0x0001700004047984 */ /* 0x000ea20000000c00 */
[----:B------:R-:W-:Y:S01]  /*1f20*/  UISETP.GE.AND UP0, UPT, UR15, 0x1, UPT ;  /* 0x000000010f00788c */ /* 0x000fe2000bf06270 */
[----:B------:R-:W-:Y:S01]  /*1f30*/  @!PT LDS RZ, [RZ] ;  /* 0x00000000fffff984 */ /* 0x000fe20000000800 */
[----:B------:R-:W-:Y:S01]  /*1f40*/  @!PT LDS RZ, [RZ] ;  /* 0x00000000fffff984 */ /* 0x000fe20000000800 */
[----:B------:R-:W-:Y:S01]  /*1f50*/  @!PT LDS RZ, [RZ] ;  /* 0x00000000fffff984 */ /* 0x000fe20000000800 */
[----:B------:R-:W-:Y:S01]  /*1f60*/  @!PT LDS RZ, [RZ] ;  /* 0x00000000fffff984 */ /* 0x000fe20000000800 */
[----:B------:R3:W-:Y:S06]  /*1f70*/  MEMBAR.ALL.CTA ;  /* 0x0000000000007992 */ /* 0x0007ec0000008000 */
[----:B---3--:R-:W3:Y:S01]  /*1f80*/  FENCE.VIEW.ASYNC.S ;  /* 0x00000000000073c6 */ /* 0x008ee20000000000 */
[----:B--2---:R-:W-:-:S13]  /*1f90*/  LOP3.LUT P0, RZ, R6, 0x1, RZ, 0xc0, !PT ;  /* 0x0000000106ff7812 */ /* 0x004fda000780c0ff */
[----:B---3--:R-:W-:Y:S01]  /*1fa0*/  VOTEU.ANY UP1, P0 ;  /* 0x0000000000ff7886 */ /* 0x008fe20000020100 */
[----:B------:R-:W-:-:S13]  /*1fb0*/  PLOP3.LUT P0, PT, PT, PT, UP1, 0x80, 0x8 ;  /* 0x000000000008781c */ /* 0x000fda0003f0f018 */
[----:B-1----:R-:W-:Y:S02]  /*1fc0*/  @P0 LOP3.LUT R2, R5, 0xffff, RZ, 0xc0, !PT ;  /* 0x0000ffff05020812 */ /* 0x002fe400078ec0ff */
[----:B------:R-:W-:Y:S02]  /*1fd0*/  @P0 MOV R8, R4 ;  /* 0x0000000400080202 */ /* 0x000fe40000000f00 */
[----:B------:R-:W-:Y:S01]  /*1fe0*/  @P0 R2UR UR8, R2 ;  /* 0x00000000020802ca */ /* 0x000fe200000e0000 */
[----:B------:R-:W-:Y:S01]  /*1ff0*/  VIADD R2, R3, 0x110 ;  /* 0x0000011003027836 */ /* 0x000fe20000000000 */
[----:B------:R-:W-:Y:S02]  /*2000*/  @P0 SHF.R.U32.HI R4, RZ, 0x10, R5 ;  /* 0x00000010ff040819 */ /* 0x000fe40000011605 */
[----:B------:R-:W-:Y:S02]  /*2010*/  @P0 R2UR UR9, R8 ;  /* 0x00000000080902ca */ /* 0x000fe400000e0000 */
[----:B------:R-:W-:-:S02]  /*2020*/  PRMT R2, RZ, 0x654, R2 ;  /* 0x00000654ff027816 */ /* 0x000fc40000000002 */
[----:B------:R-:W-:Y:S02]  /*2030*/  @P0 R2UR UR6, R4 ;  /* 0x00000000040602ca */ /* 0x000fe400000e0000 */
[----:B------:R1:W-:Y:S03]  /*2040*/  SYNCS.ARRIVE.TRANS64.RED.A1T0 RZ, [R2+URZ], RZ ;  /* 0x000000ff02ff79a7 */ /* 0x0003e600081004ff */
[----:B------:R-:W-:-:S04]  /*2050*/  @UP1 UMOV UR37, UR8 ;  /* 0x0000000800251c82 */ /* 0x000fc80008000000 */
[----:B------:R-:W-:-:S04]  /*2060*/  @UP1 UMOV UR38, UR9 ;  /* 0x0000000900261c82 */ /* 0x000fc80008000000 */
[----:B------:R-:W-:Y:S01]  /*2070*/  @UP1 UMOV UR36, UR6 ;  /* 0x0000000600241c82 */ /* 0x000fe20008000000 */
[----:B------:R-:W-:Y:S05]  /*2080*/  BRA.U !UP0, `(.L_x_34) ;  /* 0x0000000108d47547 */ /* 0x000fea000b800000 */
[----:B------:R-:W2:Y:S01]  /*2090*/  LDCU.128 UR28, c[0x0][0xb10] ;  /* 0x00016200ff1c77ac */ /* 0x000ea20008000c00 */
[----:B------:R-:W3:Y:S01]  /*20a0*/  LDCU UR14, c[0x0][0xb20] ;  /* 0x00016400ff0e77ac */ /* 0x000ee20008000800 */
[----:B------:R-:W4:Y:S01]  /*20b0*/  LDCU UR20, c[0x0][0xb0c] ;  /* 0x00016180ff1477ac */ /* 0x000f220008000800 */
[----:B------:R-:W5:Y:S01]  /*20c0*/  LDCU.64 UR10, c[0x0][0xb28] ;  /* 0x00016500ff0a77ac */ /* 0x000f620008000a00 */
[----:B------:R-:W-:Y:S02]  /*20d0*/  UISETP.NE.AND UP3, UPT, UR15, 0x1, UPT ;  /* 0x000000010f00788c */ /* 0x000fe4000bf65270 */
[----:B--2---:R-:W-:Y:S02]  /*20e0*/  UIMAD.WIDE.U32 UR8, UR39, UR31, URZ ;  /* 0x0000001f270872a5 */ /* 0x004fe4000f8e00ff */
[----:B------:R-:W-:Y:S02]  /*20f0*/  UIMAD.WIDE.U32 UR12, UR40, UR28, URZ ;  /* 0x0000001c280c72a5 */ /* 0x000fe4000f8e00ff */
[----:B------:R-:W-:-:S02]  /*2100*/  UISETP.NE.AND UP0, UPT, UR30, 0x1, UPT ;  /* 0x000000011e00788c */ /* 0x000fc4000bf05270 */
[----:B------:R-:W-:Y:S01]  /*2110*/  UIMAD.WIDE.U32 UR18, UR37, UR31, URZ ;  /* 0x0000001f251272a5 */ /* 0x000fe2000f8e00ff */
[----:B------:R-:W-:Y:S02]  /*2120*/  UMOV UR8, UR9 ;  /* 0x0000000900087c82 */ /* 0x000fe40008000000 */
[----:B------:R-:W-:Y:S01]  /*2130*/  UMOV UR6, UR13 ;  /* 0x0000000d00067c82 */ /* 0x000fe20008000000 */
[----:B---3--:R-:W-:Y:S02]  /*2140*/  USHF.R.U32.HI UR8, URZ, UR14, UR8 ;  /* 0x0000000eff087299 */ /* 0x008fe40008011608 */
[----:B----4-:R-:W-:Y:S02]  /*2150*/  UISETP.NE.AND UP2, UPT, UR20, 0x1, UPT ;  /* 0x000000011400788c */ /* 0x010fe4000bf45270 */
[----:B------:R-:W-:Y:S02]  /*2160*/  USHF.R.U32.HI UR6, URZ, UR29, UR6 ;  /* 0x0000001dff067299 */ /* 0x000fe40008011606 */
[----:B------:R-:W-:-:S02]  /*2170*/  USEL UR8, UR39, UR8, !UP0 ;  /* 0x0000000827087287 */ /* 0x000fc4000c000000 */
[----:B------:R-:W-:Y:S02]  /*2180*/  USEL UR9, UR40, UR6, !UP2 ;  /* 0x0000000628097287 */ /* 0x000fe4000d000000 */
[----:B-----5:R-:W-:Y:S01]  /*2190*/  UIMAD.WIDE.U32 UR12, UR8, UR10, URZ ;  /* 0x0000000a080c72a5 */ /* 0x020fe2000f8e00ff */
[----:B------:R-:W-:Y:S01]  /*21a0*/  UMOV UR6, UR19 ;  /* 0x0000001300067c82 */ /* 0x000fe20008000000 */
[----:B------:R-:W-:Y:S02]  /*21b0*/  UIMAD.WIDE.U32 UR16, UR38, UR28, URZ ;  /* 0x0000001c261072a5 */ /* 0x000fe4000f8e00ff */
[----:B------:R-:W-:-:S03]  /*21c0*/  UIMAD.WIDE.U32 UR18, UR9, UR10, URZ ;  /* 0x0000000a091272a5 */ /* 0x000fc6000f8e00ff */
[----:B------:R-:W-:Y:S01]  /*21d0*/  UMOV UR12, UR13 ;  /* 0x0000000d000c7c82 */ /* 0x000fe20008000000 */
[----:B------:R-:W-:Y:S02]  /*21e0*/  USHF.R.U32.HI UR6, URZ, UR14, UR6 ;  /* 0x0000000eff067299 */ /* 0x000fe40008011606 */
[----:B------:R-:W-:Y:S01]  /*21f0*/  @UP3 USHF.R.U32.HI UR8, URZ, UR11, UR12 ;  /* 0x0000000bff083299 */ /* 0x000fe2000801160c */
[----:B------:R-:W-:Y:S01]  /*2200*/  UMOV UR16, UR17 ;  /* 0x0000001100107c82 */ /* 0x000fe20008000000 */
[----:B------:R-:W-:Y:S01]  /*2210*/  UMOV UR18, UR19 ;  /* 0x0000001300127c82 */ /* 0x000fe20008000000 */
[----:B------:R-:W-:Y:S02]  /*2220*/  USHF.R.U32.HI UR29, URZ, UR29, UR16 ;  /* 0x0000001dff1d7299 */ /* 0x000fe40008011610 */
[----:B------:R-:W-:Y:S02]  /*2230*/  USEL UR6, UR37, UR6, !UP0 ;  /* 0x0000000625067287 */ /* 0x000fe4000c000000 */
[----:B------:R-:W-:-:S02]  /*2240*/  @UP3 USHF.R.U32.HI UR9, URZ, UR11, UR18 ;  /* 0x0000000bff093299 */ /* 0x000fc40008011612 */
[----:B------:R-:W-:Y:S02]  /*2250*/  UIMAD UR12, UR15, UR8, URZ ;  /* 0x000000080f0c72a4 */ /* 0x000fe4000f8e02ff */
[----:B------:R-:W-:Y:S02]  /*2260*/  USEL UR8, UR38, UR29, !UP2 ;  /* 0x0000001d26087287 */ /* 0x000fe4000d000000 */
[----:B------:R-:W-:Y:S02]  /*2270*/  UIMAD UR14, UR15, UR9, URZ ;  /* 0x000000090f0e72a4 */ /* 0x000fe4000f8e02ff */
[----:B------:R-:W-:Y:S02]  /*2280*/  UISETP.GE.AND UP0, UPT, UR6, UR12, UPT ;  /* 0x0000000c0600728c */ /* 0x000fe4000bf06270 */
[----:B------:R-:W-:Y:S02]  /*2290*/  UIMAD.WIDE.U32 UR12, UR6, UR10, URZ ;  /* 0x0000000a060c72a5 */ /* 0x000fe4000f8e00ff */
[----:B------:R-:W-:-:S02]  /*22a0*/  UISETP.GE.OR UP0, UPT, UR8, UR14, UP0 ;  /* 0x0000000e0800728c */ /* 0x000fc40008706670 */
        /* <DEDUP_REMOVED lines=19> */
.L_x_34:
[----:B------:R-:W2:Y:S02]  /*23e0*/  LDCU UR6, c[0x0][0xb30] ;  /* 0x00016600ff0677ac */ /* 0x000ea40008000800 */
[----:B--2---:R-:W-:-:S09]  /*23f0*/  UISETP.NE.AND UP0, UPT, UR6, 0x1, UPT ;  /* 0x000000010600788c */ /* 0x004fd2000bf05270 */
[----:B------:R-:W-:Y:S05]  /*2400*/  BRA.U UP0, `(.L_x_35) ;  /* 0x0000000100447547 */ /* 0x000fea000b800000 */
        /* <DEDUP_REMOVED lines=17> */
.L_x_35:
[----:B-1----:R-:W2:Y:S04]  /*2520*/  LDL R2, [R1+0x108] ;  /* 0x0001080001027983 */ /* 0x002ea80000100800 */
[----:B------:R-:W3:Y:S01]  /*2530*/  LDL R3, [R1+0x10c] ;  /* 0x00010c0001037983 */ /* 0x000ee20000100800 */
[----:B------:R-:W-:Y:S02]  /*2540*/  PLOP3.LUT P1, PT, PT, PT, PT, 0x80, 0x8 ;  /* 0x000000000008781c */ /* 0x000fe40003f2f070 */
[----:B--2---:R-:W-:Y:S01]  /*2550*/  R2UR UR6, R2 ;  /* 0x00000000020672ca */ /* 0x004fe200000e0000 */
[----:B------:R-:W-:Y:S01]  /*2560*/  VIADD R2, R9, 0x1 ;  /* 0x0000000109027836 */ /* 0x000fe20000000000 */
[----:B---3--:R-:W-:-:S04]  /*2570*/  R2UR UR8, R3 ;  /* 0x00000000030872ca */ /* 0x008fc800000e0000 */
[----:B------:R-:W-:-:S04]  /*2580*/  ISETP.NE.AND P0, PT, R2, 0x2, PT ;  /* 0x000000020200780c */ /* 0x000fc80003f05270 */
[----:B------:R-:W-:Y:S02]  /*2590*/  SEL R3, RZ, 0x1, P0 ;  /* 0x00000001ff037807 */ /* 0x000fe40000000000 */
[----:B------:R-:W-:Y:S02]  /*25a0*/  SEL R9, R2, RZ, P0 ;  /* 0x000000ff02097207 */ /* 0x000fe40000000000 */
[----:B------:R-:W-:Y:S01]  /*25b0*/  LOP3.LUT R12, R12, R3, RZ, 0x3c, !PT ;  /* 0x000000030c0c7212 */ /* 0x000fe200078e3cff */
[----:B------:R-:W-:Y:S02]  /*25c0*/  UIADD3 UR47, UPT, UPT, UR37, UR6, URZ ;  /* 0x00000006252f7290 */ /* 0x000fe4000fffe0ff */
[----:B------:R-:W-:Y:S01]  /*25d0*/  UIADD3 UR46, UPT, UPT, UR38, UR8, URZ ;  /* 0x00000008262e7290 */ /* 0x000fe2000fffe0ff */
[----:B------:R-:W-:Y:S11]  /*25e0*/  BRA.U UP1, `(.L_x_36) ;  /* 0xfffffff1015c7547 */ /* 0x000ff6000b83ffff */
[----:B------:R-:W-:Y:S01]  /*25f0*/  UIADD3 UR8, UPT, UPT, UR4, 0x70, URZ ;  /* 0x0000007004087890 */ /* 0x000fe2000fffe0ff */
[----:B------:R-:W-:-:S03]  /*2600*/  SHF.L.U32 R2, R0, 0x1f, RZ ;  /* 0x0000001f00027819 */ /* 0x000fc600000006ff */
[----:B------:R-:W-:-:S09]  /*2610*/  ULEA UR4, UR7, UR8, 0x3 ;  /* 0x0000000807047291 */ /* 0x000fd2000f8e18ff */
[----:B------:R-:W1:Y:S02]  /*2620*/  SYNCS.PHASECHK.TRANS64.TRYWAIT P0, [UR4], R2 ;  /* 0x00000002ff0075a7 */ /* 0x000e640008001104 */
[----:B-1----:R-:W-:Y:S05]  /*2630*/  @!P0 BRA `(.L_x_37) ;  /* 0x000000ac00d08947 */ /* 0x002fea0003800000 */
.L_x_118:
[----:B------:R-:W-:-:S04]  /*2640*/  UIADD3 UR4, UPT, UPT, UR7, 0x1, URZ ;  /* 0x0000000107047890 */ /* 0x000fc8000fffe0ff */
[----:B------:R-:W-:-:S04]  /*2650*/  UISETP.NE.AND UP0, UPT, UR4, 0xe, UPT ;  /* 0x0000000e0400788c */ /* 0x000fc8000bf05270 */
[----:B------:R-:W-:Y:S02]  /*2660*/  USEL UR6, URZ, 0x1, UP0 ;  /* 0x00000001ff067887 */ /* 0x000fe40008000000 */
[----:B------:R-:W-:-:S04]  /*2670*/  USEL UR4, UR4, URZ, UP0 ;  /* 0x000000ff04047287 */ /* 0x000fc80008000000 */
[----:B------:R-:W-:Y:S01]  /*2680*/  ULEA UR5, UR4, UR8, 0x3 ;  /* 0x0000000804057291 */ /* 0x000fe2000f8e18ff */
[----:B------:R-:W-:-:S04]  /*2690*/  LOP3.LUT R0, R0, UR6, RZ, 0x3c, !PT ;  /* 0x0000000600007c12 */ /* 0x000fc8000f8e3cff */
[----:B-1----:R-:W-:-:S04]  /*26a0*/  SHF.L.U32 R2, R0, 0x1f, RZ ;  /* 0x0000001f00027819 */ /* 0x002fc800000006ff */
[----:B------:R-:W1:Y:S02]  /*26b0*/  SYNCS.PHASECHK.TRANS64.TRYWAIT P0, [UR5], R2 ;  /* 0x00000002ff0075a7 */ /* 0x000e640008001105 */
[----:B-1----:R-:W-:Y:S05]  /*26c0*/  @!P0 BRA `(.L_x_38) ;  /* 0x000000ac00c48947 */ /* 0x002fea0003800000 */
.L_x_120:
        /* <DEDUP_REMOVED lines=9> */
.L_x_122:
        /* <DEDUP_REMOVED lines=9> */
.L_x_124:
        /* <DEDUP_REMOVED lines=9> */
.L_x_126:
        /* <DEDUP_REMOVED lines=9> */
.L_x_128:
        /* <DEDUP_REMOVED lines=9> */
.L_x_130:
        /* <DEDUP_REMOVED lines=9> */
.L_x_132:
        /* <DEDUP_REMOVED lines=9> */
.L_x_134:
        /* <DEDUP_REMOVED lines=9> */
.L_x_136:
        /* <DEDUP_REMOVED lines=9> */
.L_x_138:
        /* <DEDUP_REMOVED lines=9> */
.L_x_140:
        /* <DEDUP_REMOVED lines=9> */
.L_x_142:
[----:B------:R-:W-:-:S04]  /*2d00*/  UIADD3 UR4, UPT, UPT, UR4, 0x1, URZ ;  /* 0x0000000104047890 */ /* 0x000fc8000fffe0ff */
[----:B------:R-:W-:-:S04]  /*2d10*/  UISETP.NE.AND UP0, UPT, UR4, 0xe, UPT ;  /* 0x0000000e0400788c */ /* 0x000fc8000bf05270 */
[----:B------:R-:W-:Y:S02]  /*2d20*/  USEL UR5, URZ, 0x1, UP0 ;  /* 0x00000001ff057887 */ /* 0x000fe40008000000 */
[----:B------:R-:W-:-:S04]  /*2d30*/  USEL UR4, UR4, URZ, UP0 ;  /* 0x000000ff04047287 */ /* 0x000fc80008000000 */
[----:B------:R-:W-:Y:S01]  /*2d40*/  ULEA UR4, UR4, UR8, 0x3 ;  /* 0x0000000804047291 */ /* 0x000fe2000f8e18ff */
[----:B-1----:R-:W-:-:S04]  /*2d50*/  LOP3.LUT R2, R0, UR5, RZ, 0x3c, !PT ;  /* 0x0000000500027c12 */ /* 0x002fc8000f8e3cff */
[----:B------:R-:W-:Y:S01]  /*2d60*/  SHF.L.U32 R2, R2, 0x1f, RZ ;  /* 0x0000001f02027819 */ /* 0x000fe200000006ff */
[----:B------:R-:W-:-:S07]  /*2d70*/  IMAD.U32 R0, RZ, RZ, UR4 ;  /* 0x00000004ff007e24 */ /* 0x000fce000f8e00ff */
.L_x_50:
[----:B-1----:R1:W2:Y:S02]  /*2d80*/  SYNCS.PHASECHK.TRANS64.TRYWAIT P0, [R0+URZ], R2 ;  /* 0x00000002000075a7 */ /* 0x0022a400080011ff */
[----:B--2---:R-:W-:Y:S05]  /*2d90*/  @!P0 NANOSLEEP.SYNCS 0x989680 ;  /* 0x009896800000895d */ /* 0x004fea0003900000 */
[----:B------:R-:W2:Y:S02]  /*2da0*/  @!P0 SYNCS.PHASECHK.TRANS64 P0, [R0+URZ], R2 ;  /* 0x00000002000085a7 */ /* 0x000ea400080010ff */
[----:B--2---:R-:W-:Y:S05]  /*2db0*/  @P0 EXIT ;  /* 0x000000000000094d */ /* 0x004fea0003800000 */
[----:B------:R-:W-:Y:S05]  /*2dc0*/  BRA `(.L_x_50) ;  /* 0xfffffffc00ec7947 */ /* 0x000fea000383ffff */
.L_x_18:
[----:B------:R-:W-:-:S04]  /*2dd0*/  UISETP.NE.AND UP0, UPT, UR5, URZ, UPT ;  /* 0x000000ff0500728c */ /* 0x000fc8000bf05270 */
[----:B------:R-:W-:-:S09]  /*2de0*/  UISETP.NE.OR UP0, UPT, UR22, 0x1, UP0 ;  /* 0x000000011600788c */ /* 0x000fd20008705670 */
[----:B------:R-:W-:Y:S05]  /*2df0*/  BRA.U UP0, `(.L_x_51) ;  /* 0x0000000500507547 */ /* 0x000fea000b800000 */
[----:B------:R-:W-:Y:S01]  /*2e00*/  HFMA2 R9, -RZ, RZ, 0, 0 ;  /* 0x00000000ff097431 */ /* 0x000fe200000001ff */
[----:B------:R-:W-:Y:S01]  /*2e10*/  UMOV UR6, 0x400 ;  /* 0x0000040000067882 */ /* 0x000fe20000000000 */
[----:B------:R-:W-:Y:S01]  /*2e20*/  ISETP.NE.AND P2, PT, R14, RZ, PT ;  /* 0x000000ff0e00720c */ /* 0x000fe20003f45270 */
[----:B------:R-:W-:Y:S01]  /*2e30*/  IMAD.MOV.U32 R10, RZ, RZ, 0x1 ;  /* 0x00000001ff0a7424 */ /* 0x000fe200078e00ff */
[----:B------:R-:W-:Y:S01]  /*2e40*/  MOV R4, RZ ;  /* 0x000000ff00047202 */ /* 0x000fe20000000f00 */
[----:B------:R-:W-:Y:S01]  /*2e50*/  IMAD.MOV.U32 R12, RZ, RZ, RZ ;  /* 0x000000ffff0c7224 */ /* 0x000fe200078e00ff */
[----:B------:R-:W-:Y:S01]  /*2e60*/  ULEA UR6, UR5, UR6, 0x18 ;  /* 0x0000000605067291 */ /* 0x000fe2000f8ec0ff */
[----:B------:R-:W-:Y:S02]  /*2e70*/  IMAD.MOV.U32 R11, RZ, RZ, RZ ;  /* 0x000000ffff0b7224 */ /* 0x000fe400078e00ff */
[----:B------:R-:W-:-:S09]  /*2e80*/  UMOV UR5, URZ ;  /* 0x000000ff00057c82 */ /* 0x000fd20008000000 */
.L_x_55:
[----:B-1----:R-:W-:Y:S02]  /*2e90*/  LEA R0, R4, UR6, 0x3 ;  /* 0x0000000604007c11 */ /* 0x002fe4000f8e18ff */
[----:B------:R-:W-:-:S03]  /*2ea0*/  SHF.L.U32 R2, R11, 0x1f, RZ ;  /* 0x0000001f0b027819 */ /* 0x000fc600000006ff */
[----:B------:R-:W-:Y:S01]  /*2eb0*/  VIADD R3, R0, 0x150 ;  /* 0x0000015000037836 */ /* 0x000fe20000000000 */
[----:B------:R-:W1:Y:S02]  /*2ec0*/  SYNCS.PHASECHK.TRANS64.TRYWAIT P0, [R0+URZ+0x140], R2 ;  /* 0x00014002000075a7 */ /* 0x000e6400080011ff */
[----:B-1----:R-:W-:Y:S05]  /*2ed0*/  @!P0 BRA `(.L_x_52) ;  /* 0x000000a800e08947 */ /* 0x002fea0003800000 */
.L_x_143:
[----:B------:R-:W-:Y:S01]  /*2ee0*/  ULEA UR4, UR5, UR6, 0x3 ;  /* 0x0000000605047291 */ /* 0x000fe2000f8e18ff */
[----:B-1----:R-:W-:Y:S01]  /*2ef0*/  PRMT R0, RZ, 0x654, R3 ;  /* 0x00000654ff007816 */ /* 0x002fe20000000003 */
[----:B------:R-:W-:Y:S01]  /*2f00*/  @!P2 IMAD.MOV.U32 R5, RZ, RZ, 0x10 ;  /* 0x00000010ff05a424 */ /* 0x000fe200078e00ff */
[----:B------:R-:W-:Y:S01]  /*2f10*/  SHF.L.U32 R2, R10, 0x1f, RZ ;  /* 0x0000001f0a027819 */ /* 0x000fe200000006ff */
[----:B------:R-:W-:Y:S01]  /*2f20*/  UIADD3 UR7, UPT, UPT, UR4, 0x100, URZ ;  /* 0x0000010004077890 */ /* 0x000fe2000fffe0ff */
[----:B------:R1:W-:Y:S04]  /*2f30*/  SYNCS.ARRIVE.TRANS64.RED.A1T0 RZ, [R0+URZ], RZ ;  /* 0x000000ff00ff79a7 */ /* 0x0003e800081004ff */
[----:B------:R-:W3:Y:S01]  /*2f40*/  SYNCS.PHASECHK.TRANS64.TRYWAIT P0, [UR4+0x110], R2 ;  /* 0x00011002ff0075a7 */ /* 0x000ee20008001104 */
[----:B-1----:R-:W-:-:S05]  /*2f50*/  IMAD.U32 R0, RZ, RZ, UR7 ;  /* 0x00000007ff007e24 */ /* 0x002fca000f8e00ff */
[----:B------:R-:W-:Y:S01]  /*2f60*/  PRMT R0, R14, 0x654, R0 ;  /* 0x000006540e007816 */ /* 0x000fe20000000000 */
[----:B---3--:R-:W-:Y:S06]  /*2f70*/  @!P0 BRA `(.L_x_53) ;  /* 0x000000a800cc8947 */ /* 0x008fec0003800000 */
.L_x_145:
[----:B------:R-:W-:Y:S01]  /*2f80*/  ULEA UR8, UR5, UR6, 0x4 ;  /* 0x0000000605087291 */ /* 0x000fe2000f8e20ff */
[----:B------:R-:W-:Y:S01]  /*2f90*/  SEL R13, R0, R13, !P2 ;  /* 0x0000000d000d7207 */ /* 0x000fe20005000000 */
[----:B------:R-:W-:Y:S01]  /*2fa0*/  UIADD3 UR9, UPT, UPT, UR4, 0x100, URZ ;  /* 0x0000010004097890 */ /* 0x000fe2000fffe0ff */
[----:B------:R-:W-:Y:S01]  /*2fb0*/  LEA R0, R9, UR6, 0x3 ;  /* 0x0000000609007c11 */ /* 0x000fe2000f8e18ff */
[----:B------:R-:W-:Y:S01]  /*2fc0*/  UIADD3 UR8, UPT, UPT, UR8, 0x170, URZ ;  /* 0x0000017008087890 */ /* 0x000fe2000fffe0ff */
[----:B-1----:R-:W-:Y:S01]  /*2fd0*/  SHF.L.U32 R2, R12, 0x1f, RZ ;  /* 0x0000001f0c027819 */ /* 0x002fe200000006ff */
[----:B------:R1:W-:Y:S01]  /*2fe0*/  @!P2 SYNCS.ARRIVE.TRANS64.RED RZ, [R13+URZ], R5 ;  /* 0x000000050dffa9a7 */ /* 0x0003e200080004ff */
[----:B------:R-:W-:Y:S01]  /*2ff0*/  UIADD3 UR4, UPT, UPT, UR5, 0x1, URZ ;  /* 0x0000000105047890 */ /* 0x000fe2000fffe0ff */
[----:B------:R-:W-:-:S03]  /*3000*/  VIADD R8, R4, 0x1 ;  /* 0x0000000104087836 */ /* 0x000fc60000000000 */
[----:B------:R-:W-:Y:S02]  /*3010*/  UISETP.NE.AND UP0, UPT, UR4, 0x2, UPT ;  /* 0x000000020400788c */ /* 0x000fe4000bf05270 */
[----:B------:R-:W-:Y:S06]  /*3020*/  UGETNEXTWORKID.BROADCAST [UR8], [UR9] ;  /* 0x00000000080073ca */ /* 0x000fec0008000100 */
[----:B------:R-:W-:Y:S01]  /*3030*/  USEL UR7, URZ, 0x1, UP0 ;  /* 0x00000001ff077887 */ /* 0x000fe20008000000 */
[----:B------:R-:W-:Y:S01]  /*3040*/  ISETP.NE.AND P0, PT, R8, 0x2, PT ;  /* 0x000000020800780c */ /* 0x000fe20003f05270 */
[----:B------:R-:W-:Y:S01]  /*3050*/  USEL UR5, UR4, URZ, UP0 ;  /* 0x000000ff04057287 */ /* 0x000fe20008000000 */
[----:B------:R-:W3:Y:S03]  /*3060*/  SYNCS.PHASECHK.TRANS64.TRYWAIT P1, [R0+URZ+0x100], R2 ;  /* 0x00010002000075a7 */ /* 0x000ee600080211ff */
[----:B------:R-:W-:Y:S01]  /*3070*/  LOP3.LUT R10, R10, UR7, RZ, 0x3c, !PT ;  /* 0x000000070a0a7c12 */ /* 0x000fe2000f8e3cff */
[----:B-1-3--:R-:W-:Y:S07]  /*3080*/  @!P1 BRA `(.L_x_54) ;  /* 0x000000a800a09947 */ /* 0x00afee0003800000 */
.L_x_146:
[----:B-1----:R-:W-:Y:S01]  /*3090*/  LEA R2, R9, UR6, 0x4 ;  /* 0x0000000609027c11 */ /* 0x002fe2000f8e20ff */
[----:B------:R-:W-:-:S04]  /*30a0*/  VIADD R0, R0, 0x110 ;  /* 0x0000011000007836 */ /* 0x000fc80000000000 */
[----:B------:R1:W3:Y:S01]  /*30b0*/  LDS.128 R4, [R2+0x170] ;  /* 0x0001700002047984 */ /* 0x0002e20000000c00 */
[----:B------:R-:W-:Y:S01]  /*30c0*/  PRMT R0, RZ, 0x654, R0 ;  /* 0x00000654ff007816 */ /* 0x000fe20000000000 */
[----:B------:R-:W-:Y:S01]  /*30d0*/  @!PT LDS RZ, [RZ] ;  /* 0x00000000fffff984 */ /* 0x000fe20000000800 */
[----:B------:R-:W-:Y:S01]  /*30e0*/  @!PT LDS RZ, [RZ] ;  /* 0x00000000fffff984 */ /* 0x000fe20000000800 */
[----:B------:R-:W-:Y:S01]  /*30f0*/  @!PT LDS RZ, [RZ] ;  /* 0x00000000fffff984 */ /* 0x000fe20000000800 */
[----:B------:R-:W-:Y:S01]  /*3100*/  @!PT LDS RZ, [RZ] ;  /* 0x00000000fffff984 */ /* 0x000fe20000000800 */
[----:B------:R4:W-:Y:S06]  /*3110*/  MEMBAR.ALL.CTA ;  /* 0x0000000000007992 */ /* 0x0009ec0000008000 */
[----:B----4-:R-:W4:Y:S01]  /*3120*/  FENCE.VIEW.ASYNC.S ;  /* 0x00000000000073c6 */ /* 0x010f220000000000 */
[----:B-1----:R-:W-:-:S04]  /*3130*/  SEL R2, RZ, 0x1, P0 ;  /* 0x00000001ff027807 */ /* 0x002fc80000000000 */
[----:B------:R-:W-:Y:S01]  /*3140*/  LOP3.LUT R11, R11, R2, RZ, 0x3c, !PT ;  /* 0x000000020b0b7212 */ /* 0x000fe200078e3cff */
[----:B----4-:R1:W-:Y:S01]  /*3150*/  SYNCS.ARRIVE.TRANS64.RED.A1T0 RZ, [R0+URZ], RZ ;  /* 0x000000ff00ff79a7 */ /* 0x0103e200081004ff */
[----:B---3--:R-:W-:Y:S02]  /*3160*/  LOP3.LUT P3, RZ, R6, 0x1, RZ, 0xc0, !PT ;  /* 0x0000000106ff7812 */ /* 0x008fe4000786c0ff */
[----:B------:R-:W-:Y:S01]  /*3170*/  SEL R4, R8, RZ, P0 ;  /* 0x000000ff08047207 */ /* 0x000fe20000000000 */
[----:B-1----:R-:W-:-:S05]  /*3180*/  VIADD R0, R9, 0x1 ;  /* 0x0000000109007836 */ /* 0x002fca0000000000 */
[----:B------:R-:W-:-:S04]  /*3190*/  ISETP.NE.AND P1, PT, R0, 0x2, PT ;  /* 0x000000020000780c */ /* 0x000fc80003f25270 */
[----:B------:R-:W-:Y:S02]  /*31a0*/  SEL R3, RZ, 0x1, P1 ;  /* 0x00000001ff037807 */ /* 0x000fe40000800000 */
[----:B------:R-:W-:Y:S02]  /*31b0*/  SEL R9, R0, RZ, P1 ;  /* 0x000000ff00097207 */ /* 0x000fe40000800000 */
[----:B------:R-:W-:Y:S01]  /*31c0*/  LOP3.LUT R12, R12, R3, RZ, 0x3c, !PT ;  /* 0x000000030c0c7212 */ /* 0x000fe200078e3cff */
[----:B------:R-:W-:Y:S06]  /*31d0*/  @P3 BRA `(.L_x_55) ;  /* 0xfffffffc002c3947 */ /* 0x000fec000383ffff */
[----:B------:R-:W-:Y:S01]  /*31e0*/  ULEA UR4, UR5, UR6, 0x3 ;  /* 0x0000000605047291 */ /* 0x000fe2000f8e18ff */
[----:B------:R-:W-:-:S08]  /*31f0*/  SHF.L.U32 R0, R10, 0x1f, RZ ;  /* 0x0000001f0a007819 */ /* 0x000fd000000006ff */
[----:B------:R-:W1:Y:S02]  /*3200*/  SYNCS.PHASECHK.TRANS64 P0, [UR4+0x110], R0 ;  /* 0x00011000ff0075a7 */ /* 0x000e640008001004 */
[----:B-1----:R-:W-:Y:S05]  /*3210*/  @P0 BRA `(.L_x_56) ;  /* 0x0000000000080947 */ /* 0x002fea0003800000 */
[----:B------:R-:W1:Y:S02]  /*3220*/  SYNCS.PHASECHK.TRANS64.TRYWAIT P0, [UR4+0x110], R0 ;  /* 0x00011000ff0075a7 */ /* 0x000e640008001104 */
[----:B-1----:R-:W-:Y:S05]  /*3230*/  @!P0 BRA `(.L_x_57) ;  /* 0x000000a800488947 */ /* 0x002fea0003800000 */
.L_x_56:
[----:B------:R-:W-:-:S04]  /*3240*/  UIADD3 UR7, UPT, UPT, UR5, 0x1, URZ ;  /* 0x0000000105077890 */ /* 0x000fc8000fffe0ff */
[----:B------:R-:W-:-:S04]  /*3250*/  UISETP.NE.AND UP0, UPT, UR7, 0x2, UPT ;  /* 0x000000020700788c */ /* 0x000fc8000bf05270 */
[----:B------:R-:W-:Y:S02]  /*3260*/  USEL UR8, URZ, 0x1, UP0 ;  /* 0x00000001ff087887 */ /* 0x000fe40008000000 */
[----:B------:R-:W-:-:S04]  /*3270*/  USEL UR7, UR7, URZ, UP0 ;  /* 0x000000ff07077287 */ /* 0x000fc80008000000 */
[----:B------:R-:W-:Y:S01]  /*3280*/  ULEA UR7, UR7, UR6, 0x3 ;  /* 0x0000000607077291 */ /* 0x000fe2000f8e18ff */
[----:B-1----:R-:W-:-:S04]  /*3290*/  LOP3.LUT R2, R10, UR8, RZ, 0x3c, !PT ;  /* 0x000000080a027c12 */ /* 0x002fc8000f8e3cff */
[----:B------:R-:W-:-:S04]  /*32a0*/  SHF.L.U32 R0, R2, 0x1f, RZ ;  /* 0x0000001f02007819 */ /* 0x000fc800000006ff */
[----:B------:R-:W1:Y:S02]  /*32b0*/  SYNCS.PHASECHK.TRANS64 P0, [UR7+0x110], R0 ;  /* 0x00011000ff0075a7 */ /* 0x000e640008001007 */
[----:B-12---:R-:W-:Y:S05]  /*32c0*/  @P0 EXIT ;  /* 0x000000000000094d */ /* 0x006fea0003800000 */
[----:B------:R-:W-:Y:S02]  /*32d0*/  SHF.L.U32 R2, R2, 0x1f, RZ ;  /* 0x0000001f02027819 */ /* 0x000fe400000006ff */
[----:B------:R-:W-:-:S07]  /*32e0*/  MOV R0, UR7 ;  /* 0x0000000700007c02 */ /* 0x000fce0008000f00 */
.L_x_58:
[----:B-1----:R1:W2:Y:S02]  /*32f0*/  SYNCS.PHASECHK.TRANS64.TRYWAIT P0, [R0+URZ+0x110], R2 ;  /* 0x00011002000075a7 */ /* 0x0022a400080011ff */
[----:B--2---:R-:W-:Y:S05]  /*3300*/  @!P0 NANOSLEEP.SYNCS 0x989680 ;  /* 0x009896800000895d */ /* 0x004fea0003900000 */
[----:B------:R-:W2:Y:S02]  /*3310*/  @!P0 SYNCS.PHASECHK.TRANS64 P0, [R0+URZ+0x110], R2 ;  /* 0x00011002000085a7 */ /* 0x000ea400080010ff */
[----:B--2---:R-:W-:Y:S05]  /*3320*/  @P0 EXIT ;  /* 0x000000000000094d */ /* 0x004fea0003800000 */
[----:B------:R-:W-:Y:S05]  /*3330*/  BRA `(.L_x_58) ;  /* 0xfffffffc00ec7947 */ /* 0x000fea000383ffff */
.L_x_51:
[----:B------:R-:W-:-:S09]  /*3340*/  UISETP.NE.AND UP0, UPT, UR22, URZ, UPT ;  /* 0x000000ff1600728c */ /* 0x000fd2000bf05270 */
[----:B------:R-:W-:Y:S05]  /*3350*/  BRA.U UP0, `(.L_x_59) ;  /* 0x0000000d001c7547 */ /* 0x000fea000b800000 */
[----:B------:R-:W-:Y:S01]  /*3360*/  UMOV UR4, 0x40 ;  /* 0x0000004000047882 */ /* 0x000fe20000000000 */
[----:B------:R-:W-:Y:S01]  /*3370*/  NOP ;  /* 0x0000000000007918 */ /* 0x000fe20000000000 */
[----:B------:R-:W-:-:S03]  /*3380*/  ULEA UR6, UR5, UR4, 0x18 ;  /* 0x0000000405067291 */ /* 0x000fc6000f8ec0ff */
[----:B------:R-:W-:Y:S02]  /*3390*/  UMOV UR4, 0x400 ;  /* 0x0000040000047882 */ /* 0x000fe40000000000 */
[----:B------:R-:W-:-:S04]  /*33a0*/  ULEA UR5, UR5, UR4, 0x18 ;  /* 0x0000000405057291 */ /* 0x000fc8000f8ec0ff */
[----:B-1----:R-:W1:Y:S02]  /*33b0*/  LDS.U8 R0, [UR6+0x1c] ;  /* 0x00001c06ff007984 */ /* 0x002e640008000000 */
[----:B-1----:R-:W-:-:S13]  /*33c0*/  ISETP.NE.AND P0, PT, R0, RZ, PT ;  /* 0x000000ff0000720c */ /* 0x002fda0003f05270 */
[----:B------:R-:W-:Y:S05]  /*33d0*/  @P0 BRA `(.L_x_60) ;  /* 0x0000000000580947 */ /* 0x000fea0003800000 */
[----:B------:R-:W-:-:S13]  /*33e0*/  ELECT P0, URZ, PT ;  /* 0x0000000000ff782f */ /* 0x000fda0003800000 */
[----:B------:R-:W-:Y:S05]  /*33f0*/  @!P0 BRA `(.L_x_61) ;  /* 0x0000000000608947 */ /* 0x000fea0003800000 */
[----:B------:R-:W-:Y:S01]  /*3400*/  UMOV UR4, 0x10 ;  /* 0x0000001000047882 */ /* 0x000fe20000000000 */
[----:B------:R-:W-:Y:S01]  /*3410*/  HFMA2 R2, -RZ, RZ, 0, 5.9604644775390625e-08 ;  /* 0x00000001ff027431 */ /* 0x000fe200000001ff */
[----:B------:R-:W-:-:S03]  /*3420*/  MOV R3, 0xffff ;  /* 0x0000ffff00037802 */ /* 0x000fc60000000f00 */
[----:B------:R-:W-:Y:S04]  /*3430*/  DEPBAR.LE SB1, 0x36 ;  /* 0x00009d800000791a */ /* 0x000fe80000000000 */
[----:B------:R-:W1:Y:S02]  /*3440*/  UTCATOMSWS.FIND_AND_SET.ALIGN UP0, UR4, UR4 ;  /* 0x00000004000475e3 */ /* 0x000e640008000800 */
[----:B-1----:R-:W-:Y:S01]  /*3450*/  MOV R0, UR4 ;  /* 0x0000000400007c02 */ /* 0x002fe20008000f00 */
[----:B------:R-:W-:Y:S06]  /*3460*/  BRA.U UP0, `(.L_x_62) ;  /* 0x0000000100187547 */ /* 0x000fec000b800000 */
.L_x_63:
[----:B------:R-:W-:Y:S05]  /*3470*/  NANOSLEEP 0x64 ;  /* 0x000000640000795d */ /* 0x000fea0003800000 */
[----:B------:R-:W-:-:S05]  /*3480*/  UMOV UR4, 0x10 ;  /* 0x0000001000047882 */ /* 0x000fca0000000000 */
[----:B------:R-:W-:Y:S04]  /*3490*/  DEPBAR.LE SB1, 0x36 ;  /* 0x00009d800000791a */ /* 0x000fe80000000000 */
[----:B------:R-:W1:Y:S02]  /*34a0*/  UTCATOMSWS.FIND_AND_SET.ALIGN UP0, UR4, UR4 ;  /* 0x00000004000475e3 */ /* 0x000e640008000800 */
[----:B-1----:R-:W-:Y:S01]  /*34b0*/  MOV R0, UR4 ;  /* 0x0000000400007c02 */ /* 0x002fe20008000f00 */
[----:B------:R-:W-:Y:S05]  /*34c0*/  BRA.U !UP0, `(.L_x_63) ;  /* 0xfffffffd08e87547 */ /* 0x000fea000b83ffff */
.L_x_62:
[-C--:B------:R-:W-:Y:S02]  /*34d0*/  SHF.L.U32 R3, R3, R0.reuse, RZ ;  /* 0x0000000003037219 */ /* 0x080fe400000006ff */
[----:B------:R-:W-:Y:S01]  /*34e0*/  SHF.L.U32 R2, R2, R0, RZ ;  /* 0x0000000002027219 */ /* 0x000fe200000006ff */
[----:B------:R-:W-:Y:S02]  /*34f0*/  IMAD.SHL.U32 R0, R0, 0x20, RZ ;  /* 0x0000002000007824 */ /* 0x000fe400078e00ff */
[----:B------:R1:W-:Y:S04]  /*3500*/  ATOMS.OR RZ, [UR6+0x14], R3 ;  /* 0x00001403ffff798c */ /* 0x0003e8000b000006 */
[----:B------:R1:W-:Y:S04]  /*3510*/  ATOMS.OR RZ, [UR6+0x18], R2 ;  /* 0x00001802ffff798c */ /* 0x0003e8000b000006 */
[----:B------:R1:W-:Y:S01]  /*3520*/  STS [UR5+0x190], R0 ;  /* 0x00019000ff007988 */ /* 0x0003e20008000805 */
[----:B------:R-:W-:Y:S05]  /*3530*/  BRA `(.L_x_61) ;  /* 0x0000000000107947 */ /* 0x000fea0003800000 */
.L_x_60:
[----:B------:R-:W-:Y:S02]  /*3540*/  MOV R0, 0xffffffff ;  /* 0xffffffff00007802 */ /* 0x000fe40000000f00 */
[----:B------:R-:W-:-:S03]  /*3550*/  MOV R2, 0x3580 ;  /* 0x0000358000027802 */ /* 0x000fc60000000f00 */
[----:B------:R1:W-:Y:S04]  /*3560*/  STS [UR5+0x190], R0 ;  /* 0x00019000ff007988 */ /* 0x0003e80008000805 */
[----:B-12---:R-:W-:Y:S05]  /*3570*/  CALL.REL.NOINC `($__internal_1_$__cuda_sm10x_tcgen05_guardrail_trap_phase_invalid_during_alloc) ;  /* 0x000000a8009c7944 */ /* 0x006fea0003c00000 */
.L_x_61:
[----:B------:R-:W-:Y:S05]  /*3580*/  WARPSYNC.ALL ;  /* 0x0000000000007948 */ /* 0x000fea0003800000 */
[----:B------:R-:W3:Y:S01]  /*3590*/  S2UR UR4, SR_CgaCtaId ;  /* 0x00000000000479c3 */ /* 0x000ee20000008800 */
[----:B------:R-:W-:Y:S01]  /*35a0*/  UMOV UR14, 0x400 ;  /* 0x00000400000e7882 */ /* 0x000fe20000000000 */
[----:B------:R-:W-:-:S06]  /*35b0*/  NOP ;  /* 0x0000000000007918 */ /* 0x000fcc0000000000 */
[----:B------:R-:W-:Y:S06]  /*35c0*/  BAR.ARV 0x6, 0xa0 ;  /* 0x0182800000007b1d */ /* 0x000fec0000002000 */
[----:B------:R-:W4:Y:S01]  /*35d0*/  LDCU UR5, c[0x0][0x38c] ;  /* 0x00007180ff0577ac */ /* 0x000f220008000800 */
[----:B------:R-:W-:Y:S02]  /*35e0*/  HFMA2 R12, -RZ, RZ, 0, 0 ;  /* 0x00000000ff0c7431 */ /* 0x000fe400000001ff */
[----:B------:R-:W-:Y:S01]  /*35f0*/  IMAD.MOV.U32 R7, RZ, RZ, 0x1 ;  /* 0x00000001ff077424 */ /* 0x000fe200078e00ff */
[----:B------:R-:W5:Y:S01]  /*3600*/  LDCU UR7, c[0x0][0x38c] ;  /* 0x00007180ff0777ac */ /* 0x000f620008000800 */
[----:B-1----:R-:W-:Y:S01]  /*3610*/  IMAD.MOV.U32 R2, RZ, RZ, RZ ;  /* 0x000000ffff027224 */ /* 0x002fe200078e00ff */
[----:B------:R-:W-:Y:S01]  /*3620*/  UMOV UR18, URZ ;  /* 0x000000ff00127c82 */ /* 0x000fe20008000000 */
[----:B------:R-:W-:Y:S01]  /*3630*/  UMOV UR11, URZ ;  /* 0x000000ff000b7c82 */ /* 0x000fe20008000000 */
[----:B---3--:R-:W-:Y:S01]  /*3640*/  ULEA UR14, UR4, UR14, 0x18 ;  /* 0x0000000e040e7291 */ /* 0x008fe2000f8ec0ff */
[----:B------:R-:W-:Y:S01]  /*3650*/  UMOV UR20, 0x0 ;  /* 0x0000000000147882 */ /* 0x000fe20000000000 */
[----:B------:R-:W-:-:S02]  /*3660*/  UMOV UR21, 0x83c04a0 ;  /* 0x083c04a000157882 */ /* 0x000fc40000000000 */
[----:B------:R-:W-:Y:S02]  /*3670*/  UIADD3 UR6, UPT, UPT, UR14, 0x1d280, URZ ;  /* 0x0001d2800e067890 */ /* 0x000fe4000fffe0ff */
[----:B----4-:R-:W-:-:S03]  /*3680*/  UIADD3 UR5, UPT, UPT, UR5, 0x1f, URZ ;  /* 0x0000001f05057890 */ /* 0x010fc6000fffe0ff */
[----:B------:R-:W1:Y:S01]  /*3690*/  LDS R0, [UR14+0x190] ;  /* 0x0001900eff007984 */ /* 0x000e620008000800 */
[----:B------:R-:W-:Y:S02]  /*36a0*/  USHF.R.S32.HI UR4, URZ, 0x1f, UR5 ;  /* 0x0000001fff047899 */ /* 0x000fe40008011405 */
[----:B-----5:R-:W-:Y:S02]  /*36b0*/  UISETP.GE.AND UP4, UPT, UR7, 0x1, UPT ;  /* 0x000000010700788c */ /* 0x020fe4000bf86270 */
[----:B------:R-:W-:Y:S02]  /*36c0*/  ULEA.HI UR4, UR4, UR5, URZ, 0x5 ;  /* 0x0000000504047291 */ /* 0x000fe4000f8f28ff */
[----:B------:R-:W-:Y:S02]  /*36d0*/  UIADD3 UR5, UPT, UPT, UR14, 0xf280, URZ ;  /* 0x0000f2800e057890 */ /* 0x000fe4000fffe0ff */
[----:B------:R-:W-:Y:S02]  /*36e0*/  USHF.R.S32.HI UR19, URZ, 0x5, UR4 ;  /* 0x00000005ff137899 */ /* 0x000fe40008011404 */
[----:B------:R-:W-:-:S02]  /*36f0*/  USHF.R.U32.HI UR5, URZ, 0x4, UR5 ;  /* 0x00000004ff057899 */ /* 0x000fc40008011605 */
[----:B------:R-:W-:Y:S02]  /*3700*/  USHF.R.U32.HI UR4, URZ, 0x4, UR6 ;  /* 0x00000004ff047899 */ /* 0x000fe40008011606 */
[----:B------:R-:W-:Y:S02]  /*3710*/  UISETP.LT.AND UP0, UPT, UR19, 0x1, UPT ;  /* 0x000000011300788c */ /* 0x000fe4000bf01270 */
[----:B------:R-:W-:Y:S02]  /*3720*/  ULOP3.LUT UR5, UR5, 0x3fff, URZ, 0xc0, !UPT ;  /* 0x00003fff05057892 */ /* 0x000fe4000f8ec0ff */
[----:B------:R-:W-:Y:S02]  /*3730*/  ULOP3.LUT UR4, UR4, 0x3fff, URZ, 0xc0, !UPT ;  /* 0x00003fff04047892 */ /* 0x000fe4000f8ec0ff */
[----:B------:R-:W-:Y:S02]  /*3740*/  USEL UR22, UR19, 0x1, !UP0 ;  /* 0x0000000113167887 */ /* 0x000fe4000c000000 */
[----:B------:R-:W-:-:S02]  /*3750*/  ULOP3.LUT UR16, UR5, 0x10000, URZ, 0xfc, !UPT ;  /* 0x0001000005107892 */ /* 0x000fc4000f8efcff */
[----:B------:R-:W-:Y:S02]  /*3760*/  ULOP3.LUT UR4, UR4, 0x10000, URZ, 0xfc, !UPT ;  /* 0x0001000004047892 */ /* 0x000fe4000f8efcff */
[----:B------:R-:W-:Y:S01]  /*3770*/  UIADD3 UR22, UPT, UPT, -UR22, URZ, URZ ;  /* 0x000000ff16167290 */ /* 0x000fe2000fffe1ff */
[----:B-1----:R-:W-:Y:S02]  /*3780*/  R2UR UR23, R0 ;  /* 0x00000000001772ca */ /* 0x002fe400000e0000 */
[----:B------:R-:W-:-:S13]  /*3790*/  MOV R0, RZ ;  /* 0x000000ff00007202 */ /* 0x000fda0000000f00 */
.L_x_70:
[----:B------:R-:W-:Y:S02]  /*37a0*/  LEA R3, R2, UR14, 0x3 ;  /* 0x0000000e02037c11 */ /* 0x000fe4000f8e18ff */
[----:B------:R-:W-:Y:S02]  /*37b0*/  SHF.L.U32 R4, R12, 0x1f, RZ ;  /* 0x0000001f0c047819 */ /* 0x000fe400000006ff */
[----:B------:R-:W-:Y:S01]  /*37c0*/  PLOP3.LUT P0, PT, PT, PT, UP4, 0x80, 0x8 ;  /* 0x000000000008781c */ /* 0x000fe20003f0f048 */
[----:B------:R-:W-:Y:S01]  /*37d0*/  VIADD R5, R3, 0x110 ;  /* 0x0000011003057836 */ /* 0x000fe20000000000 */
[----:B-1----:R-:W1:Y:S02]  /*37e0*/  SYNCS.PHASECHK.TRANS64.TRYWAIT P1, [R3+URZ+0x100], R4 ;  /* 0x00010004030075a7 */ /* 0x002e6400080211ff */
[----:B-1----:R-:W-:Y:S09]  /*37f0*/  @!P1 BRA `(.L_x_64) ;  /* 0x000000a000f09947 */ /* 0x002ff20003800000 */
.L_x_148:
[----:B------:R-:W-:Y:S01]  /*3800*/  LEA R6, R2, UR14, 0x4 ;  /* 0x0000000e02067c11 */ /* 0x000fe2000f8e20ff */
[----:B------:R-:W-:Y:S01]  /*3810*/  @UP4 ULEA UR5, UR11, UR14, 0x3 ;  /* 0x0000000e0b054291 */ /* 0x000fe2000f8e18ff */
[----:B------:R-:W-:Y:S01]  /*3820*/  PLOP3.LUT P1, PT, PT, PT, PT, 0x80, 0x8 ;  /* 0x000000000008781c */ /* 0x000fe20003f2f070 */
[----:B------:R-:W-:Y:S01]  /*3830*/  ULEA UR17, UR18, UR14, 0x3 ;  /* 0x0000000e12117291 */ /* 0x000fe2000f8e18ff */
[----:B------:R-:W-:Y:S01]  /*3840*/  PRMT R5, RZ, 0x654, R5 ;  /* 0x00000654ff057816 */ /* 0x000fe20000000005 */
[----:B------:R3:W4:Y:S01]  /*3850*/  LDS.128 R8, [R6+0x170] ;  /* 0x0001700006087984 */ /* 0x0007220000000c00 */
[----:B-1----:R-:W-:Y:S02]  /*3860*/  @P0 SHF.L.U32 R4, R0, 0x1f, RZ ;  /* 0x0000001f00040819 */ /* 0x002fe400000006ff */
[----:B------:R-:W-:Y:S01]  /*3870*/  SHF.L.U32 R3, R7, 0x1f, RZ ;  /* 0x0000001f07037819 */ /* 0x000fe200000006ff */
[----:B------:R-:W-:Y:S01]  /*3880*/  @!PT LDS RZ, [RZ] ;  /* 0x00000000fffff984 */ /* 0x000fe20000000800 */
[----:B------:R-:W-:Y:S01]  /*3890*/  @!PT LDS RZ, [RZ] ;  /* 0x00000000fffff984 */ /* 0x000fe20000000800 */
[----:B------:R-:W-:Y:S01]  /*38a0*/  @!PT LDS RZ, [RZ] ;  /* 0x00000000fffff984 */ /* 0x000fe20000000800 */
[----:B------:R-:W-:Y:S01]  /*38b0*/  @!PT LDS RZ, [RZ] ;  /* 0x00000000fffff984 */ /* 0x000fe20000000800 */
[----:B------:R1:W-:Y:S06]  /*38c0*/  MEMBAR.ALL.CTA ;  /* 0x0000000000007992 */ /* 0x0003ec0000008000 */
[----:B-1----:R-:W1:Y:S02]  /*38d0*/  FENCE.VIEW.ASYNC.S ;  /* 0x00000000000073c6 */ /* 0x002e640000000000 */
[----:B-1----:R3:W-:Y:S01]  /*38e0*/  SYNCS.ARRIVE.TRANS64.RED.A1T0 RZ, [R5+URZ], RZ ;  /* 0x000000ff05ff79a7 */ /* 0x0027e200081004ff */
[----:B------:R3:W1:Y:S01]  /*38f0*/  @P0 SYNCS.PHASECHK.TRANS64.TRYWAIT P1, [UR5], R4 ;  /* 0x00000004ff0005a7 */ /* 0x0006620008021105 */
[----:B------:R-:W5:Y:S02]  /*3900*/  SYNCS.PHASECHK.TRANS64.TRYWAIT P0, [UR17+0x130], R3 ;  /* 0x00013003ff0075a7 */ /* 0x000f640008001111 */
[----:B-1-345:R-:W-:Y:S05]  /*3910*/  @!P0 BRA `(.L_x_65) ;  /* 0x000000a000bc8947 */ /* 0x03afea0003800000 */
.L_x_150:
[----:B-1----:R-:W-:Y:S01]  /*3920*/  IADD3 R4, PT, PT, R2, 0x1, RZ ;  /* 0x0000000102047810 */ /* 0x002fe20007ffe0ff */
[----:B------:R-:W-:Y:S06]  /*3930*/  BRA.U !UP4, `(.L_x_66) ;  /* 0x000000010c887547 */ /* 0x000fec000b800000 */
[----:B--2---:R-:W-:Y:S02]  /*3940*/  UIMAD UR15, UR18, 0xf0, UR23 ;  /* 0x000000f0120f78a4 */ /* 0x004fe4000f8e0217 */
[----:B------:R-:W-:Y:S01]  /*3950*/  UPLOP3.LUT UP2, UPT, UPT, UPT, UPT, 0x40, 0x4 ;  /* 0x000000000004789c */ /* 0x000fe20003f4e870 */
[----:B------:R-:W-:Y:S01]  /*3960*/  UMOV UR13, UR22 ;  /* 0x00000016000d7c82 */ /* 0x000fe20008000000 */
[----:B------:R-:W-:Y:S01]  /*3970*/  UMOV UR12, UR19 ;  /* 0x00000013000c7c82 */ /* 0x000fe20008000000 */
[----:B------:R-:W-:-:S08]  /*3980*/  UMOV UR5, UR11 ;  /* 0x0000000b00057c82 */ /* 0x000fd00008000000 */
.L_x_69:
[----:B------:R-:W-:Y:S02]  /*3990*/  UIADD3 UR13, UPT, UPT, UR13, 0x1, URZ ;  /* 0x000000010d0d7890 */ /* 0x000fe4000fffe0ff */
[----:B-1----:R-:W-:Y:S02]  /*39a0*/  ULEA UR7, UR5, UR14, 0x3 ;  /* 0x0000000e05077291 */ /* 0x002fe4000f8e18ff */
[----:B------:R-:W-:Y:S01]  /*39b0*/  UISETP.NE.AND UP3, UPT, UR13, URZ, UPT ;  /* 0x000000ff0d00728c */ /* 0x000fe2000bf65270 */
[----:B---3--:R-:W-:Y:S10]  /*39c0*/  @P1 BRA `(.L_x_67) ;  /* 0x00000000000c1947 */ /* 0x008ff40003800000 */
[----:B------:R-:W-:Y:S04]  /*39d0*/  SHF.L.U32 R3, R0, 0x1f, RZ ;  /* 0x0000001f00037819 */ /* 0x000fe800000006ff */
[----:B------:R-:W1:Y:S02]  /*39e0*/  SYNCS.PHASECHK.TRANS64.TRYWAIT P0, [UR7], R3 ;  /* 0x00000003ff0075a7 */ /* 0x000e640008001107 */
[----:B-1----:R-:W-:Y:S05]  /*39f0*/  @!P0 BRA `(.L_x_68) ;  /* 0x000000a0009c8947 */ /* 0x002fea0003800000 */
.L_x_67:
[----:B------:R-:W-:Y:S01]  /*3a00*/  UISETP.NE.AND UP0, UPT, UR12, 0x1, UPT ;  /* 0x000000010c00788c */ /* 0x000fe2000bf05270 */
[----:B------:R-:W-:Y:S01]  /*3a10*/  PLOP3.LUT P1, PT, PT, PT, PT, 0x80, 0x8 ;  /* 0x000000000008781c */ /* 0x000fe20003f2f070 */
[----:B------:R-:W-:Y:S02]  /*3a20*/  UIADD3 UR6, UPT, UPT, UR5, 0x1, URZ ;  /* 0x0000000105067890 */ /* 0x000fe4000fffe0ff */
[----:B------:R-:W-:Y:S02]  /*3a30*/  UIADD3 UR12, UPT, UPT, UR12, -0x1, URZ ;  /* 0xffffffff0c0c7890 */ /* 0x000fe4000fffe0ff */
[----:B------:R-:W-:Y:S01]  /*3a40*/  UISETP.NE.AND UP1, UPT, UR6, 0xe, UPT ;  /* 0x0000000e0600788c */ /* 0x000fe2000bf25270 */
[----:B------:R-:W-:Y:S01]  /*3a50*/  PLOP3.LUT P0, PT, PT, PT, UP0, 0x80, 0x8 ;  /* 0x000000000008781c */ /* 0x000fe20003f0f008 */
[----:B------:R-:W-:Y:S02]  /*3a60*/  UMOV UR9, 0xc0004010 ;  /* 0xc000401000097882 */ /* 0x000fe40000000000 */
[----:B------:R-:W-:Y:S02]  /*3a70*/  USEL UR8, URZ, 0x1, UP1 ;  /* 0x00000001ff087887 */ /* 0x000fe40008800000 */
[----:B------:R-:W-:Y:S02]  /*3a80*/  USEL UR11, UR6, URZ, UP1 ;  /* 0x000000ff060b7287 */ /* 0x000fe40008800000 */
[----:B------:R-:W-:Y:S02]  /*3a90*/  UIMAD UR6, UR5, 0x1e0, UR4 ;  /* 0x000001e0050678a4 */ /* 0x000fe4000f8e0204 */
[----:B------:R-:W-:Y:S01]  /*3aa0*/  @UP0 ULEA UR10, UR11, UR14, 0x3 ;  /* 0x0000000e0b0a0291 */ /* 0x000fe2000f8e18ff */
[----:B------:R-:W-:Y:S01]  /*3ab0*/  LOP3.LUT R0, R0, UR8, RZ, 0x3c, !PT ;  /* 0x0000000800007c12 */ /* 0x000fe2000f8e3cff */
[----:B------:R-:W-:Y:S03]  /*3ac0*/  ULEA UR8, UR5, UR16, 0x8 ;  /* 0x0000001005087291 */ /* 0x000fe6000f8e40ff */
[----:B-1----:R-:W-:Y:S01]  /*3ad0*/  @P0 SHF.L.U32 R2, R0, 0x1f, RZ ;  /* 0x0000001f00020819 */ /* 0x002fe200000006ff */
[----:B------:R-:W-:Y:S03]  /*3ae0*/  UMOV UR5, UR11 ;  /* 0x0000000b00057c82 */ /* 0x000fe60008000000 */
[----:B------:R1:W3:Y:S01]  /*3af0*/  @P0 SYNCS.PHASECHK.TRANS64.TRYWAIT P1, [UR10], R2 ;  /* 0x00000002ff0005a7 */ /* 0x0002e2000802110a */
[----:B------:R-:W-:Y:S03]  /*3b00*/  UIADD3 UR10, UPT, UPT, UR7, 0x70, URZ ;  /* 0x00000070070a7890 */ /* 0x000fe6000fffe0ff */
[----:B------:R-:W-:Y:S02]  /*3b10*/  UMOV UR7, 0xc0004010 ;  /* 0xc000401000077882 */ /* 0x000fe40000000000 */
[----:B------:R1:W-:Y:S01]  /*3b20*/  UTCIMMA gdesc[UR8], gdesc[UR6], tmem[UR15], tmem[UR20], idesc[UR21], UP2 ;  /* 0x00ff1406080075ea */ /* 0x0003e2000900010f */
[----:B------:R-:W-:Y:S03]  /*3b30*/  UPLOP3.LUT UP2, UPT, UPT, UPT, UPT, 0x80, 0x8 ;  /* 0x000000000008789c */ /* 0x000fe60003f4f070 */
[----:B------:R1:W-:Y:S01]  /*3b40*/  UTCBAR [UR10], URZ ;  /* 0x000000ff0a0073e9 */ /* 0x0003e200080000ff */
[----:B------:R-:W-:Y:S07]  /*3b50*/  BRA.U UP3, `(.L_x_69) ;  /* 0xfffffffd038c7547 */ /* 0x000fee000b83ffff */
.L_x_66:
[----:B------:R-:W-:Y:S01]  /*3b60*/  UIADD3 UR5, UPT, UPT, UR18, 0x1, URZ ;  /* 0x0000000112057890 */ /* 0x000fe2000fffe0ff */
[----:B------:R-:W-:Y:S01]  /*3b70*/  LOP3.LUT P0, RZ, R10, 0x1, RZ, 0xc0, !PT ;  /* 0x000000010aff7812 */ /* 0x000fe2000780c0ff */
[----:B-1----:R-:W-:Y:S01]  /*3b80*/  UIADD3 UR6, UPT, UPT, UR17, 0x120, URZ ;  /* 0x0000012011067890 */ /* 0x002fe2000fffe0ff */
[----:B---3--:R-:W-:Y:S01]  /*3b90*/  ISETP.NE.AND P1, PT, R4, 0x2, PT ;  /* 0x000000020400780c */ /* 0x008fe20003f25270 */
[----:B------:R-:W-:-:S03]  /*3ba0*/  UISETP.NE.AND UP0, UPT, UR5, 0x2, UPT ;  /* 0x000000020500788c */ /* 0x000fc6000bf05270 */
[----:B------:R-:W-:Y:S01]  /*3bb0*/  SEL R2, RZ, 0x1, P1 ;  /* 0x00000001ff027807 */ /* 0x000fe20000800000 */
[----:B------:R-:W-:Y:S02]  /*3bc0*/  USEL UR7, URZ, 0x1, UP0 ;  /* 0x00000001ff077887 */ /* 0x000fe40008000000 */
[----:B------:R-:W-:Y:S01]  /*3bd0*/  USEL UR18, UR5, URZ, UP0 ;  /* 0x000000ff05127287 */ /* 0x000fe20008000000 */
[----:B------:R1:W-:Y:S01]  /*3be0*/  UTCBAR [UR6], URZ ;  /* 0x000000ff060073e9 */ /* 0x0003e200080000ff */
[----:B------:R-:W-:Y:S02]  /*3bf0*/  LOP3.LUT R12, R12, R2, RZ, 0x3c, !PT ;  /* 0x000000020c0c7212 */ /* 0x000fe400078e3cff */
[----:B------:R-:W-:Y:S02]  /*3c00*/  LOP3.LUT R7, R7, UR7, RZ, 0x3c, !PT ;  /* 0x0000000707077c12 */ /* 0x000fe4000f8e3cff */
[----:B------:R-:W-:Y:S01]  /*3c10*/  SEL R2, R4, RZ, P1 ;  /* 0x000000ff04027207 */ /* 0x000fe20000800000 */
[----:B------:R-:W-:Y:S06]  /*3c20*/  @P0 BRA `(.L_x_70) ;  /* 0xfffffff800dc0947 */ /* 0x000fec000383ffff */
[----:B------:R-:W3:Y:S01]  /*3c30*/  S2UR UR7, SR_CgaCtaId ;  /* 0x00000000000779c3 */ /* 0x000ee20000008800 */
[----:B------:R-:W-:Y:S01]  /*3c40*/  ELECT P0, URZ, PT ;  /* 0x0000000000ff782f */ /* 0x000fe20003800000 */
[----:B------:R-:W-:Y:S01]  /*3c50*/  IMAD.MOV.U32 R2, RZ, RZ, 0x1 ;  /* 0x00000001ff027424 */ /* 0x000fe200078e00ff */
[----:B------:R-:W-:Y:S01]  /*3c60*/  UIADD3 UR14, UPT, UPT, UR14, 0x130, URZ ;  /* 0x000001300e0e7890 */ /* 0x000fe2000fffe0ff */
[----:B------:R-:W-:Y:S01]  /*3c70*/  SHF.L.U32 R0, R7, 0x1f, RZ ;  /* 0x0000001f07007819 */ /* 0x000fe200000006ff */
[----:B------:R-:W-:-:S03]  /*3c80*/  UMOV UR4, 0x40 ;  /* 0x0000004000047882 */ /* 0x000fc60000000000 */
[----:B------:R-:W-:Y:S01]  /*3c90*/  UVIRTCOUNT.DEALLOC.SMPOOL 0x80 ;  /* 0x000000800000784c */ /* 0x000fe20000000000 */
[----:B---3--:R-:W-:Y:S02]  /*3ca0*/  ULEA UR7, UR7, UR4, 0x18 ;  /* 0x0000000407077291 */ /* 0x008fe4000f8ec0ff */
[----:B------:R-:W-:-:S07]  /*3cb0*/  ULEA UR4, UR18, UR14, 0x3 ;  /* 0x0000000e12047291 */ /* 0x000fce000f8e18ff */
[----:B------:R3:W-:Y:S02]  /*3cc0*/  @P0 STS.U8 [UR7+0x1c], R2 ;  /* 0x00001c02ff000988 */ /* 0x0007e40008000007 */
[----:B------:R-:W4:Y:S02]  /*3cd0*/  SYNCS.PHASECHK.TRANS64.TRYWAIT P0, [UR4], R0 ;  /* 0x00000000ff0075a7 */ /* 0x000f240008001104 */
[----:B---34-:R-:W-:Y:S05]  /*3ce0*/  @!P0 BRA `(.L_x_71) ;  /* 0x0000009c00f88947 */ /* 0x018fea0003800000 */
.L_x_153:
[----:B------:R-:W-:-:S04]  /*3cf0*/  UIADD3 UR4, UPT, UPT, UR18, 0x1, URZ ;  /* 0x0000000112047890 */ /* 0x000fc8000fffe0ff */
[----:B------:R-:W-:-:S04]  /*3d00*/  UISETP.NE.AND UP0, UPT, UR4, 0x2, UPT ;  /* 0x000000020400788c */ /* 0x000fc8000bf05270 */
[----:B------:R-:W-:Y:S02]  /*3d10*/  USEL UR5, URZ, 0x1, UP0 ;  /* 0x00000001ff057887 */ /* 0x000fe40008000000 */
[----:B------:R-:W-:-:S04]  /*3d20*/  USEL UR4, UR4, URZ, UP0 ;  /* 0x000000ff04047287 */ /* 0x000fc80008000000 */
[----:B------:R-:W-:Y:S01]  /*3d30*/  ULEA UR4, UR4, UR14, 0x3 ;  /* 0x0000000e04047291 */ /* 0x000fe2000f8e18ff */
[----:B---3--:R-:W-:-:S04]  /*3d40*/  LOP3.LUT R0, R7, UR5, RZ, 0x3c, !PT ;  /* 0x0000000507007c12 */ /* 0x008fc8000f8e3cff */
[----:B------:R-:W-:-:S04]  /*3d50*/  SHF.L.U32 R0, R0, 0x1f, RZ ;  /* 0x0000001f00007819 */ /* 0x000fc800000006ff */
[----:B------:R-:W3:Y:S02]  /*3d60*/  SYNCS.PHASECHK.TRANS64.TRYWAIT P0, [UR4], R0 ;  /* 0x00000000ff0075a7 */ /* 0x000ee40008001104 */
[----:B---3--:R-:W-:Y:S05]  /*3d70*/  @!P0 BRA `(.L_x_72) ;  /* 0x0000009c00ec8947 */ /* 0x008fea0003800000 */
.L_x_155:
[----:B------:R-:W-:Y:S01]  /*3d80*/  NOP ;  /* 0x0000000000007918 */ /* 0x000fe20000000000 */
[----:B---3--:R-:W3:Y:S01]  /*3d90*/  LDS R0, [UR7+0x14] ;  /* 0x00001407ff007984 */ /* 0x008ee20008000800 */
[----:B------:R-:W-:Y:S01]  /*3da0*/  ULOP3.LUT UR4, UR23, 0xffff, URZ, 0xc0, !UPT ;  /* 0x0000ffff17047892 */ /* 0x000fe2000f8ec0ff */
[----:B------:R-:W-:Y:S01]  /*3db0*/  UMOV UR5, 0xffff ;  /* 0x0000ffff00057882 */ /* 0x000fe20000000000 */
[----:B-1----:R-:W-:Y:S02]  /*3dc0*/  UMOV UR6, 0x1 ;  /* 0x0000000100067882 */ /* 0x002fe40000000000 */
[----:B------:R-:W-:-:S04]  /*3dd0*/  USHF.R.U32.HI UR4, URZ, 0x5, UR4 ;  /* 0x00000005ff047899 */ /* 0x000fc80008011604 */
[----:B------:R-:W-:Y:S02]  /*3de0*/  USHF.L.U32 UR5, UR5, UR4, URZ ;  /* 0x0000000405057299 */ /* 0x000fe400080006ff */
[----:B------:R-:W-:-:S04]  /*3df0*/  USHF.L.U32 UR4, UR6, UR4, URZ ;  /* 0x0000000406047299 */ /* 0x000fc800080006ff */
[----:B---3--:R-:W-:-:S04]  /*3e00*/  LOP3.LUT R0, R0, UR5, RZ, 0xc0, !PT ;  /* 0x0000000500007c12 */ /* 0x008fc8000f8ec0ff */
[----:B------:R-:W-:-:S13]  /*3e10*/  ISETP.NE.AND P0, PT, R0, UR5, PT ;  /* 0x0000000500007c0c */ /* 0x000fda000bf05270 */
[----:B------:R-:W-:Y:S05]  /*3e20*/  @P0 BRA `(.L_x_73) ;  /* 0x0000000000580947 */ /* 0x000fea0003800000 */
[----:B------:R-:W1:Y:S02]  /*3e30*/  LDS R0, [UR7+0x18] ;  /* 0x00001807ff007984 */ /* 0x000e640008000800 */
[----:B-1----:R-:W-:-:S04]  /*3e40*/  LOP3.LUT R0, R0, UR4, RZ, 0xc0, !PT ;  /* 0x0000000400007c12 */ /* 0x002fc8000f8ec0ff */
[----:B------:R-:W-:-:S13]  /*3e50*/  ISETP.NE.AND P0, PT, R0, UR4, PT ;  /* 0x0000000400007c0c */ /* 0x000fda000bf05270 */
[----:B------:R-:W-:Y:S05]  /*3e60*/  @P0 BRA `(.L_x_74) ;  /* 0x00000000003c0947 */ /* 0x000fea0003800000 */
[----:B------:R-:W1:Y:S01]  /*3e70*/  S2R R2, SR_LANEID ;  /* 0x0000000000027919 */ /* 0x000e620000000000 */
[----:B------:R-:W-:-:S06]  /*3e80*/  ULOP3.LUT UR5, URZ, UR5, URZ, 0x33, !UPT ;  /* 0x00000005ff057292 */ /* 0x000fcc000f8e33ff */
[----:B------:R-:W-:-:S04]  /*3e90*/  IMAD.U32 R0, RZ, RZ, UR5 ;  /* 0x00000005ff007e24 */ /* 0x000fc8000f8e00ff */
[----:B------:R3:W4:Y:S02]  /*3ea0*/  REDUX UR8, R0 ;  /* 0x00000000000873c4 */ /* 0x0007240000000000 */
[----:B------:R1:W-:Y:S01]  /*3eb0*/  UTCATOMSWS.AND URZ, UR5 ;  /* 0x0000000500ff79e3 */ /* 0x0003e20008000000 */
[----:B---3--:R-:W-:Y:S01]  /*3ec0*/  LOP3.LUT R0, RZ, UR4, RZ, 0x33, !PT ;  /* 0x00000004ff007c12 */ /* 0x008fe2000f8e33ff */
[----:B------:R-:W-:Y:S02]  /*3ed0*/  VOTEU.ANY UR4, UPT, PT ;  /* 0x0000000000047886 */ /* 0x000fe400038e0100 */
[----:B------:R-:W-:Y:S02]  /*3ee0*/  UFLO.U32 UR4, UR4 ;  /* 0x00000004000472bd */ /* 0x000fe400080e0000 */
[----:B------:R-:W3:Y:S04]  /*3ef0*/  REDUX UR6, R0 ;  /* 0x00000000000673c4 */ /* 0x000ee80000000000 */
[----:B-1----:R-:W-:-:S02]  /*3f00*/  ISETP.EQ.U32.AND P0, PT, R2, UR4, PT ;  /* 0x0000000402007c0c */ /* 0x002fc4000bf02070 */
[----:B----4-:R-:W-:-:S11]  /*3f10*/  MOV R2, UR8 ;  /* 0x0000000800027c02 */ /* 0x010fd60008000f00 */
[----:B------:R1:W-:Y:S01]  /*3f20*/  @P0 ATOMS.AND RZ, [UR7+0x14], R2 ;  /* 0x00001402ffff098c */ /* 0x0003e2000a800007 */
[----:B---3--:R-:W-:-:S05]  /*3f30*/  IMAD.U32 R0, RZ, RZ, UR6 ;  /* 0x00000006ff007e24 */ /* 0x008fca000f8e00ff */
[----:B------:R1:W-:Y:S01]  /*3f40*/  @P0 ATOMS.AND RZ, [UR7+0x18], R0 ;  /* 0x00001800ffff098c */ /* 0x0003e2000a800007 */
[----:B------:R-:W-:Y:S05]  /*3f50*/  BRA `(.L_x_75) ;  /* 0x0000000000147947 */ /* 0x000fea0003800000 */
.L_x_74:
[----:B------:R-:W-:Y:S02]  /*3f60*/  MOV R2, 0x3f80 ;  /* 0x00003f8000027802 */ /* 0x000fe40000000f00 */
[----:B--2---:R-:W-:Y:S05]  /*3f70*/  CALL.REL.NOINC `($__internal_0_$__cuda_sm10x_tcgen05_guardrail_trap_col_being_dealloced_not_returned_by_alloc) ;  /* 0x000000a000107944 */ /* 0x004fea0003c00000 */
[----:B------:R-:W-:Y:S05]  /*3f80*/  BRA `(.L_x_75) ;  /* 0x0000000000087947 */ /* 0x000fea0003800000 */
.L_x_73:
[----:B------:R-:W-:Y:S02]  /*3f90*/  MOV R2, 0x3fb0 ;  /* 0x00003fb000027802 */ /* 0x000fe40000000f00 */
[----:B--2---:R-:W-:Y:S05]  /*3fa0*/  CALL.REL.NOINC `($__internal_2_$__cuda_sm10x_tcgen05_guardrail_trap_unallocated_columns_being_dealloced) ;  /* 0x000000a0001c7944 */ /* 0x004fea0003c00000 */
.L_x_75:
[----:B------:R-:W-:Y:S01]  /*3fb0*/  NOP ;  /* 0x0000000000007918 */ /* 0x000fe20000000000 */
[----:B--2---:R-:W-:Y:S05]  /*3fc0*/  EXIT ;  /* 0x000000000000794d */ /* 0x004fea0003800000 */
.L_x_59:
[----:B------:R-:W-:-:S09]  /*3fd0*/  UISETP.NE.OR UP0, UPT, UR22, 0x3, !UP3 ;  /* 0x000000031600788c */ /* 0x000fd2000df05670 */
[----:B------:R-:W-:Y:S05]  /*3fe0*/  BRA.U UP0, `(.L_x_76) ;  /* 0x0000001100347547 */ /* 0x000fea000b800000 */
[----:B------:R-:W3:Y:S01]  /*3ff0*/  LDCU.64 UR6, c[0x0][0x888] ;  /* 0x00011100ff0677ac */ /* 0x000ee20008000a00 */
[----:B------:R-:W-:Y:S02]  /*4000*/  HFMA2 R10, -RZ, RZ, 0, 0 ;  /* 0x00000000ff0a7431 */ /* 0x000fe400000001ff */
[----:B------:R-:W-:Y:S01]  /*4010*/  IMAD.MOV.U32 R9, RZ, RZ, 0x1 ;  /* 0x00000001ff097424 */ /* 0x000fe200078e00ff */
[----:B------:R-:W-:Y:S01]  /*4020*/  MOV R11, 0x7800 ;  /* 0x00007800000b7802 */ /* 0x000fe20000000f00 */
[----:B------:R-:W4:Y:S01]  /*4030*/  LDCU UR37, c[0x0][0x370] ;  /* 0x00006e00ff2577ac */ /* 0x000f220008000800 */
[----:B------:R-:W-:Y:S01]  /*4040*/  IMAD.MOV.U32 R8, RZ, RZ, RZ ;  /* 0x000000ffff087224 */ /* 0x000fe200078e00ff */
[----:B------:R-:W5:Y:S01]  /*4050*/  LDCU.128 UR40, c[0x0][0xb10] ;  /* 0x00016200ff2877ac */ /* 0x000f620008000c00 */
[----:B------:R-:W5:Y:S01]  /*4060*/  LDCU UR31, c[0x0][0x374] ;  /* 0x00006e80ff1f77ac */ /* 0x000f620008000800 */
[----:B------:R-:W1:Y:S01]  /*4070*/  LDCU.64 UR38, c[0x0][0x890] ;  /* 0x00011200ff2677ac */ /* 0x000e620008000a00 */
[----:B------:R-:W1:Y:S01]  /*4080*/  LDCU UR21, c[0x0][0xb0c] ;  /* 0x00016180ff1577ac */ /* 0x000e620008000800 */
[----:B------:R-:W1:Y:S01]  /*4090*/  LDCU UR51, c[0x0][0xb20] ;  /* 0x00016400ff3377ac */ /* 0x000e620008000800 */
[----:B------:R-:W1:Y:S01]  /*40a0*/  LDCU UR4, c[0x0][0xb30] ;  /* 0x00016600ff0477ac */ /* 0x000e620008000800 */
[----:B---3--:R-:W-:Y:S01]  /*40b0*/  UISETP.NE.U32.AND UP0, UPT, UR6, URZ, UPT ;  /* 0x000000ff0600728c */ /* 0x008fe2000bf05070 */
[----:B------:R-:W-:Y:S01]  /*40c0*/  UMOV UR29, 0x400 ;  /* 0x00000400001d7882 */ /* 0x000fe20000000000 */
[----:B-----5:R-:W-:-:S02]  /*40d0*/  UIMAD.WIDE.U32 UR8, UR31, UR43, URZ ;  /* 0x0000002b1f0872a5 */ /* 0x020fc4000f8e00ff */
[----:B------:R-:W-:Y:S02]  /*40e0*/  ULEA UR29, UR5, UR29, 0x18 ;  /* 0x0000001d051d7291 */ /* 0x000fe4000f8ec0ff */
[----:B------:R-:W-:Y:S02]  /*40f0*/  UISETP.NE.AND.EX UP6, UPT, UR7, URZ, UPT, UP0 ;  /* 0x000000ff0700728c */ /* 0x000fe4000bfc5300 */
[----:B----4-:R-:W-:Y:S02]  /*4100*/  UIMAD.WIDE.U32 UR6, UR37, UR40, URZ ;  /* 0x00000028250672a5 */ /* 0x010fe4000f8e00ff */
[----:B------:R-:W-:Y:S02]  /*4110*/  UIADD3 UR49, UPT, UPT, UR29, 0xe0, URZ ;  /* 0x000000e01d317890 */ /* 0x000fe4000fffe0ff */
[----:B--2---:R-:W-:Y:S02]  /*4120*/  UISETP.NE.AND UP0, UPT, UR15, 0x1, UPT ;  /* 0x000000010f00788c */ /* 0x004fe4000bf05270 */
[----:B------:R-:W-:-:S02]  /*4130*/  UPRMT UR49, UR5, 0x654, UR49 ;  /* 0x0000065405317896 */ /* 0x000fc40008000031 */
[----:B-1----:R-:W-:Y:S01]  /*4140*/  UISETP.NE.U32.AND UP0, UPT, UR38, URZ, UPT ;  /* 0x000000ff2600728c */ /* 0x002fe2000bf05070 */
[----:B------:R-:W-:Y:S01]  /*4150*/  UMOV UR5, UR7 ;  /* 0x0000000700057c82 */ /* 0x000fe20008000000 */
[----:B------:R-:W-:Y:S02]  /*4160*/  UISETP.GE.AND UP3, UPT, UR15, 0x1, UPT ;  /* 0x000000010f00788c */ /* 0x000fe4000bf66270 */
[----:B------:R-:W-:Y:S02]  /*4170*/  USHF.R.U32.HI UR48, URZ, UR41, UR5 ;  /* 0x00000029ff307299 */ /* 0x000fe40008011605 */
[----:B------:R-:W-:Y:S01]  /*4180*/  UISETP.NE.AND.EX UP5, UPT, UR39, URZ, UPT, UP0 ;  /* 0x000000ff2700728c */ /* 0x000fe2000bfa5300 */
[----:B------:R-:W-:Y:S01]  /*4190*/  UMOV UR5, UR9 ;  /* 0x0000000900057c82 */ /* 0x000fe20008000000 */
[----:B------:R-:W1:Y:S01]  /*41a0*/  LDCU.64 UR52, c[0x0][0x348] ;  /* 0x00006900ff3477ac */ /* 0x000e620008000a00 */
[----:B------:R-:W-:Y:S01]  /*41b0*/  UPLOP3.LUT UP1, UPT, UPT, UPT, UPT, 0x40, 0x4 ;  /* 0x000000000004789c */ /* 0x000fe20003f2e870 */
[----:B------:R-:W2:Y:S01]  /*41c0*/  LDCU.64 UR22, c[0x0][0xb28] ;  /* 0x00016500ff1677ac */ /* 0x000ea20008000a00 */
[----:B------:R-:W-:-:S02]  /*41d0*/  UISETP.NE.AND UP3, UPT, UR21, 0x1, UPT ;  /* 0x000000011500788c */ /* 0x000fc4000bf65270 */
[----:B------:R-:W-:Y:S02]  /*41e0*/  USHF.R.U32.HI UR45, URZ, UR51, UR5 ;  /* 0x00000033ff2d7299 */ /* 0x000fe40008011605 */
[----:B------:R-:W-:Y:S02]  /*41f0*/  UISETP.NE.AND UP0, UPT, UR42, 0x1, UPT ;  /* 0x000000012a00788c */ /* 0x000fe4000bf05270 */
[----:B------:R-:W-:-:S11]  /*4200*/  UISETP.NE.AND UP4, UPT, UR4, 0x1, UPT ;  /* 0x000000010400788c */ /* 0x000fd6000bf85270 */
.L_x_84:
[----:B------:R-:W-:Y:S02]  /*4210*/  LEA R2, R8, UR29, 0x3 ;  /* 0x0000001d08027c11 */ /* 0x000fe4000f8e18ff */
[----:B------:R-:W-:Y:S02]  /*4220*/  SHF.L.U32 R0, R10, 0x1f, RZ ;  /* 0x0000001f0a007819 */ /* 0x000fe400000006ff */
[----:B------:R-:W-:Y:S02]  /*4230*/  LEA R4, R8, UR29, 0x4 ;  /* 0x0000001d08047c11 */ /* 0x000fe4000f8e20ff */
[----:B------:R-:W3:Y:S02]  /*4240*/  SYNCS.PHASECHK.TRANS64.TRYWAIT P0, [R2+URZ+0x100], R0 ;  /* 0x00010000020075a7 */ /* 0x000ee400080011ff */
[----:B---3--:R-:W-:Y:S05]  /*4250*/  @!P0 BRA `(.L_x_77) ;  /* 0x0000009800cc8947 */ /* 0x008fea0003800000 */
.L_x_156:
[----:B------:R-:W4:Y:S01]  /*4260*/  LDS.128 R4, [R4+0x170] ;  /* 0x0001700004047984 */ /* 0x000f220000000c00 */
[----:B------:R-:W-:Y:S01]  /*4270*/  UISETP.GE.AND UP0, UPT, UR15, 0x1, UPT ;  /* 0x000000010f00788c */ /* 0x000fe2000bf06270 */
[----:B------:R-:W-:Y:S01]  /*4280*/  @!PT LDS RZ, [RZ] ;  /* 0x00000000fffff984 */ /* 0x000fe20000000800 */
[----:B------:R-:W-:Y:S01]  /*4290*/  @!PT LDS RZ, [RZ] ;  /* 0x00000000fffff984 */ /* 0x000fe20000000800 */
[----:B------:R-:W-:Y:S01]  /*42a0*/  @!PT LDS RZ, [RZ] ;  /* 0x00000000fffff984 */ /* 0x000fe20000000800 */
[----:B------:R-:W-:Y:S01]  /*42b0*/  @!PT LDS RZ, [RZ] ;  /* 0x00000000fffff984 */ /* 0x000fe20000000800 */
[----:B------:R5:W-:Y:S06]  /*42c0*/  MEMBAR.ALL.CTA ;  /* 0x0000000000007992 */ /* 0x000bec0000008000 */
[----:B-----5:R-:W5:Y:S01]  /*42d0*/  FENCE.VIEW.ASYNC.S ;  /* 0x00000000000073c6 */ /* 0x020f620000000000 */
[----:B----4-:R-:W-:Y:S11]  /*42e0*/  LOP3.LUT P0, RZ, R6, 0x1, RZ, 0xc0, !PT ;  /* 0x0000000106ff7812 */ /* 0x010ff6000780c0ff */
[----:B------:R-:W-:Y:S02]  /*42f0*/  @!UPT UIADD3 URZ, UPT, UPT, URZ, URZ, URZ ;  /* 0x000000fffffff290 */ /* 0x000fe4000fffe0ff */
[----:B-----5:R-:W-:Y:S01]  /*4300*/  VOTEU.ANY UP3, P0 ;  /* 0x0000000000ff7886 */ /* 0x020fe20000060100 */
[----:B------:R-:W-:Y:S11]  /*4310*/  PLOP3.LUT P0, PT, PT, PT, UP3, 0x80, 0x8 ;  /* 0x000000000008781c */ /* 0x000ff60003f0f038 */
[----:B------:R-:W-:Y:S02]  /*4320*/  @!UPT UIADD3 URZ, UPT, UPT, URZ, URZ, URZ ;  /* 0x000000fffffff290 */ /* 0x000fe4000fffe0ff */
[----:B---3--:R-:W-:Y:S02]  /*4330*/  @P0 SHF.R.U32.HI R0, RZ, 0x10, R5 ;  /* 0x00000010ff000819 */ /* 0x008fe40000011605 */
[----:B------:R-:W-:Y:S02]  /*4340*/  @P0 MOV R3, R4 ;  /* 0x0000000400030202 */ /* 0x000fe40000000f00 */
[----:B------:R-:W-:Y:S01]  /*4350*/  @P0 R2UR UR4, R0 ;  /* 0x00000000000402ca */ /* 0x000fe200000e0000 */
[----:B------:R-:W-:Y:S01]  /*4360*/  VIADD R0, R2, 0x110 ;  /* 0x0000011002007836 */ /* 0x000fe20000000000 */
[----:B------:R-:W-:Y:S02]  /*4370*/  @P0 LOP3.LUT R4, R5, 0xffff, RZ, 0xc0, !PT ;  /* 0x0000ffff05040812 */ /* 0x000fe400078ec0ff */
[----:B------:R-:W-:Y:S02]  /*4380*/  @P0 R2UR UR6, R3 ;  /* 0x00000000030602ca */ /* 0x000fe400000e0000 */
[----:B------:R-:W-:Y:S02]  /*4390*/  PRMT R0, RZ, 0x654, R0 ;  /* 0x00000654ff007816 */ /* 0x000fe40000000000 */
[----:B------:R-:W-:Y:S02]  /*43a0*/  @P0 R2UR UR5, R4 ;  /* 0x00000000040502ca */ /* 0x000fe400000e0000 */
[----:B------:R3:W-:Y:S03]  /*43b0*/  SYNCS.ARRIVE.TRANS64.RED.A1T0 RZ, [R0+URZ], RZ ;  /* 0x000000ff00ff79a7 */ /* 0x0007e600081004ff */
[----:B------:R-:W-:Y:S04]  /*43c0*/  @UP3 UMOV UR30, UR4 ;  /* 0x00000004001e3c82 */ /* 0x000fe80008000000 */
[----:B------:R-:W-:Y:S04]  /*43d0*/  @UP3 UMOV UR14, UR6 ;  /* 0x00000006000e3c82 */ /* 0x000fe80008000000 */
[----:B------:R-:W-:Y:S01]  /*43e0*/  @UP3 UMOV UR13, UR5 ;  /* 0x00000005000d3c82 */ /* 0x000fe20008000000 */
[----:B------:R-:W-:Y:S05]  /*43f0*/  BRA.U !UP0, `(.L_x_78) ;  /* 0x0000000108c07547 */ /* 0x000fea000b800000 */
[----:B------:R-:W-:Y:S02]  /*4400*/  UIMAD.WIDE.U32 UR8, UR13, UR43, URZ ;  /* 0x0000002b0d0872a5 */ /* 0x000fe4000f8e00ff */
[----:B------:R-:W-:Y:S02]  /*4410*/  UP2UR UR12, UPR, URZ, 0x4 ;  /* 0x00000004ff0c7883 */ /* 0x000fe40008000000 */
[----:B------:R-:W-:Y:S02]  /*4420*/  UISETP.NE.AND UP2, UPT, UR42, 0x1, UPT ;  /* 0x000000012a00788c */ /* 0x000fe4000bf45270 */
[----:B------:R-:W-:Y:S02]  /*4430*/  UIMAD.WIDE.U32 UR10, UR14, UR40, URZ ;  /* 0x000000280e0a72a5 */ /* 0x000fe4000f8e00ff */
[----:B------:R-:W-:Y:S02]  /*4440*/  USEL UR4, UR31, UR45, !UP2 ;  /* 0x0000002d1f047287 */ /* 0x000fe4000d000000 */
[----:B------:R-:W-:Y:S02]  /*4450*/  UISETP.NE.AND UP0, UPT, UR21, 0x1, UPT ;  /* 0x000000011500788c */ /* 0x000fe4000bf05270 */
[----:B------:R-:W-:Y:S02]  /*4460*/  UP2UR UR20, UPR, URZ, 0x2 ;  /* 0x00000002ff147883 */ /* 0x000fe40008000000 */
[----:B------:R-:W-:Y:S02]  /*4470*/  UISETP.NE.AND UP1, UPT, UR15, 0x1, UPT ;  /* 0x000000010f00788c */ /* 0x000fe4000bf25270 */
[----:B--2---:R-:W-:Y:S02]  /*4480*/  UIMAD.WIDE.U32 UR16, UR4, UR22, URZ ;  /* 0x00000016041072a5 */ /* 0x004fe4000f8e00ff */
[----:B------:R-:W-:Y:S01]  /*4490*/  USEL UR7, UR37, UR48, !UP0 ;  /* 0x0000003025077287 */ /* 0x000fe2000c000000 */
[----:B------:R-:W-:Y:S02]  /*44a0*/  UMOV UR5, UR9 ;  /* 0x0000000900057c82 */ /* 0x000fe40008000000 */
[----:B------:R-:W-:Y:S02]  /*44b0*/  USHF.R.U32.HI UR6, URZ, UR51, UR5 ;  /* 0x00000033ff067299 */ /* 0x000fe40008011605 */
[----:B------:R-:W-:Y:S02]  /*44c0*/  UIMAD.WIDE.U32 UR18, UR7, UR22, URZ ;  /* 0x00000016071272a5 */ /* 0x000fe4000f8e00ff */
[----:B------:R-:W-:Y:S02]  /*44d0*/  USEL UR6, UR13, UR6, !UP2 ;  /* 0x000000060d067287 */ /* 0x000fe4000d000000 */
[----:B------:R-:W-:Y:S01]  /*44e0*/  UISETP.NE.AND UP2, UPT, UR12, URZ, UPT ;  /* 0x000000ff0c00728c */ /* 0x000fe2000bf45270 */
[----:B------:R-:W-:Y:S01]  /*44f0*/  UMOV UR5, UR11 ;  /* 0x0000000b00057c82 */ /* 0x000fe20008000000 */
[----:B------:R-:W-:Y:S02]  /*4500*/  UIMAD.WIDE.U32 UR10, UR6, UR22, URZ ;  /* 0x00000016060a72a5 */ /* 0x000fe4000f8e00ff */
[----:B------:R-:W-:Y:S03]  /*4510*/  USHF.R.U32.HI UR8, URZ, UR41, UR5 ;  /* 0x00000029ff087299 */ /* 0x000fe60008011605 */
[----:B------:R-:W-:Y:S02]  /*4520*/  UMOV UR5, UR17 ;  /* 0x0000001100057c82 */ /* 0x000fe40008000000 */
[----:B------:R-:W-:Y:S03]  /*4530*/  @UP1 USHF.R.U32.HI UR4, URZ, UR23, UR5 ;  /* 0x00000017ff041299 */ /* 0x000fe60008011605 */
[----:B------:R-:W-:Y:S01]  /*4540*/  UMOV UR5, UR19 ;  /* 0x0000001300057c82 */ /* 0x000fe20008000000 */
[----:B------:R-:W-:Y:S02]  /*4550*/  UIMAD UR4, UR15, UR4, URZ ;  /* 0x000000040f0472a4 */ /* 0x000fe4000f8e02ff */
[----:B------:R-:W-:Y:S02]  /*4560*/  @UP1 USHF.R.U32.HI UR7, URZ, UR23, UR5 ;  /* 0x00000017ff071299 */ /* 0x000fe40008011605 */
[----:B------:R-:W-:Y:S02]  /*4570*/  USEL UR5, UR14, UR8, !UP0 ;  /* 0x000000080e057287 */ /* 0x000fe4000c000000 */
[----:B------:R-:W-:Y:S02]  /*4580*/  UIMAD UR8, UR15, UR7, URZ ;  /* 0x000000070f0872a4 */ /* 0x000fe4000f8e02ff */
[----:B------:R-:W-:Y:S03]  /*4590*/  UISETP.GE.AND UP0, UPT, UR6, UR4, UPT ;  /* 0x000000040600728c */ /* 0x000fe6000bf06270 */
[----:B------:R-:W-:Y:S01]  /*45a0*/  UMOV UR4, UR11 ;  /* 0x0000000b00047c82 */ /* 0x000fe20008000000 */
[----:B------:R-:W-:Y:S02]  /*45b0*/  UISETP.GE.OR UP0, UPT, UR5, UR8, UP0 ;  /* 0x000000080500728c */ /* 0x000fe40008706670 */
[----:B------:R-:W-:Y:S02]  /*45c0*/  USHF.R.U32.HI UR4, URZ, UR23, UR4 ;  /* 0x00000017ff047299 */ /* 0x000fe40008011604 */
[----:B------:R-:W-:Y:S02]  /*45d0*/  UIMAD.WIDE.U32 UR8, UR5, UR22, URZ ;  /* 0x00000016050872a5 */ /* 0x000fe4000f8e00ff */
[----:B------:R-:W-:Y:S04]  /*45e0*/  USEL UR10, UR6, UR4, !UP1 ;  /* 0x00000004060a7287 */ /* 0x000fe8000c800000 */
[----:B------:R-:W-:Y:S01]  /*45f0*/  UIADD3 UR11, UPT, UPT, -UR10, URZ, URZ ;  /* 0x000000ff0a0b7290 */ /* 0x000fe2000fffe1ff */
[----:B------:R-:W-:Y:S02]  /*4600*/  @!UP0 UMOV UR4, UR9 ;  /* 0x0000000900048c82 */ /* 0x000fe40008000000 */
[----:B------:R-:W-:Y:S02]  /*4610*/  @!UP0 USHF.R.U32.HI UR4, URZ, UR23, UR4 ;  /* 0x00000017ff048299 */ /* 0x000fe40008011604 */
[----:B------:R-:W-:Y:S02]  /*4620*/  UIMAD UR8, UR15, UR11, UR6 ;  /* 0x0000000b0f0872a4 */ /* 0x000fe4000f8e0206 */
[----:B------:R-:W-:Y:S02]  /*4630*/  @!UP0 USEL UR4, UR5, UR4, !UP1 ;  /* 0x0000000405048287 */ /* 0x000fe4000c800000 */
[----:B------:R-:W-:Y:S02]  /*4640*/  UISETP.NE.AND UP1, UPT, UR20, URZ, UPT ;  /* 0x000000ff1400728c */ /* 0x000fe4000bf25270 */
[----:B------:R-:W-:Y:S02]  /*4650*/  @!UP0 UIMAD UR7, UR7, UR8, UR4 ;  /* 0x00000008070782a4 */ /* 0x000fe4000f8e0204 */
[----:B------:R-:W-:Y:S02]  /*4660*/  @!UP0 UIADD3 UR9, UPT, UPT, UR10, -UR4, URZ ;  /* 0x800000040a098290 */ /* 0x000fe4000fffe0ff */
[----:B------:R-:W-:Y:S02]  /*4670*/  UIADD3 UR8, UPT, UPT, -UR6, URZ, URZ ;  /* 0x000000ff06087290 */ /* 0x000fe4000fffe1ff */
[----:B------:R-:W-:Y:S02]  /*4680*/  UIADD3 UR4, UPT, UPT, -UR5, URZ, URZ ;  /* 0x000000ff05047290 */ /* 0x000fe4000fffe1ff */
[----:B------:R-:W-:Y:S03]  /*4690*/  @!UP0 UIMAD UR6, UR9, UR15, UR5 ;  /* 0x0000000f090682a4 */ /* 0x000fe6000f8e0205 */
[----:B------:R-:W-:Y:S01]  /*46a0*/  @!UP0 UMOV UR5, UR7 ;  /* 0x0000000700058c82 */ /* 0x000fe20008000000 */
[----:B------:R-:W-:Y:S02]  /*46b0*/  UIMAD UR7, UR21, UR4, UR14 ;  /* 0x00000004150772a4 */ /* 0x000fe4000f8e020e */
[----:B------:R-:W-:Y:S02]  /*46c0*/  UIMAD UR4, UR42, UR8, UR13 ;  /* 0x000000082a0472a4 */ /* 0x000fe4000f8e020d */
[----:B------:R-:W-:Y:S02]  /*46d0*/  UIMAD UR14, UR5, UR21, UR7 ;  /* 0x00000015050e72a4 */ /* 0x000fe4000f8e0207 */
[----:B------:R-:W-:Y:S11]  /*46e0*/  UIMAD UR13, UR6, UR42, UR4 ;  /* 0x0000002a060d72a4 */ /* 0x000ff6000f8e0204 */
[----:B------:R-:W-:Y:S01]  /*46f0*/  @!UPT UIADD3 URZ, UPT, UPT, URZ, URZ, URZ ;  /* 0x000000fffffff290 */ /* 0x000fe2000fffe0ff */
.L_x_78:
[----:B------:R-:W4:Y:S01]  /*4700*/  @!UP4 LDCU.128 UR8, c[0x0][0xb10] ;  /* 0x00016200ff08c7ac */ /* 0x000f220008000c00 */
[----:B------:R-:W-:Y:S02]  /*4710*/  ISETP.NE.U32.AND P0, PT, RZ, UR38, PT ;  /* 0x00000026ff007c0c */ /* 0x000fe4000bf05070 */
[----:B------:R-:W-:Y:S02]  /*4720*/  SHF.L.U32 R4, R9, 0x1f, RZ ;  /* 0x0000001f09047819 */ /* 0x000fe400000006ff */
[----:B------:R-:W-:Y:S01]  /*4730*/  ISETP.NE.AND.EX P0, PT, RZ, UR39, PT, P0 ;  /* 0x00000027ff007c0c */ /* 0x000fe2000bf05300 */
[----:B------:R-:W5:Y:S01]  /*4740*/  @!UP4 LDCU UR5, c[0x0][0xb0c] ;  /* 0x00016180ff05c7ac */ /* 0x000f620008000800 */
[----:B----4-:R-:W-:Y:S07]  /*4750*/  UIMAD.WIDE.U32 UR6, UR14, UR8, URZ ;  /* 0x000000080e0672a5 */ /* 0x010fee000f8e00ff */
[----:B------:R-:W-:Y:S01]  /*4760*/  @!UP4 UMOV UR4, UR7 ;  /* 0x000000070004cc82 */ /* 0x000fe20008000000 */
[----:B-----5:R-:W-:Y:S02]  /*4770*/  @!UP4 UISETP.NE.AND UP0, UPT, UR5, 0x1, UPT ;  /* 0x000000010500c88c */ /* 0x020fe4000bf05270 */
[----:B------:R-:W-:Y:S02]  /*4780*/  @!UP4 USHF.R.U32.HI UR4, URZ, UR9, UR4 ;  /* 0x00000009ff04c299 */ /* 0x000fe40008011604 */
[----:B------:R-:W-:Y:S02]  /*4790*/  UIMAD.WIDE.U32 UR6, UR13, UR11, URZ ;  /* 0x0000000b0d0672a5 */ /* 0x000fe4000f8e00ff */
[----:B------:R-:W-:Y:S02]  /*47a0*/  @!UP4 USEL UR8, UR14, UR4, !UP0 ;  /* 0x000000040e08c287 */ /* 0x000fe4000c000000 */
[----:B------:R-:W-:Y:S03]  /*47b0*/  @!UP4 UISETP.NE.AND UP0, UPT, UR10, 0x1, UPT ;  /* 0x000000010a00c88c */ /* 0x000fe6000bf05270 */
[----:B------:R-:W-:Y:S02]  /*47c0*/  @!UP4 UMOV UR6, UR7 ;  /* 0x000000070006cc82 */ /* 0x000fe40008000000 */
[----:B------:R-:W4:Y:S02]  /*47d0*/  @!UP4 LDCU UR4, c[0x0][0xb20] ;  /* 0x00016400ff04c7ac */ /* 0x000f240008000800 */
[----:B----4-:R-:W-:Y:S04]  /*47e0*/  @!UP4 USHF.R.U32.HI UR6, URZ, UR4, UR6 ;  /* 0x00000004ff06c299 */ /* 0x010fe80008011606 */
[----:B------:R-:W-:Y:S04]  /*47f0*/  @!UP4 USEL UR6, UR13, UR6, !UP0 ;  /* 0x000000060d06c287 */ /* 0x000fe8000c000000 */
[----:B------:R-:W-:Y:S02]  /*4800*/  @!UP4 UIADD3 UR4, UPT, UPT, -UR8, UR6, URZ ;  /* 0x000000060804c290 */ /* 0x000fe4000fffe1ff */
[----:B------:R-:W-:Y:S02]  /*4810*/  @!UP4 UIADD3 UR6, UPT, UPT, UR8, -UR6, URZ ;  /* 0x800000060806c290 */ /* 0x000fe4000fffe0ff */
[----:B------:R-:W-:Y:S02]  /*4820*/  @!UP4 UIMAD UR14, UR4, UR5, UR14 ;  /* 0x00000005040ec2a4 */ /* 0x000fe4000f8e020e */
[----:B------:R-:W-:Y:S01]  /*4830*/  @!UP4 UIMAD UR13, UR6, UR10, UR13 ;  /* 0x0000000a060dc2a4 */ /* 0x000fe2000f8e020d */
[----:B------:R-:W-:Y:S11]  /*4840*/  BRA.U UP1, `(.L_x_79) ;  /* 0x0000000101107547 */ /* 0x000ff6000b800000 */
[----:B---3--:R-:W-:Y:S04]  /*4850*/  MOV R0, UR50 ;  /* 0x0000003200007c02 */ /* 0x008fe80008000f00 */
[----:B------:R-:W-:Y:S04]  /*4860*/  SHF.L.U32 R0, R0, 0x1f, RZ ;  /* 0x0000001f00007819 */ /* 0x000fe800000006ff */
[----:B------:R-:W3:Y:S02]  /*4870*/  SYNCS.PHASECHK.TRANS64.TRYWAIT P1, [UR29+0xf8], R0 ;  /* 0x0000f800ff0075a7 */ /* 0x000ee4000802111d */
[----:B---3--:R-:W-:Y:S05]  /*4880*/  @!P1 BRA `(.L_x_80) ;  /* 0x0000009400549947 */ /* 0x008fea0003800000 */
.L_x_79:
[----:B------:R-:W-:Y:S05]  /*4890*/  BRA.U !UP5, `(.L_x_81) ;  /* 0x000000010d407547 */ /* 0x000fea000b800000 */
[----:B------:R-:W-:Y:S01]  /*48a0*/  UPLOP3.LUT UP2, UPT, UPT, UPT, UP6, 0x80, 0x8 ;  /* 0x000000000008789c */ /* 0x000fe20003f4f060 */
[----:B---3--:R-:W-:Y:S01]  /*48b0*/  IMAD.MOV.U32 R0, RZ, RZ, 0x1 ;  /* 0x00000001ff007424 */ /* 0x008fe200078e00ff */
[----:B------:R-:W3:Y:S04]  /*48c0*/  LDCU.64 UR8, c[0x0][0x358] ;  /* 0x00006b00ff0877ac */ /* 0x000ee80008000a00 */
[----:B------:R-:W-:Y:S05]  /*48d0*/  PLOP3.LUT P1, PT, PT, PT, UP2, 0x80, 0x8 ;  /* 0x000000000008781c */ /* 0x000fea0003f2f028 */
[----:B------:R-:W4:Y:S01]  /*48e0*/  @UP2 LDCU.64 UR4, c[0x0][0x888] ;  /* 0x00011100ff0427ac */ /* 0x000f220008000a00 */
[----:B------:R-:W-:Y:S07]  /*48f0*/  @UP2 UIMAD UR6, UR36, UR38, URZ ;  /* 0x00000026240622a4 */ /* 0x000fee000f8e02ff */
[----:B------:R-:W-:Y:S01]  /*4900*/  @P1 PRMT R5, R0, 0x7610, R5 ;  /* 0x0000761000051816 */ /* 0x000fe20000000005 */
[----:B----4-:R-:W-:Y:S06]  /*4910*/  @UP2 UIMAD.WIDE UR4, UR6, 0x4, UR4 ;  /* 0x00000004060428a5 */ /* 0x010fec000f8e0204 */
[----:B------:R-:W-:Y:S02]  /*4920*/  IMAD.U32 R2, RZ, RZ, UR4 ;  /* 0x00000004ff027e24 */ /* 0x000fe4000f8e00ff */
[----:B------:R-:W-:Y:S05]  /*4930*/  IMAD.U32 R3, RZ, RZ, UR5 ;  /* 0x00000005ff037e24 */ /* 0x000fea000f8e00ff */
[----:B---3--:R-:W3:Y:S02]  /*4940*/  @P1 LDG.E R2, desc[UR8][R2.64] ;  /* 0x0000000802021981 */ /* 0x008ee4000c1e1900 */
[----:B---3--:R-:W-:Y:S01]  /*4950*/  @P1 R2UR UR44, R2 ;  /* 0x00000000022c12ca */ /* 0x008fe200000e0000 */
[----:B------:R-:W-:Y:S05]  /*4960*/  IMAD.MOV.U32 R2, RZ, RZ, 0x1 ;  /* 0x00000001ff027424 */ /* 0x000fea00078e00ff */
[----:B------:R-:W-:Y:S05]  /*4970*/  @!P1 PRMT R5, R2, 0x7610, R5 ;  /* 0x0000761002059816 */ /* 0x000fea0000000005 */
[----:B------:R4:W-:Y:S03]  /*4980*/  STL.S16 [R1+0xf0], R5 ;  /* 0x0000f00501007387 */ /* 0x0009e60000100600 */
[----:B------:R-:W3:Y:S02]  /*4990*/  @!UP2 LDCU UR44, c[0x0][0x880] ;  /* 0x00011000ff2ca7ac */ /* 0x000ee40008000800 */
.L_x_81:
[----:B---3--:R-:W-:Y:S01]  /*49a0*/  @!P0 ISETP.EQ.AND P2, PT, RZ, UR44, PT ;  /* 0x0000002cff008c0c */ /* 0x008fe2000bf42270 */
[----:B------:R-:W-:Y:S01]  /*49b0*/  @!UPT UIADD3 URZ, UPT, UPT, URZ, URZ, URZ ;  /* 0x000000fffffff290 */ /* 0x000fe2000fffe0ff */
[----:B------:R-:W-:Y:S11]  /*49c0*/  @!P0 BRA `(.L_x_82) ;  /* 0x00000000001c8947 */ /* 0x000ff60003800000 */
[----:B------:R-:W-:Y:S01]  /*49d0*/  PLOP3.LUT P2, PT, PT, PT, UP2, 0x80, 0x8 ;  /* 0x000000000008781c */ /* 0x000fe20003f4f028 */
[----:B------:R-:W3:Y:S03]  /*49e0*/  LDL R0, [R1+0xf0] ;  /* 0x0000f00001007983 */ /* 0x000ee60000100800 */
[----:B------:R-:W-:Y:S02]  /*49f0*/  PLOP3.LUT P2, PT, P2, PT, PT, 0x8, 0x80 ;  /* 0x000000000080781c */ /* 0x000fe4000174e170 */
[----:B---3--:R-:W-:Y:S11]  /*4a00*/  LOP3.LUT P0, RZ, R0, 0xff, RZ, 0xc0, !PT ;  /* 0x000000ff00ff7812 */ /* 0x008ff6000780c0ff */
[----:B------:R-:W-:Y:S02]  /*4a10*/  @!UPT UIADD3 URZ, UPT, UPT, URZ, URZ, URZ ;  /* 0x000000fffffff290 */ /* 0x000fe4000fffe0ff */
[----:B------:R-:W-:Y:S11]  /*4a20*/  @P0 ISETP.EQ.AND P2, PT, RZ, UR44, PT ;  /* 0x0000002cff000c0c */ /* 0x000ff6000bf42270 */
[----:B------:R-:W-:Y:S02]  /*4a30*/  @!UPT UIADD3 URZ, UPT, UPT, URZ, URZ, URZ ;  /* 0x000000fffffff290 */ /* 0x000fe4000fffe0ff */
.L_x_82:
[----:B------:R-:W3:Y:S01]  /*4a40*/  SYNCS.PHASECHK.TRANS64.TRYWAIT P0, [UR29+0xe8], R4 ;  /* 0x0000e804ff0075a7 */ /* 0x000ee2000800111d */
[----:B------:R-:W-:Y:S02]  /*4a50*/  ELECT P1, URZ, PT ;  /* 0x0000000000ff782f */ /* 0x000fe40003820000 */
[----:B------:R-:W-:Y:S01]  /*4a60*/  IADD3 R0, PT, PT, R8, 0x1, RZ ;  /* 0x0000000108007810 */ /* 0x000fe20007ffe0ff */
[----:B---3--:R-:W-:Y:S10]  /*4a70*/  @!P0 BRA `(.L_x_83) ;  /* 0x0000009000f08947 */ /* 0x008ff40003800000 */
.L_x_159:
[----:B----4-:R-:W4:Y:S01]  /*4a80*/  LDL R5, [R1+0x108] ;  /* 0x0001080001057983 */ /* 0x010f220000100800 */
[----:B------:R-:W-:Y:S01]  /*4a90*/  PLOP3.LUT P1, PT, P2, P1, PT, 0xf2, 0x2f ;  /* 0x00000000002f781c */ /* 0x000fe20001723e72 */
[----:B------:R-:W-:Y:S01]  /*4aa0*/  UMOV UR6, 0x0 ;  /* 0x0000000000067882 */ /* 0x000fe20000000000 */
[----:B------:R-:W-:Y:S01]  /*4ab0*/  UMOV UR7, 0x10000000 ;  /* 0x1000000000077882 */ /* 0x000fe20000000000 */
[----:B------:R-:W5:Y:S01]  /*4ac0*/  LDL R3, [R1+0x10c] ;  /* 0x00010c0001037983 */ /* 0x000f620000100800 */
[----:B------:R-:W-:Y:S01]  /*4ad0*/  UMOV UR20, UR36 ;  /* 0x0000002400147c82 */ /* 0x000fe20008000000 */
[----:B------:R-:W-:Y:S01]  /*4ae0*/  UMOV UR28, UR36 ;  /* 0x00000024001c7c82 */ /* 0x000fe20008000000 */
[----:B------:R-:W-:Y:S01]  /*4af0*/  UMOV UR12, UR36 ;  /* 0x00000024000c7c82 */ /* 0x000fe20008000000 */
[C---:B------:R-:W-:Y:S02]  /*4b00*/  ISETP.NE.AND P0, PT, R0.reuse, 0x2, PT ;  /* 0x000000020000780c */ /* 0x040fe40003f05270 */
[----:B------:R-:W-:Y:S02]  /*4b10*/  LOP3.LUT R9, R9, 0x1, RZ, 0x3c, !PT ;  /* 0x0000000109097812 */ /* 0x000fe400078e3cff */
[----:B---3--:R-:W-:Y:S02]  /*4b20*/  SEL R2, RZ, 0x1, P0 ;  /* 0x00000001ff027807 */ /* 0x008fe40000000000 */
[----:B------:R-:W-:Y:S01]  /*4b30*/  VOTEU.ALL UP0, P1 ;  /* 0x0000000000ff7886 */ /* 0x000fe20000800000 */
[----:B------:R-:W-:Y:S02]  /*4b40*/  SEL R8, R0, RZ, P0 ;  /* 0x000000ff00087207 */ /* 0x000fe40000000000 */
[----:B------:R-:W-:Y:S02]  /*4b50*/  LOP3.LUT R10, R10, R2, RZ, 0x3c, !PT ;  /* 0x000000020a0a7212 */ /* 0x000fe400078e3cff */
[----:B-1----:R-:W-:Y:S02]  /*4b60*/  @!UP0 UIADD3 UR4, UP1, UPT, UR52, 0x580, URZ ;  /* 0x0000058034048890 */ /* 0x002fe4000ff3e0ff */
[----:B------:R-:W-:Y:S02]  /*4b70*/  @!UP0 USHF.L.U32 UR35, UR46, 0x7, URZ ;  /* 0x000000072e238899 */ /* 0x000fe400080006ff */
[----:B------:R-:W-:Y:S02]  /*4b80*/  @!UP0 UIADD3.X UR5, UPT, UPT, URZ, UR53, URZ, UP1, !UPT ;  /* 0x00000035ff058290 */ /* 0x000fe40008ffe4ff */
[----:B------:R-:W-:Y:S02]  /*4b90*/  @!UP0 UIMAD UR34, UR47, 0xf0, URZ ;  /* 0x000000f02f2288a4 */ /* 0x000fe4000f8e02ff */
[----:B------:R-:W-:Y:S02]  /*4ba0*/  @!UP0 UIADD3 UR32, UPT, UPT, UR29, 0x200, URZ ;  /* 0x000002001d208890 */ /* 0x000fe4000fffe0ff */
[----:B------:R-:W-:Y:S01]  /*4bb0*/  @!UP0 UIADD3 UR33, UPT, UPT, UR29, 0xe0, URZ ;  /* 0x000000e01d218890 */ /* 0x000fe2000fffe0ff */
[----:B------:R-:W-:Y:S01]  /*4bc0*/  VOTEU.ALL UP1, P1 ;  /* 0x0000000000ff7886 */ /* 0x000fe20000820000 */
[----:B------:R-:W-:Y:S02]  /*4bd0*/  @!UP0 UIADD3 UR16, UPT, UPT, UR29, 0xa00, URZ ;  /* 0x00000a001d108890 */ /* 0x000fe4000fffe0ff */
[----:B------:R-:W-:Y:S03]  /*4be0*/  @!UP0 UIADD3 UR18, UPT, UPT, UR34, 0x10, URZ ;  /* 0x0000001022128890 */ /* 0x000fe6000fffe0ff */
[----:B------:R-:W-:Y:S01]  /*4bf0*/  UMOV UR17, UR33 ;  /* 0x0000002100117c82 */ /* 0x000fe20008000000 */
[----:B------:R-:W-:Y:S01]  /*4c00*/  UMOV UR19, UR35 ;  /* 0x0000002300137c82 */ /* 0x000fe20008000000 */
[----:B------:R1:W-:Y:S01]  /*4c10*/  @!UP1 UTMALDG.3D [UR32], [UR4], desc[UR6] ;  /* 0x00000620040095b4 */ /* 0x0003e20008011000 */
[----:B------:R-:W-:Y:S01]  /*4c20*/  VOTEU.ALL UP1, P1 ;  /* 0x0000000000ff7886 */ /* 0x000fe20000820000 */
[----:B------:R-:W-:Y:S02]  /*4c30*/  @!UP0 UIADD3 UR24, UPT, UPT, UR29, 0x1200, URZ ;  /* 0x000012001d188890 */ /* 0x000fe4000fffe0ff */
[----:B------:R-:W-:Y:S01]  /*4c40*/  @!UP0 UIADD3 UR26, UPT, UPT, UR34, 0x20, URZ ;  /* 0x00000020221a8890 */ /* 0x000fe2000fffe0ff */
        /* <DEDUP_REMOVED lines=9> */
[----:B------:R-:W-:Y:S05]  /*4ce0*/  VOTEU.ALL UP1, P1 ;  /* 0x0000000000ff7886 */ /* 0x000fea0000820000 */
[----:B------:R2:W-:Y:S01]  /*4cf0*/  @!UP1 UTMALDG.3D [UR8], [UR4], desc[UR6] ;  /* 0x00000608040095b4 */ /* 0x0005e20008011000 */
[----:B------:R-:W-:Y:S01]  /*4d00*/  VOTEU.ALL UP1, P1 ;  /* 0x0000000000ff7886 */ /* 0x000fe20000820000 */
[----:B-1----:R-:W-:Y:S01]  /*4d10*/  UMOV UR36, UR30 ;  /* 0x0000001e00247c82 */ /* 0x002fe20008000000 */
[----:B---3--:R-:W-:Y:S02]  /*4d20*/  @!UP0 UIADD3 UR16, UPT, UPT, UR29, 0x2200, URZ ;  /* 0x000022001d108890 */ /* 0x008fe4000fffe0ff */
[----:B------:R-:W-:Y:S02]  /*4d30*/  @!UP0 UIADD3 UR18, UPT, UPT, UR34, 0x40, URZ ;  /* 0x0000004022128890 */ /* 0x000fe4000fffe0ff */
[----:B--2---:R-:W-:Y:S02]  /*4d40*/  @!UP0 UIADD3 UR24, UPT, UPT, UR29, 0x2a00, URZ ;  /* 0x00002a001d188890 */ /* 0x004fe4000fffe0ff */
[----:B------:R-:W-:Y:S05]  /*4d50*/  @!UP0 UIADD3 UR26, UPT, UPT, UR34, 0x50, URZ ;  /* 0x00000050221a8890 */ /* 0x000fea000fffe0ff */
[----:B------:R1:W-:Y:S01]  /*4d60*/  @!UP1 UTMALDG.3D [UR16], [UR4], desc[UR6] ;  /* 0x00000610040095b4 */ /* 0x0003e20008011000 */
[----:B------:R-:W-:Y:S01]  /*4d70*/  VOTEU.ALL UP1, P1 ;  /* 0x0000000000ff7886 */ /* 0x000fe20000820000 */
[----:B------:R-:W-:Y:S02]  /*4d80*/  @!UP0 UIADD3 UR8, UPT, UPT, UR29, 0x3200, URZ ;  /* 0x000032001d088890 */ /* 0x000fe4000fffe0ff */
[----:B------:R-:W-:Y:S02]  /*4d90*/  @!UP0 UIADD3 UR10, UPT, UPT, UR34, 0x60, URZ ;  /* 0x00000060220a8890 */ /* 0x000fe4000fffe0ff */
[----:B------:R2:W-:Y:S01]  /*4da0*/  @!UP1 UTMALDG.3D [UR24], [UR4], desc[UR6] ;  /* 0x00000618040095b4 */ /* 0x0005e20008011000 */
[----:B------:R-:W-:Y:S06]  /*4db0*/  VOTEU.ALL UP1, P1 ;  /* 0x0000000000ff7886 */ /* 0x000fec0000820000 */
[----:B------:R3:W-:Y:S01]  /*4dc0*/  @!UP1 UTMALDG.3D [UR8], [UR4], desc[UR6] ;  /* 0x00000608040095b4 */ /* 0x0007e20008011000 */
[----:B------:R-:W-:Y:S01]  /*4dd0*/  VOTEU.ALL UP1, P1 ;  /* 0x0000000000ff7886 */ /* 0x000fe20000820000 */
[----:B-1----:R-:W-:Y:S02]  /*4de0*/  @!UP0 UIADD3 UR16, UPT, UPT, UR29, 0x3a00, URZ ;  /* 0x00003a001d108890 */ /* 0x002fe4000fffe0ff */
[----:B------:R-:W-:Y:S02]  /*4df0*/  @!UP0 UIADD3 UR18, UPT, UPT, UR34, 0x70, URZ ;  /* 0x0000007022128890 */ /* 0x000fe4000fffe0ff */
[----:B--2---:R-:W-:Y:S02]  /*4e00*/  @!UP0 UIADD3 UR24, UPT, UPT, UR29, 0x4200, URZ ;  /* 0x000042001d188890 */ /* 0x004fe4000fffe0ff */
[----:B------:R-:W-:Y:S05]  /*4e10*/  @!UP0 UIADD3 UR26, UPT, UPT, UR34, 0x80, URZ ;  /* 0x00000080221a8890 */ /* 0x000fea000fffe0ff */
[----:B------:R1:W-:Y:S01]  /*4e20*/  @!UP1 UTMALDG.3D [UR16], [UR4], desc[UR6] ;  /* 0x00000610040095b4 */ /* 0x0003e20008011000 */
[----:B------:R-:W-:Y:S01]  /*4e30*/  VOTEU.ALL UP1, P1 ;  /* 0x0000000000ff7886 */ /* 0x000fe20000820000 */
[----:B---3--:R-:W-:Y:S02]  /*4e40*/  @!UP0 UIADD3 UR8, UPT, UPT, UR29, 0x4a00, URZ ;  /* 0x00004a001d088890 */ /* 0x008fe4000fffe0ff */
        /* <DEDUP_REMOVED lines=13> */
[----:B------:R-:W-:Y:S01]  /*4f20*/  @!UP1 UTMALDG.3D [UR24], [UR4], desc[UR6] ;  /* 0x00000618040095b4 */ /* 0x000fe20008011000 */
[----:B------:R-:W-:Y:S06]  /*4f30*/  VOTEU.ALL UP1, P1 ;  /* 0x0000000000ff7886 */ /* 0x000fec0000820000 */
[----:B------:R2:W-:Y:S01]  /*4f40*/  @!UP1 UTMALDG.3D [UR8], [UR4], desc[UR6] ;  /* 0x00000608040095b4 */ /* 0x0005e20008011000 */
[----:B------:R-:W-:Y:S02]  /*4f50*/  UPLOP3.LUT UP1, UPT, UPT, UPT, UPT, 0x80, 0x8 ;  /* 0x000000000008789c */ /* 0x000fe40003f2f070 */
[----:B-1----:R-:W-:Y:S02]  /*4f60*/  @!UP0 UIADD3 UR16, UPT, UPT, UR29, 0x6a00, URZ ;  /* 0x00006a001d108890 */ /* 0x002fe4000fffe0ff */
[----:B------:R-:W-:Y:S02]  /*4f70*/  @!UP0 UIADD3 UR18, UPT, UPT, UR34, 0xd0, URZ ;  /* 0x000000d022128890 */ /* 0x000fe4000fffe0ff */
[----:B--2---:R-:W-:Y:S02]  /*4f80*/  @!UP0 UIADD3 UR8, UPT, UPT, UR29, 0x7200, URZ ;  /* 0x000072001d088890 */ /* 0x004fe4000fffe0ff */
[----:B------:R-:W-:Y:S01]  /*4f90*/  @!UP0 UIADD3 UR10, UPT, UPT, UR34, 0xe0, URZ ;  /* 0x000000e0220a8890 */ /* 0x000fe2000fffe0ff */
[----:B------:R-:W-:Y:S05]  /*4fa0*/  VOTEU.ALL UP0, P1 ;  /* 0x0000000000ff7886 */ /* 0x000fea0000800000 */
[----:B------:R3:W-:Y:S01]  /*4fb0*/  @!UP0 UTMALDG.3D [UR16], [UR4], desc[UR6] ;  /* 0x00000610040085b4 */ /* 0x0007e20008011000 */
[----:B------:R-:W-:Y:S05]  /*4fc0*/  VOTEU.ALL UP0, P1 ;  /* 0x0000000000ff7886 */ /* 0x000fea0000800000 */
[----:B------:R3:W-:Y:S01]  /*4fd0*/  @!UP0 UTMALDG.3D [UR8], [UR4], desc[UR6] ;  /* 0x00000608040085b4 */ /* 0x0007e20008011000 */
[----:B------:R3:W-:Y:S01]  /*4fe0*/  @!P1 SYNCS.ARRIVE.TRANS64.RED.A0TR RZ, [UR29+0xe0], R11 ;  /* 0x0000e00bffff99a7 */ /* 0x0007e2000830041d */
[----:B------:R-:W-:Y:S01]  /*4ff0*/  SYNCS.ARRIVE.TRANS64.RED.A1T0 RZ, [UR49], RZ ;  /* 0x000000ffffff79a7 */ /* 0x000fe20008100431 */
[----:B-----5:R-:W-:Y:S02]  /*5000*/  R2UR UR54, R3 ;  /* 0x00000000033672ca */ /* 0x020fe400000e0000 */
[----:B----4-:R-:W-:Y:S11]  /*5010*/  R2UR UR55, R5 ;  /* 0x00000000053772ca */ /* 0x010ff600000e0000 */
[----:B------:R-:W-:Y:S02]  /*5020*/  UIADD3 UR46, UPT, UPT, UR14, UR54, URZ ;  /* 0x000000360e2e7290 */ /* 0x000fe4000fffe0ff */
[----:B------:R-:W-:Y:S01]  /*5030*/  UIADD3 UR47, UPT, UPT, UR13, UR55, URZ ;  /* 0x000000370d2f7290 */ /* 0x000fe2000fffe0ff */
[----:B---3--:R-:W-:Y:S11]  /*5040*/  BRA.U UP3, `(.L_x_84) ;  /* 0xfffffff103707547 */ /* 0x008ff6000b83ffff */
[----:B------:R-:W-:Y:S07]  /*5050*/  MOV R2, UR29 ;  /* 0x0000001d00027c02 */ /* 0x000fee0008000f00 */
.L_x_85:
[----:B-1----:R-:W-:-:S04]  /*5060*/  SHF.L.U32 R0, R9, 0x1f, RZ ;  /* 0x0000001f09007819 */ /* 0x002fc800000006ff */
[----:B------:R1:W2:Y:S03]  /*5070*/  SYNCS.PHASECHK.TRANS64.TRYWAIT P0, [R2+URZ+0xe8], R0 ;  /* 0x0000e800020075a7 */ /* 0x0002a600080011ff */
[----:B--2---:R-:W-:Y:S05]  /*5080*/  @!P0 NANOSLEEP.SYNCS 0x989680 ;  /* 0x009896800000895d */ /* 0x004fea0003900000 */
[----:B------:R-:W2:Y:S02]  /*5090*/  @!P0 SYNCS.PHASECHK.TRANS64 P0, [R2+URZ+0xe8], R0 ;  /* 0x0000e800020085a7 */ /* 0x000ea400080010ff */
[----:B--2---:R-:W-:Y:S05]  /*50a0*/  @P0 EXIT ;  /* 0x000000000000094d */ /* 0x004fea0003800000 */
[----:B------:R-:W-:Y:S05]  /*50b0*/  BRA `(.L_x_85) ;  /* 0xfffffffc00e87947 */ /* 0x000fea000383ffff */
.L_x_76:
[----:B------:R-:W-:-:S06]  /*50c0*/  UISETP.GE.AND UP0, UPT, UR22, 0x4, UPT ;  /* 0x000000041600788c */ /* 0x000fcc000bf06270 */
[----:B------:R-:W-:-:S13]  /*50d0*/  PLOP3.LUT P0, PT, PT, PT, UP0, 0x80, 0x8 ;  /* 0x000000000008781c */ /* 0x000fda0003f0f008 */
[----:B--2---:R-:W-:Y:S05]  /*50e0*/  @!P0 EXIT ;  /* 0x000000000000894d */ /* 0x004fea0003800000 */
[----:B------:R-:W-:Y:S06]  /*50f0*/  BAR.SYNC.DEFER_BLOCKING 0x6, 0xa0 ;  /* 0x0182800000007b1d */ /* 0x000fec0000010000 */
[----:B------:R-:W2:Y:S01]  /*5100*/  LDCU.64 UR8, c[0x0][0x888] ;  /* 0x00011100ff0877ac */ /* 0x000ea20008000a00 */
[----:B------:R-:W-:Y:S01]  /*5110*/  UMOV UR4, 0x400 ;  /* 0x0000040000047882 */ /* 0x000fe20000000000 */
[----:B------:R-:W3:Y:S01]  /*5120*/  LDCU.64 UR6, c[0x0][0x890] ;  /* 0x00011200ff0677ac */ /* 0x000ee20008000a00 */
[----:B------:R-:W-:Y:S01]  /*5130*/  ULEA UR4, UR5, UR4, 0x18 ;  /* 0x0000000405047291 */ /* 0x000fe2000f8ec0ff */
[----:B------:R-:W4:Y:S02]  /*5140*/  LDCU UR41, c[0x0][0xb0c] ;  /* 0x00016180ff2977ac */ /* 0x000f240008000800 */
[----:B------:R-:W-:Y:S01]  /*5150*/  UMOV UR5, URZ ;  /* 0x000000ff00057c82 */ /* 0x000fe20008000000 */
[----:B------:R-:W4:Y:S01]  /*5160*/  LDCU UR40, c[0x0][0xb30] ;  /* 0x00016600ff2877ac */ /* 0x000f220008000800 */
[----:B-1----:R-:W-:-:S04]  /*5170*/  MOV R2, UR5 ;  /* 0x0000000500027c02 */ /* 0x002fc80008000f00 */
[----:B------:R-:W1:Y:S01]  /*5180*/  LDS R22, [UR4+0x190] ;  /* 0x00019004ff167984 */ /* 0x000e620008000800 */
[----:B--2---:R-:W-:Y:S01]  /*5190*/  IMAD.U32 R0, RZ, RZ, UR8 ;  /* 0x00000008ff007e24 */ /* 0x004fe2000f8e00ff */
[----:B------:R-:W-:Y:S01]  /*51a0*/  UMOV UR4, URZ ;  /* 0x000000ff00047c82 */ /* 0x000fe20008000000 */
[----:B------:R-:W-:Y:S01]  /*51b0*/  IMAD.U32 R4, RZ, RZ, UR9 ;  /* 0x00000009ff047e24 */ /* 0x000fe2000f8e00ff */
[----:B------:R-:W2:Y:S01]  /*51c0*/  LDCU.64 UR8, c[0x0][0x8b0] ;  /* 0x00011600ff0877ac */ /* 0x000ea20008000a00 */
[----:B---3--:R-:W-:Y:S01]  /*51d0*/  IMAD.U32 R5, RZ, RZ, UR6 ;  /* 0x00000006ff057e24 */ /* 0x008fe2000f8e00ff */
[----:B------:R3:W-:Y:S01]  /*51e0*/  STL [R1+0x11c], R0 ;  /* 0x00011c0001007387 */ /* 0x0007e20000100800 */
[----:B------:R-:W1:Y:S03]  /*51f0*/  LDCU.64 UR42, c[0x0][0xb28] ;  /* 0x00016500ff2a77ac */ /* 0x000e660008000a00 */
[----:B------:R5:W-:Y:S01]  /*5200*/  STL [R1+0x118], R4 ;  /* 0x0001180401007387 */ /* 0x000be20000100800 */
[----:B------:R-:W-:Y:S01]  /*5210*/  UMOV UR45, URZ ;  /* 0x000000ff002d7c82 */ /* 0x000fe20008000000 */
[----:B------:R-:W-:-:S02]  /*5220*/  UMOV UR17, URZ ;  /* 0x000000ff00117c82 */ /* 0x000fc40008000000 */
[----:B------:R2:W-:Y:S01]  /*5230*/  STL [R1+0x114], R5 ;  /* 0x0001140501007387 */ /* 0x0005e20000100800 */
[----:B---3--:R-:W-:Y:S02]  /*5240*/  SHF.L.U32 R0, R6, 0x10, RZ ;  /* 0x0000001006007819 */ /* 0x008fe400000006ff */
[----:B-----5:R-:W-:Y:S01]  /*5250*/  MOV R4, UR7 ;  /* 0x0000000700047c02 */ /* 0x020fe20008000f00 */
[----:B------:R-:W3:Y:S01]  /*5260*/  LDCU.64 UR6, c[0x0][0x8a8] ;  /* 0x00011500ff0677ac */ /* 0x000ee20008000a00 */
[----:B------:R-:W-:Y:S01]  /*5270*/  LOP3.LUT R0, R0, 0x600000, RZ, 0xc0, !PT ;  /* 0x0060000000007812 */ /* 0x000fe200078ec0ff */
[----:B--2---:R-:W-:Y:S02]  /*5280*/  IMAD.U32 R5, RZ, RZ, UR8 ;  /* 0x00000008ff057e24 */ /* 0x004fe4000f8e00ff */
[----:B------:R2:W-:Y:S02]  /*5290*/  STL [R1+0x140], R4 ;  /* 0x0001400401007387 */ /* 0x0005e40000100800 */
[----:B-1----:R-:W-:-:S02]  /*52a0*/  IMAD.IADD R22, R22, 0x1, R0 ;  /* 0x0000000116167824 */ /* 0x002fc400078e0200 */
[----:B------:R3:W-:Y:S01]  /*52b0*/  STL [R1+0x120], R5 ;  /* 0x0001200501007387 */ /* 0x0007e20000100800 */
[----:B--2---:R-:W-:Y:S01]  /*52c0*/  MOV R4, UR9 ;  /* 0x0000000900047c02 */ /* 0x004fe20008000f00 */
[----:B------:R-:W1:Y:S01]  /*52d0*/  LDCU.128 UR8, c[0x0][0xb10] ;  /* 0x00016200ff0877ac */ /* 0x000e620008000c00 */
[----:B---3--:R-:W-:-:S03]  /*52e0*/  IMAD.U32 R5, RZ, RZ, UR6 ;  /* 0x00000006ff057e24 */ /* 0x008fc6000f8e00ff */
[----:B------:R2:W-:Y:S04]  /*52f0*/  STL [R1+0x13c], R4 ;  /* 0x00013c0401007387 */ /* 0x0005e80000100800 */
[----:B------:R-:W-:Y:S01]  /*5300*/  STL [R1+0x138], R5 ;  /* 0x0001380501007387 */ /* 0x000fe20000100800 */
[----:B-1----:R-:W-:Y:S02]  /*5310*/  MOV R0, UR8 ;  /* 0x0000000800007c02 */ /* 0x002fe40008000f00 */
[----:B------:R-:W-:Y:S02]  /*5320*/  MOV R248, UR10 ;  /* 0x0000000a00f87c02 */ /* 0x000fe40008000f00 */
[----:B--2---:R-:W-:-:S05]  /*5330*/  MOV R4, UR7 ;  /* 0x0000000700047c02 */ /* 0x004fca0008000f00 */
[----:B------:R1:W-:Y:S04]  /*5340*/  STL [R1+0x134], R4 ;  /* 0x0001340401007387 */ /* 0x0003e80000100800 */
[----:B------:R2:W-:Y:S01]  /*5350*/  STL [R1+0x130], R0 ;  /* 0x0001300001007387 */ /* 0x0005e20000100800 */
[----:B-1----:R-:W-:Y:S02]  /*5360*/  IMAD.U32 R4, RZ, RZ, UR9 ;  /* 0x00000009ff047e24 */ /* 0x002fe4000f8e00ff */
[----:B--2---:R-:W-:-:S03]  /*5370*/  IMAD.U32 R0, RZ, RZ, UR11 ;  /* 0x0000000bff007e24 */ /* 0x004fc6000f8e00ff */
[----:B------:R-:W-:Y:S04]  /*5380*/  STL [R1+0x12c], R4 ;  /* 0x00012c0401007387 */ /* 0x000fe80000100800 */
[----:B------:R1:W-:Y:S02]  /*5390*/  STL [R1+0x128], R0 ;  /* 0x0001280001007387 */ /* 0x0003e40000100800 */
[----:B-1----:R-:W-:-:S05]  /*53a0*/  MOV R0, UR4 ;  /* 0x0000000400007c02 */ /* 0x002fca0008000f00 */
[----:B------:R1:W-:Y:S04]  /*53b0*/  STL [R1+0x100], R0 ;  /* 0x0001000001007387 */ /* 0x0003e80000100800 */
[----:B------:R1:W-:Y:S04]  /*53c0*/  STL [R1+0xfc], R2 ;  /* 0x0000fc0201007387 */ /* 0x0003e80000100800 */
[----:B----4-:R1:W-:Y:S02]  /*53d0*/  STL [R1+0xf4], R0 ;  /* 0x0000f40001007387 */ /* 0x0103e40000100800 */
.L_x_112:
[----:B------:R-:W2:Y:S01]  /*53e0*/  S2UR UR20, SR_CgaCtaId ;  /* 0x00000000001479c3 */ /* 0x000ea20000008800 */
[----:B-1-3--:R-:W3:Y:S01]  /*53f0*/  LDL R0, [R1+0xfc] ;  /* 0x0000fc0001007983 */ /* 0x00aee20000100800 */
[----:B------:R-:W-:Y:S01]  /*5400*/  UMOV UR4, 0x400 ;  /* 0x0000040000047882 */ /* 0x000fe20000000000 */
[----:B---3--:R-:W-:Y:S01]  /*5410*/  R2UR UR5, R0 ;  /* 0x00000000000572ca */ /* 0x008fe200000e0000 */
[----:B--2---:R-:W-:Y:S04]  /*5420*/  ULEA UR16, UR20, UR4, 0x18 ;  /* 0x0000000414107291 */ /* 0x004fe8000f8ec0ff */
[----:B------:R-:W-:Y:S08]  /*5430*/  ULEA UR4, UR17, UR16, 0x3 ;  /* 0x0000001011047291 */ /* 0x000ff0000f8e18ff */
[----:B------:R-:W-:Y:S05]  /*5440*/  IMAD.U32 R0, RZ, RZ, UR5 ;  /* 0x00000005ff007e24 */ /* 0x000fea000f8e00ff */
[----:B------:R-:W-:Y:S04]  /*5450*/  SHF.L.U32 R0, R0, 0x1f, RZ ;  /* 0x0000001f00007819 */ /* 0x000fe800000006ff */
[----:B------:R-:W1:Y:S02]  /*5460*/  SYNCS.PHASECHK.TRANS64.TRYWAIT P0, [UR4+0x100], R0 ;  /* 0x00010000ff0075a7 */ /* 0x000e640008001104 */
[----:B-1---5:R-:W-:Y:S05]  /*5470*/  @!P0 BRA `(.L_x_86) ;  /* 0x0000008800888947 */ /* 0x022fea0003800000 */
.L_x_161:
[----:B------:R-:W-:Y:S02]  /*5480*/  ULEA UR5, UR17, UR16, 0x4 ;  /* 0x0000001011057291 */ /* 0x000fe4000f8e20ff */
[----:B------:R-:W-:Y:S01]  /*5490*/  UIADD3 UR4, UPT, UPT, UR4, 0x110, URZ ;  /* 0x0000011004047890 */ /* 0x000fe2000fffe0ff */
[----:B------:R-:W2:Y:S03]  /*54a0*/  LDCU UR10, c[0x0][0xb24] ;  /* 0x00016480ff0a77ac */ /* 0x000ea60008000800 */
[----:B------:R-:W-:Y:S03]  /*54b0*/  UPRMT UR4, URZ, 0x654, UR4 ;  /* 0x00000654ff047896 */ /* 0x000fe60008000004 */
[----:B------:R-:W3:Y:S01]  /*54c0*/  LDS.128 R4, [UR5+0x170] ;  /* 0x00017005ff047984 */ /* 0x000ee20008000c00 */
[----:B------:R-:W-:Y:S01]  /*54d0*/  @!PT LDS RZ, [RZ] ;  /* 0x00000000fffff984 */ /* 0x000fe20000000800 */
[----:B------:R-:W-:Y:S01]  /*54e0*/  @!PT LDS RZ, [RZ] ;  /* 0x00000000fffff984 */ /* 0x000fe20000000800 */
[----:B------:R-:W-:Y:S01]  /*54f0*/  @!PT LDS RZ, [RZ] ;  /* 0x00000000fffff984 */ /* 0x000fe20000000800 */
[----:B------:R-:W-:Y:S01]  /*5500*/  @!PT LDS RZ, [RZ] ;  /* 0x00000000fffff984 */ /* 0x000fe20000000800 */
[----:B------:R4:W-:Y:S07]  /*5510*/  MEMBAR.ALL.CTA ;  /* 0x0000000000007992 */ /* 0x0009ee0000008000 */
[----:B----4-:R-:W4:Y:S02]  /*5520*/  FENCE.VIEW.ASYNC.S ;  /* 0x00000000000073c6 */ /* 0x010f240000000000 */
[----:B----4-:R-:W-:Y:S01]  /*5530*/  SYNCS.ARRIVE.TRANS64.RED.A1T0 RZ, [UR4], RZ ;  /* 0x000000ffffff79a7 */ /* 0x010fe20008100404 */
[----:B---3--:R-:W-:Y:S11]  /*5540*/  LOP3.LUT P0, RZ, R6, 0x1, RZ, 0xc0, !PT ;  /* 0x0000000106ff7812 */ /* 0x008ff6000780c0ff */
[----:B------:R-:W-:Y:S02]  /*5550*/  @!UPT UIADD3 URZ, UPT, UPT, URZ, URZ, URZ ;  /* 0x000000fffffff290 */ /* 0x000fe4000fffe0ff */
[----:B------:R-:W-:Y:S01]  /*5560*/  VOTEU.ANY UP0, P0 ;  /* 0x0000000000ff7886 */ /* 0x000fe20000000100 */
[----:B------:R-:W-:Y:S01]  /*5570*/  PLOP3.LUT P3, PT, PT, PT, UP0, 0x80, 0x8 ;  /* 0x000000000008781c */ /* 0x000fe20003f6f008 */
[----:B------:R-:W-:Y:S01]  /*5580*/  UP2UR UR5, UPR, URZ, 0x1 ;  /* 0x00000001ff057883 */ /* 0x000fe20008000000 */
[----:B------:R-:W-:Y:S02]  /*5590*/  PLOP3.LUT P1, PT, PT, PT, UP0, 0x80, 0x8 ;  /* 0x000000000008781c */ /* 0x000fe40003f2f008 */
[----:B------:R-:W-:Y:S02]  /*55a0*/  PLOP3.LUT P2, PT, PT, PT, UP0, 0x80, 0x8 ;  /* 0x000000000008781c */ /* 0x000fe40003f4f008 */
[----:B------:R-:W-:Y:S01]  /*55b0*/  PLOP3.LUT P0, PT, PT, PT, UP0, 0x80, 0x8 ;  /* 0x000000000008781c */ /* 0x000fe20003f0f008 */
[----:B------:R-:W-:Y:S01]  /*55c0*/  IMAD.U32 R9, RZ, RZ, UR5 ;  /* 0x00000005ff097e24 */ /* 0x000fe2000f8e00ff */
[----:B--2---:R-:W-:Y:S04]  /*55d0*/  UISETP.GE.AND UP0, UPT, UR10, 0x1, UPT ;  /* 0x000000010a00788c */ /* 0x004fe8000bf06270 */
[----:B------:R2:W-:Y:S01]  /*55e0*/  STL [R1+0xf8], R9 ;  /* 0x0000f80901007387 */ /* 0x0005e20000100800 */
[----:B-1----:R-:W-:Y:S02]  /*55f0*/  @P3 MOV R2, R4 ;  /* 0x0000000400023202 */ /* 0x002fe40000000f00 */
[----:B------:R-:W-:Y:S02]  /*5600*/  @P1 LOP3.LUT R0, R5, 0xffff, RZ, 0xc0, !PT ;  /* 0x0000ffff05001812 */ /* 0x000fe400078ec0ff */
[----:B------:R-:W-:Y:S02]  /*5610*/  @P2 R2UR UR39, R2 ;  /* 0x00000000022722ca */ /* 0x000fe400000e0000 */
[----:B------:R-:W-:Y:S01]  /*5620*/  @P0 R2UR UR38, R0 ;  /* 0x00000000002602ca */ /* 0x000fe200000e0000 */
[----:B------:R-:W-:Y:S03]  /*5630*/  @!UPT UIADD3 URZ, UPT, UPT, URZ, URZ, URZ ;  /* 0x000000fffffff290 */ /* 0x000fe6000fffe0ff */
[----:B------:R-:W-:Y:S11]  /*5640*/  BRA.U !UP0, `(.L_x_87) ;  /* 0x0000000108e87547 */ /* 0x000ff6000b800000 */
[----:B------:R-:W1:Y:S01]  /*5650*/  LDCU UR7, c[0x0][0x370] ;  /* 0x00006e00ff0777ac */ /* 0x000e620008000800 */
[----:B------:R-:W3:Y:S01]  /*5660*/  LDL R10, [R1+0x128] ;  /* 0x00012800010a7983 */ /* 0x000ee20000100800 */
[----:B------:R-:W-:Y:S01]  /*5670*/  R2UR UR21, R248 ;  /* 0x00000000f81572ca */ /* 0x000fe200000e0000 */
[----:B------:R-:W4:Y:S02]  /*5680*/  LDCU UR4, c[0x0][0x374] ;  /* 0x00006e80ff0477ac */ /* 0x000f240008000800 */
[----:B------:R-:W5:Y:S01]  /*5690*/  LDL R8, [R1+0x130] ;  /* 0x0001300001087983 */ /* 0x000f620000100800 */
[----:B------:R-:W-:Y:S03]  /*56a0*/  UISETP.NE.AND UP1, UPT, UR41, 0x1, UPT ;  /* 0x000000012900788c */ /* 0x000fe6000bf25270 */
[----:B------:R-:W2:Y:S01]  /*56b0*/  LDL R3, [R1+0x12c] ;  /* 0x00012c0001037983 */ /* 0x000ea20000100800 */
[----:B------:R-:W-:Y:S05]  /*56c0*/  UISETP.NE.AND UP2, UPT, UR10, 0x1, UPT ;  /* 0x000000010a00788c */ /* 0x000fea000bf45270 */
[----:B------:R-:W-:Y:S01]  /*56d0*/  UISETP.NE.AND UP0, UPT, UR21, 0x1, UPT ;  /* 0x000000011500788c */ /* 0x000fe2000bf05270 */
[----:B--2---:R-:W-:Y:S02]  /*56e0*/  R2UR UR11, R3 ;  /* 0x00000000030b72ca */ /* 0x004fe400000e0000 */
[----:B---3--:R-:W-:Y:S02]  /*56f0*/  R2UR UR6, R10 ;  /* 0x000000000a0672ca */ /* 0x008fe400000e0000 */
[----:B-----5:R-:W-:Y:S11]  /*5700*/  R2UR UR5, R8 ;  /* 0x00000000080572ca */ /* 0x020ff600000e0000 */
[----:B----4-:R-:W-:Y:S02]  /*5710*/  UIMAD.WIDE.U32 UR8, UR4, UR6, URZ ;  /* 0x00000006040872a5 */ /* 0x010fe4000f8e00ff */
[----:B------:R-:W-:Y:S01]  /*5720*/  UIMAD.WIDE.U32 UR12, UR38, UR6, URZ ;  /* 0x00000006260c72a5 */ /* 0x000fe2000f8e00ff */
[----:B------:R-:W2:Y:S01]  /*5730*/  LDCU UR6, c[0x0][0xb20] ;  /* 0x00016400ff0677ac */ /* 0x000ea20008000800 */
[----:B------:R-:W-:Y:S02]  /*5740*/  UIMAD.WIDE.U32 UR18, UR39, UR5, URZ ;  /* 0x00000005271272a5 */ /* 0x000fe4000f8e00ff */
[----:B-1----:R-:W-:Y:S03]  /*5750*/  UIMAD.WIDE.U32 UR14, UR7, UR5, URZ ;  /* 0x00000005070e72a5 */ /* 0x002fe6000f8e00ff */
[----:B------:R-:W-:Y:S02]  /*5760*/  UMOV UR5, UR9 ;  /* 0x0000000900057c82 */ /* 0x000fe40008000000 */
[----:B--2---:R-:W-:Y:S03]  /*5770*/  @UP0 USHF.R.U32.HI UR4, URZ, UR6, UR5 ;  /* 0x00000006ff040299 */ /* 0x004fe60008011605 */
[----:B------:R-:W-:Y:S01]  /*5780*/  UMOV UR5, UR13 ;  /* 0x0000000d00057c82 */ /* 0x000fe20008000000 */
[----:B------:R-:W-:Y:S02]  /*5790*/  UIMAD.WIDE.U32 UR8, UR4, UR42, URZ ;  /* 0x0000002a040872a5 */ /* 0x000fe4000f8e00ff */
[----:B------:R-:W-:Y:S03]  /*57a0*/  USHF.R.U32.HI UR6, URZ, UR6, UR5 ;  /* 0x00000006ff067299 */ /* 0x000fe60008011605 */
[----:B------:R-:W-:Y:S01]  /*57b0*/  UMOV UR5, UR15 ;  /* 0x0000000f00057c82 */ /* 0x000fe20008000000 */
[----:B------:R-:W-:Y:S02]  /*57c0*/  USEL UR6, UR38, UR6, !UP0 ;  /* 0x0000000626067287 */ /* 0x000fe4000c000000 */
[----:B------:R-:W-:Y:S01]  /*57d0*/  @UP1 USHF.R.U32.HI UR7, URZ, UR11, UR5 ;  /* 0x0000000bff071299 */ /* 0x000fe20008011605 */
[----:B------:R-:W-:Y:S02]  /*57e0*/  UMOV UR8, UR9 ;  /* 0x0000000900087c82 */ /* 0x000fe40008000000 */
[----:B------:R-:W-:Y:S01]  /*57f0*/  UMOV UR5, UR19 ;  /* 0x0000001300057c82 */ /* 0x000fe20008000000 */
[----:B------:R-:W-:Y:S02]  /*5800*/  UIMAD.WIDE.U32 UR12, UR7, UR42, URZ ;  /* 0x0000002a070c72a5 */ /* 0x000fe4000f8e00ff */
[----:B------:R-:W-:Y:S02]  /*5810*/  @UP2 USHF.R.U32.HI UR4, URZ, UR43, UR8 ;  /* 0x0000002bff042299 */ /* 0x000fe40008011608 */
[----:B------:R-:W-:Y:S02]  /*5820*/  USHF.R.U32.HI UR5, URZ, UR11, UR5 ;  /* 0x0000000bff057299 */ /* 0x000fe40008011605 */
[----:B------:R-:W-:Y:S02]  /*5830*/  UIMAD UR4, UR10, UR4, URZ ;  /* 0x000000040a0472a4 */ /* 0x000fe4000f8e02ff */
[----:B------:R-:W-:Y:S02]  /*5840*/  USEL UR5, UR39, UR5, !UP1 ;  /* 0x0000000527057287 */ /* 0x000fe4000c800000 */
[----:B------:R-:W-:Y:S01]  /*5850*/  UISETP.GE.AND UP0, UPT, UR6, UR4, UPT ;  /* 0x000000040600728c */ /* 0x000fe2000bf06270 */
[----:B------:R-:W-:Y:S01]  /*5860*/  UMOV UR8, UR13 ;  /* 0x0000000d00087c82 */ /* 0x000fe20008000000 */
[----:B------:R-:W-:Y:S02]  /*5870*/  UIMAD.WIDE.U32 UR12, UR6, UR42, URZ ;  /* 0x0000002a060c72a5 */ /* 0x000fe4000f8e00ff */
[----:B------:R-:W-:Y:S04]  /*5880*/  @UP2 USHF.R.U32.HI UR7, URZ, UR43, UR8 ;  /* 0x0000002bff072299 */ /* 0x000fe80008011608 */
[----:B------:R-:W-:Y:S01]  /*5890*/  UIMAD UR8, UR10, UR7, URZ ;  /* 0x000000070a0872a4 */ /* 0x000fe2000f8e02ff */
[----:B------:R-:W-:Y:S03]  /*58a0*/  UMOV UR4, UR13 ;  /* 0x0000000d00047c82 */ /* 0x000fe60008000000 */
[----:B------:R-:W-:Y:S02]  /*58b0*/  UISETP.GE.OR UP0, UPT, UR5, UR8, UP0 ;  /* 0x000000080500728c */ /* 0x000fe40008706670 */
[----:B------:R-:W-:Y:S02]  /*58c0*/  USHF.R.U32.HI UR4, URZ, UR43, UR4 ;  /* 0x0000002bff047299 */ /* 0x000fe40008011604 */
[----:B------:R-:W-:Y:S02]  /*58d0*/  UIMAD.WIDE.U32 UR8, UR5, UR42, URZ ;  /* 0x0000002a050872a5 */ /* 0x000fe4000f8e00ff */
[----:B------:R-:W-:Y:S02]  /*58e0*/  USEL UR12, UR6, UR4, !UP2 ;  /* 0x00000004060c7287 */ /* 0x000fe4000d000000 */
[----:B------:R-:W-:Y:S02]  /*58f0*/  UIADD3 UR8, UPT, UPT, -UR5, URZ, URZ ;  /* 0x000000ff05087290 */ /* 0x000fe4000fffe1ff */
[----:B------:R-:W-:Y:S01]  /*5900*/  UIADD3 UR11, UPT, UPT, -UR12, URZ, URZ ;  /* 0x000000ff0c0b7290 */ /* 0x000fe2000fffe1ff */
[----:B------:R-:W-:Y:S01]  /*5910*/  @!UP0 UMOV UR4, UR9 ;  /* 0x0000000900048c82 */ /* 0x000fe20008000000 */
[----:B------:R-:W-:Y:S02]  /*5920*/  UIADD3 UR9, UPT, UPT, -UR6, URZ, URZ ;  /* 0x000000ff06097290 */ /* 0x000fe4000fffe1ff */
[----:B------:R-:W-:Y:S02]  /*5930*/  @!UP0 USHF.R.U32.HI UR4, URZ, UR43, UR4 ;  /* 0x0000002bff048299 */ /* 0x000fe40008011604 */
[----:B------:R-:W-:Y:S02]  /*5940*/  UIMAD UR11, UR10, UR11, UR6 ;  /* 0x0000000b0a0b72a4 */ /* 0x000fe4000f8e0206 */
[----:B------:R-:W-:Y:S04]  /*5950*/  @!UP0 USEL UR4, UR5, UR4, !UP2 ;  /* 0x0000000405048287 */ /* 0x000fe8000d000000 */
[----:B------:R-:W-:Y:S02]  /*5960*/  @!UP0 UIMAD UR11, UR7, UR11, UR4 ;  /* 0x0000000b070b82a4 */ /* 0x000fe4000f8e0204 */
[----:B------:R-:W-:Y:S02]  /*5970*/  @!UP0 UIADD3 UR12, UPT, UPT, UR12, -UR4, URZ ;  /* 0x800000040c0c8290 */ /* 0x000fe4000fffe0ff */
[----:B------:R-:W-:Y:S02]  /*5980*/  UIMAD UR7, UR41, UR8, UR39 ;  /* 0x00000008290772a4 */ /* 0x000fe4000f8e0227 */
[----:B------:R-:W-:Y:S02]  /*5990*/  @!UP0 UIMAD UR6, UR12, UR10, UR5 ;  /* 0x0000000a0c0682a4 */ /* 0x000fe4000f8e0205 */
[----:B------:R-:W-:Y:S01]  /*59a0*/  UIMAD UR4, UR21, UR9, UR38 ;  /* 0x00000009150472a4 */ /* 0x000fe2000f8e0226 */
[----:B------:R-:W-:Y:S02]  /*59b0*/  @!UP0 UMOV UR5, UR11 ;  /* 0x0000000b00058c82 */ /* 0x000fe40008000000 */
[----:B------:R-:W-:Y:S02]  /*59c0*/  UIMAD UR39, UR5, UR41, UR7 ;  /* 0x00000029052772a4 */ /* 0x000fe4000f8e0207 */
[----:B------:R-:W-:Y:S11]  /*59d0*/  UIMAD UR38, UR6, UR21, UR4 ;  /* 0x00000015062672a4 */ /* 0x000ff6000f8e0204 */
[----:B------:R-:W-:Y:S01]  /*59e0*/  @!UPT UIADD3 URZ, UPT, UPT, URZ, URZ, URZ ;  /* 0x000000fffffff290 */ /* 0x000fe2000fffe0ff */
.L_x_87:
[----:B------:R-:W-:Y:S01]  /*59f0*/  UISETP.NE.AND UP0, UPT, UR40, 0x1, UPT ;  /* 0x000000012800788c */ /* 0x000fe2000bf05270 */
[----:B------:R-:W3:Y:S04]  /*5a00*/  LDL R0, [R1+0x114] ;  /* 0x0001140001007983 */ /* 0x000ee80000100800 */
[----:B------:R-:W4:Y:S04]  /*5a10*/  LDL R2, [R1+0x140] ;  /* 0x0001400001027983 */ /* 0x000f280000100800 */
[----:B------:R1:W5:Y:S02]  /*5a20*/  LDL R8, [R1+0xf0] ;  /* 0x0000f00001087983 */ /* 0x0003640000100800 */
[----:B------:R-:W2:Y:S01]  /*5a30*/  @!UP0 LDCU.128 UR12, c[0x0][0xb10] ;  /* 0x00016200ff0c87ac */ /* 0x000ea20008000c00 */
[----:B------:R-:W1:Y:S01]  /*5a40*/  @!UP0 LDCU UR5, c[0x0][0xb0c] ;  /* 0x00016180ff0587ac */ /* 0x000e620008000800 */
[----:B------:R-:W1:Y:S01]  /*5a50*/  @!UP0 LDCU UR10, c[0x0][0xb20] ;  /* 0x00016400ff0a87ac */ /* 0x000e620008000800 */
[----:B--2---:R-:W-:Y:S02]  /*5a60*/  UIMAD.WIDE.U32 UR8, UR39, UR12, URZ ;  /* 0x0000000c270872a5 */ /* 0x004fe4000f8e00ff */
[----:B------:R-:W-:Y:S02]  /*5a70*/  UIMAD.WIDE.U32 UR6, UR38, UR15, URZ ;  /* 0x0000000f260672a5 */ /* 0x000fe4000f8e00ff */
[----:B------:R-:W-:Y:S03]  /*5a80*/  @!UP0 UISETP.NE.AND UP1, UPT, UR14, 0x1, UPT ;  /* 0x000000010e00888c */ /* 0x000fe6000bf25270 */
[----:B------:R-:W-:Y:S01]  /*5a90*/  @!UP0 UMOV UR4, UR9 ;  /* 0x0000000900048c82 */ /* 0x000fe20008000000 */
[----:B-1----:R-:W-:Y:S02]  /*5aa0*/  @!UP0 UISETP.NE.AND UP2, UPT, UR5, 0x1, UPT ;  /* 0x000000010500888c */ /* 0x002fe4000bf45270 */
[----:B------:R-:W-:Y:S01]  /*5ab0*/  @!UP0 USHF.R.U32.HI UR4, URZ, UR13, UR4 ;  /* 0x0000000dff048299 */ /* 0x000fe20008011604 */
[----:B------:R-:W-:Y:S02]  /*5ac0*/  @!UP0 UMOV UR6, UR7 ;  /* 0x0000000700068c82 */ /* 0x000fe40008000000 */
[----:B------:R-:W-:Y:S02]  /*5ad0*/  @!UP0 USHF.R.U32.HI UR6, URZ, UR10, UR6 ;  /* 0x0000000aff068299 */ /* 0x000fe40008011606 */
[----:B------:R-:W-:Y:S02]  /*5ae0*/  @!UP0 USEL UR7, UR39, UR4, !UP2 ;  /* 0x0000000427078287 */ /* 0x000fe4000d000000 */
[----:B------:R-:W-:Y:S04]  /*5af0*/  @!UP0 USEL UR6, UR38, UR6, !UP1 ;  /* 0x0000000626068287 */ /* 0x000fe8000c800000 */
[----:B------:R-:W-:Y:S02]  /*5b00*/  @!UP0 UIADD3 UR4, UPT, UPT, -UR7, UR6, URZ ;  /* 0x0000000607048290 */ /* 0x000fe4000fffe1ff */
[----:B------:R-:W-:Y:S02]  /*5b10*/  @!UP0 UIADD3 UR6, UPT, UPT, UR7, -UR6, URZ ;  /* 0x8000000607068290 */ /* 0x000fe4000fffe0ff */
[----:B------:R-:W-:Y:S02]  /*5b20*/  UIADD3 UR7, UPT, UPT, UR17, 0x1, URZ ;  /* 0x0000000111077890 */ /* 0x000fe4000fffe0ff */
[----:B------:R-:W-:Y:S02]  /*5b30*/  @!UP0 UIMAD UR39, UR4, UR5, UR39 ;  /* 0x00000005042782a4 */ /* 0x000fe4000f8e0227 */
[----:B------:R-:W-:Y:S01]  /*5b40*/  @!UP0 UIMAD UR38, UR6, UR14, UR38 ;  /* 0x0000000e062682a4 */ /* 0x000fe2000f8e0226 */
[----:B---3--:R-:W-:Y:S02]  /*5b50*/  R2UR UR18, R0 ;  /* 0x00000000001272ca */ /* 0x008fe400000e0000 */
[----:B----4-:R-:W-:Y:S01]  /*5b60*/  R2UR UR11, R2 ;  /* 0x00000000020b72ca */ /* 0x010fe200000e0000 */
[----:B------:R-:W-:Y:S05]  /*5b70*/  IMAD.U32 R2, RZ, RZ, UR7 ;  /* 0x00000007ff027e24 */ /* 0x000fea000f8e00ff */
[----:B------:R1:W-:Y:S05]  /*5b80*/  STL [R1+0x110], R2 ;  /* 0x0001100201007387 */ /* 0x0003ea0000100800 */
[----:B------:R-:W-:Y:S04]  /*5b90*/  UISETP.NE.U32.AND UP3, UPT, UR18, URZ, UPT ;  /* 0x000000ff1200728c */ /* 0x000fe8000bf65070 */
[----:B------:R-:W-:Y:S09]  /*5ba0*/  UISETP.NE.AND.EX UP3, UPT, UR11, URZ, UPT, UP3 ;  /* 0x000000ff0b00728c */ /* 0x000ff2000bf65330 */
[----:B------:R-:W-:Y:S05]  /*5bb0*/  BRA.U !UP3, `(.L_x_88) ;  /* 0x000000010b5c7547 */ /* 0x000fea000b800000 */
[----:B------:R-:W2:Y:S01]  /*5bc0*/  LDCU.64 UR8, c[0x0][0x358] ;  /* 0x00006b00ff0877ac */ /* 0x000ea20008000a00 */
[----:B------:R-:W3:Y:S01]  /*5bd0*/  LDL R3, [R1+0x11c] ;  /* 0x00011c0001037983 */ /* 0x000ee20000100800 */
[----:B------:R-:W-:Y:S01]  /*5be0*/  R2UR UR6, R0 ;  /* 0x00000000000672ca */ /* 0x000fe200000e0000 */
[----:B------:R-:W-:Y:S02]  /*5bf0*/  IMAD.MOV.U32 R0, RZ, RZ, 0x1 ;  /* 0x00000001ff007424 */ /* 0x000fe400078e00ff */
[----:B-1----:R-:W4:Y:S02]  /*5c00*/  LDL R2, [R1+0x118] ;  /* 0x0001180001027983 */ /* 0x002f240000100800 */
[----:B----4-:R-:W-:Y:S02]  /*5c10*/  R2UR UR4, R2 ;  /* 0x00000000020472ca */ /* 0x010fe400000e0000 */
[----:B---3--:R-:W-:Y:S11]  /*5c20*/  R2UR UR5, R3 ;  /* 0x00000000030572ca */ /* 0x008ff600000e0000 */
[----:B------:R-:W-:Y:S02]  /*5c30*/  @!UPT UIADD3 URZ, UPT, UPT, URZ, URZ, URZ ;  /* 0x000000fffffff290 */ /* 0x000fe4000fffe0ff */
[----:B------:R-:W-:Y:S04]  /*5c40*/  UISETP.NE.U32.AND UP0, UPT, UR5, URZ, UPT ;  /* 0x000000ff0500728c */ /* 0x000fe8000bf05070 */
[----:B------:R-:W-:Y:S06]  /*5c50*/  UISETP.NE.AND.EX UP0, UPT, UR4, URZ, UPT, UP0 ;  /* 0x000000ff0400728c */ /* 0x000fec000bf05300 */
[----:B------:R-:W-:Y:S05]  /*5c60*/  PLOP3.LUT P0, PT, PT, PT, UP0, 0x80, 0x8 ;  /* 0x000000000008781c */ /* 0x000fea0003f0f008 */
[----:B------:R-:W1:Y:S01]  /*5c70*/  @UP0 LDCU.64 UR4, c[0x0][0x888] ;  /* 0x00011100ff0407ac */ /* 0x000e620008000a00 */
[----:B------:R-:W-:Y:S07]  /*5c80*/  @UP0 UIMAD UR6, UR36, UR6, URZ ;  /* 0x00000006240602a4 */ /* 0x000fee000f8e02ff */
[----:B-----5:R-:W-:Y:S01]  /*5c90*/  @P0 PRMT R8, R0, 0x7610, R8 ;  /* 0x0000761000080816 */ /* 0x020fe20000000008 */
[----:B-1----:R-:W-:Y:S06]  /*5ca0*/  @UP0 UIMAD.WIDE UR4, UR6, 0x4, UR4 ;  /* 0x00000004060408a5 */ /* 0x002fec000f8e0204 */
[----:B------:R-:W-:Y:S02]  /*5cb0*/  IMAD.U32 R2, RZ, RZ, UR4 ;  /* 0x00000004ff027e24 */ /* 0x000fe4000f8e00ff */
[----:B------:R-:W-:Y:S05]  /*5cc0*/  IMAD.U32 R3, RZ, RZ, UR5 ;  /* 0x00000005ff037e24 */ /* 0x000fea000f8e00ff */
[----:B--2---:R-:W2:Y:S02]  /*5cd0*/  @P0 LDG.E R2, desc[UR8][R2.64] ;  /* 0x0000000802020981 */ /* 0x004ea4000c1e1900 */
[----:B--2---:R-:W-:Y:S01]  /*5ce0*/  @P0 R2UR UR44, R2 ;  /* 0x00000000022c02ca */ /* 0x004fe200000e0000 */
[----:B------:R-:W-:Y:S05]  /*5cf0*/  IMAD.MOV.U32 R2, RZ, RZ, 0x1 ;  /* 0x00000001ff027424 */ /* 0x000fea00078e00ff */
[----:B------:R-:W-:Y:S05]  /*5d00*/  @!P0 PRMT R8, R2, 0x7610, R8 ;  /* 0x0000761002088816 */ /* 0x000fea0000000008 */
[----:B------:R2:W-:Y:S03]  /*5d10*/  STL.S16 [R1+0xf0], R8 ;  /* 0x0000f00801007387 */ /* 0x0005e60000100600 */
[----:B------:R-:W3:Y:S02]  /*5d20*/  @!UP0 LDCU UR44, c[0x0][0x880] ;  /* 0x00011000ff2c87ac */ /* 0x000ee40008000800 */
.L_x_88:
[----:B------:R-:W4:Y:S04]  /*5d30*/  LDL R0, [R1+0x120] ;  /* 0x0001200001007983 */ /* 0x000f280000100800 */
[----:B-1----:R-:W3:Y:S02]  /*5d40*/  LDL R2, [R1+0x13c] ;  /* 0x00013c0001027983 */ /* 0x002ee40000100800 */
[----:B---3--:R-:W-:Y:S02]  /*5d50*/  R2UR UR4, R2 ;  /* 0x00000000020472ca */ /* 0x008fe400000e0000 */
[----:B----4-:R-:W-:Y:S11]  /*5d60*/  R2UR UR5, R0 ;  /* 0x00000000000572ca */ /* 0x010ff600000e0000 */
[----:B------:R-:W-:Y:S02]  /*5d70*/  @!UPT UIADD3 URZ, UPT, UPT, URZ, URZ, URZ ;  /* 0x000000fffffff290 */ /* 0x000fe4000fffe0ff */
[----:B------:R-:W-:Y:S04]  /*5d80*/  UISETP.NE.U32.AND UP0, UPT, UR5, URZ, UPT ;  /* 0x000000ff0500728c */ /* 0x000fe8000bf05070 */
[----:B------:R-:W-:Y:S09]  /*5d90*/  UISETP.NE.AND.EX UP0, UPT, UR4, URZ, UPT, UP0 ;  /* 0x000000ff0400728c */ /* 0x000ff2000bf05300 */
[----:B------:R-:W-:Y:S05]  /*5da0*/  BRA.U !UP0, `(.L_x_89) ;  /* 0x00000001084c7547 */ /* 0x000fea000b800000 */
[----:B------:R-:W1:Y:S01]  /*5db0*/  LDCU.64 UR8, c[0x0][0x358] ;  /* 0x00006b00ff0877ac */ /* 0x000e620008000a00 */
[----:B------:R-:W3:Y:S01]  /*5dc0*/  LDL R3, [R1+0x138] ;  /* 0x0001380001037983 */ /* 0x000ee20000100800 */
[----:B------:R-:W-:Y:S03]  /*5dd0*/  R2UR UR6, R0 ;  /* 0x00000000000672ca */ /* 0x000fe600000e0000 */
[----:B------:R-:W4:Y:S02]  /*5de0*/  LDL R2, [R1+0x134] ;  /* 0x0001340001027983 */ /* 0x000f240000100800 */
[----:B----4-:R-:W-:Y:S02]  /*5df0*/  R2UR UR4, R2 ;  /* 0x00000000020472ca */ /* 0x010fe400000e0000 */
[----:B---3--:R-:W-:Y:S11]  /*5e00*/  R2UR UR5, R3 ;  /* 0x00000000030572ca */ /* 0x008ff600000e0000 */
[----:B------:R-:W-:Y:S02]  /*5e10*/  @!UPT UIADD3 URZ, UPT, UPT, URZ, URZ, URZ ;  /* 0x000000fffffff290 */ /* 0x000fe4000fffe0ff */
[----:B------:R-:W-:Y:S04]  /*5e20*/  UISETP.NE.U32.AND UP0, UPT, UR5, URZ, UPT ;  /* 0x000000ff0500728c */ /* 0x000fe8000bf05070 */
[----:B------:R-:W-:Y:S06]  /*5e30*/  UISETP.NE.AND.EX UP0, UPT, UR4, URZ, UPT, UP0 ;  /* 0x000000ff0400728c */ /* 0x000fec000bf05300 */
[----:B------:R-:W-:Y:S05]  /*5e40*/  PLOP3.LUT P0, PT, PT, PT, UP0, 0x80, 0x8 ;  /* 0x000000000008781c */ /* 0x000fea0003f0f008 */
[----:B------:R-:W3:Y:S01]  /*5e50*/  @UP0 LDCU.64 UR4, c[0x0][0x8a8] ;  /* 0x00011500ff0407ac */ /* 0x000ee20008000a00 */
[----:B------:R-:W-:Y:S04]  /*5e60*/  @UP0 UIMAD UR6, UR36, UR6, URZ ;  /* 0x00000006240602a4 */ /* 0x000fe8000f8e02ff */
[----:B---3--:R-:W-:Y:S06]  /*5e70*/  @UP0 UIMAD.WIDE UR4, UR6, 0x4, UR4 ;  /* 0x00000004060408a5 */ /* 0x008fec000f8e0204 */
[----:B------:R-:W-:Y:S02]  /*5e80*/  IMAD.U32 R2, RZ, RZ, UR4 ;  /* 0x00000004ff027e24 */ /* 0x000fe4000f8e00ff */
[----:B------:R-:W-:Y:S05]  /*5e90*/  IMAD.U32 R3, RZ, RZ, UR5 ;  /* 0x00000005ff037e24 */ /* 0x000fea000f8e00ff */
[----:B-1----:R-:W3:Y:S02]  /*5ea0*/  @P0 LDG.E R2, desc[UR8][R2.64] ;  /* 0x0000000802020981 */ /* 0x002ee4000c1e1900 */
[----:B---3--:R-:W-:Y:S11]  /*5eb0*/  @P0 R2UR UR37, R2 ;  /* 0x00000000022502ca */ /* 0x008ff600000e0000 */
[----:B------:R-:W-:Y:S03]  /*5ec0*/  @!UPT UIADD3 URZ, UPT, UPT, URZ, URZ, URZ ;  /* 0x000000fffffff290 */ /* 0x000fe6000fffe0ff */
[----:B------:R-:W1:Y:S02]  /*5ed0*/  @!UP0 LDCU UR37, c[0x0][0x8a0] ;  /* 0x00011400ff2587ac */ /* 0x000e640008000800 */
.L_x_89:
[----:B------:R-:W3:Y:S01]  /*5ee0*/  LDL R10, [R1+0x124] ;  /* 0x00012400010a7983 */ /* 0x000ee20000100800 */
[----:B------:R-:W-:Y:S01]  /*5ef0*/  R2UR UR4, R9 ;  /* 0x00000000090472ca */ /* 0x000fe200000e0000 */
[----:B------:R-:W-:Y:S02]  /*5f00*/  UPLOP3.LUT UP1, UPT, UPT, UPT, UPT, 0x40, 0x4 ;  /* 0x000000000004789c */ /* 0x000fe40003f2e870 */
[----:B------:R-:W4:Y:S04]  /*5f10*/  LDL R3, [R1+0x100] ;  /* 0x0001000001037983 */ /* 0x000f280000100800 */
[----:B------:R-:W2:Y:S04]  /*5f20*/  LDL.LU R0, [R1+0x104] ;  /* 0x0001040001007983 */ /* 0x000ea80000300800 */
[----:B------:R-:W3:Y:S02]  /*5f30*/  LDL R2, [R1+0xf4] ;  /* 0x0000f40001027983 */ /* 0x000ee40000100800 */
[----:B------:R-:W-:Y:S02]  /*5f40*/  UISETP.NE.AND UP4, UPT, UR4, URZ, UPT ;  /* 0x000000ff0400728c */ /* 0x000fe4000bf85270 */
[----:B------:R1:W-:Y:S04]  /*5f50*/  STL [R1+0xe8], RZ ;  /* 0x0000e8ff01007387 */ /* 0x0003e80000100800 */
[----:B------:R1:W-:Y:S04]  /*5f60*/  STL [R1+0xec], RZ ;  /* 0x0000ecff01007387 */ /* 0x0003e80000100800 */
[----:B------:R1:W-:Y:S04]  /*5f70*/  STL [R1+0xe0], RZ ;  /* 0x0000e0ff01007387 */ /* 0x0003e80000100800 */
[----:B------:R1:W-:Y:S01]  /*5f80*/  STL [R1+0xe4], RZ ;  /* 0x0000e4ff01007387 */ /* 0x0003e20000100800 */
[----:B---3--:R-:W-:Y:S02]  /*5f90*/  R2UR UR8, R2 ;  /* 0x00000000020872ca */ /* 0x008fe400000e0000 */
[----:B------:R-:W-:Y:S02]  /*5fa0*/  R2UR UR5, R10 ;  /* 0x000000000a0572ca */ /* 0x000fe400000e0000 */
[----:B--2---:R-:W-:Y:S02]  /*5fb0*/  R2UR UR6, R0 ;  /* 0x00000000000672ca */ /* 0x004fe400000e0000 */
[----:B----4-:R-:W-:Y:S07]  /*5fc0*/  R2UR UR7, R3 ;  /* 0x00000000030772ca */ /* 0x010fee00000e0000 */
[----:B------:R-:W-:Y:S02]  /*5fd0*/  IMAD.U32 R0, RZ, RZ, UR8 ;  /* 0x00000008ff007e24 */ /* 0x000fe4000f8e00ff */
[----:B------:R-:W-:Y:S06]  /*5fe0*/  UISETP.NE.AND UP5, UPT, UR5, URZ, UPT ;  /* 0x000000ff0500728c */ /* 0x000fec000bfa5270 */
[----:B------:R-:W-:Y:S05]  /*5ff0*/  PLOP3.LUT P1, PT, PT, PT, UP5, 0x80, 0x8 ;  /* 0x000000000008781c */ /* 0x000fea0003f2f058 */
[----:B------:R-:W2:Y:S01]  /*6000*/  @UP5 LDCU.64 UR4, c[0x0][0x888] ;  /* 0x00011100ff0457ac */ /* 0x000ea20008000a00 */
[----:B------:R-:W-:Y:S02]  /*6010*/  @UP5 UPLOP3.LUT UP1, UPT, UPT, UPT, UP3, 0x80, 0x8 ;  /* 0x000000000008589c */ /* 0x000fe40003f2f030 */
[----:B------:R-:W-:Y:S05]  /*6020*/  @UP5 UISETP.NE.AND UP2, UPT, UR44, URZ, UPT ;  /* 0x000000ff2c00528c */ /* 0x000fea000bf45270 */
[----:B-----5:R-:W-:Y:S01]  /*6030*/  @P1 LOP3.LUT P0, RZ, R8, 0xff, RZ, 0xc0, !PT ;  /* 0x000000ff08ff1812 */ /* 0x020fe2000780c0ff */
[----:B--2---:R-:W-:Y:S02]  /*6040*/  @UP5 UISETP.NE.U32.AND UP0, UPT, UR4, URZ, UPT ;  /* 0x000000ff0400528c */ /* 0x004fe4000bf05070 */
[----:B------:R-:W-:Y:S02]  /*6050*/  @UP5 USEL UR4, URZ, 0xffffffff, UP2 ;  /* 0xffffffffff045887 */ /* 0x000fe40009000000 */
[----:B------:R-:W-:Y:S04]  /*6060*/  @UP5 UISETP.NE.AND.EX UP0, UPT, UR5, URZ, UPT, UP0 ;  /* 0x000000ff0500528c */ /* 0x000fe8000bf05300 */
[----:B------:R-:W-:Y:S04]  /*6070*/  @UP5 USEL UR5, URZ, 0xffffffff, UP0 ;  /* 0xffffffffff055887 */ /* 0x000fe80008000000 */
[----:B------:R-:W-:Y:S01]  /*6080*/  @P1 VOTEU.ANY UP0, P0 ;  /* 0x0000000000ff1886 */ /* 0x000fe20000000100 */
[----:B------:R-:W-:Y:S01]  /*6090*/  @UP1 USEL UR4, UR5, UR4, !UP0 ;  /* 0x0000000405041287 */ /* 0x000fe2000c000000 */
[----:B------:R-:W-:Y:S01]  /*60a0*/  PLOP3.LUT P1, PT, PT, PT, UP4, 0x80, 0x8 ;  /* 0x000000000008781c */ /* 0x000fe20003f2f048 */
[----:B------:R-:W-:Y:S01]  /*60b0*/  ULEA UR5, UR45, UR16, 0x3 ;  /* 0x000000102d057291 */ /* 0x000fe2000f8e18ff */
[----:B------:R-:W-:Y:S01]  /*60c0*/  PLOP3.LUT P0, PT, PT, PT, UP4, 0x80, 0x8 ;  /* 0x000000000008781c */ /* 0x000fe20003f0f048 */
[----:B------:R-:W-:Y:S04]  /*60d0*/  @UP5 ULOP3.LUT UR4, UR4, 0x1, URZ, 0xc0, !UPT ;  /* 0x0000000104045892 */ /* 0x000fe8000f8ec0ff */
[----:B------:R-:W-:Y:S06]  /*60e0*/  UISETP.NE.U32.OR UP0, UPT, UR4, 0x1, !UP5 ;  /* 0x000000010400788c */ /* 0x000fec000ef05470 */
[----:B------:R-:W-:Y:S02]  /*60f0*/  PLOP3.LUT P2, PT, PT, PT, UP0, 0x80, 0x8 ;  /* 0x000000000008781c */ /* 0x000fe40003f4f008 */
[----:B------:R-:W-:Y:S02]  /*6100*/  @P1 SHF.R.U32.HI R4, RZ, 0x10, R5 ;  /* 0x00000010ff041819 */ /* 0x000fe40000011605 */
[----:B------:R-:W-:Y:S02]  /*6110*/  PLOP3.LUT P1, PT, PT, PT, PT, 0x8, 0x80 ;  /* 0x000000000080781c */ /* 0x000fe40003f2e170 */
[----:B------:R-:W-:Y:S07]  /*6120*/  @P0 R2UR UR6, R4 ;  /* 0x00000000040602ca */ /* 0x000fee00000e0000 */
[----:B------:R-:W-:Y:S04]  /*6130*/  @P2 SHF.L.U32 R0, R0, 0x1f, RZ ;  /* 0x0000001f00002819 */ /* 0x000fe800000006ff */
[----:B------:R2:W3:Y:S02]  /*6140*/  @P2 SYNCS.PHASECHK.TRANS64.TRYWAIT P4, [UR16+0xe0], R0 ;  /* 0x0000e000ff0025a7 */ /* 0x0004e40008081110 */
[----:B--2---:R-:W-:Y:S05]  /*6150*/  IMAD.U32 R0, RZ, RZ, UR7 ;  /* 0x00000007ff007e24 */ /* 0x004fea000f8e00ff */
[----:B------:R-:W-:Y:S01]  /*6160*/  SHF.L.U32 R3, R0, 0x1f, RZ ;  /* 0x0000001f00037819 */ /* 0x000fe200000006ff */
[----:B------:R-:W-:Y:S03]  /*6170*/  IMAD.U32 R0, RZ, RZ, UR6 ;  /* 0x00000006ff007e24 */ /* 0x000fe6000f8e00ff */
[----:B------:R2:W4:Y:S02]  /*6180*/  SYNCS.PHASECHK.TRANS64.TRYWAIT P3, [UR5+0x120], R3 ;  /* 0x00012003ff0075a7 */ /* 0x0005240008061105 */
[----:B------:R2:W-:Y:S04]  /*6190*/  STL [R1+0x104], R0 ;  /* 0x0001040001007387 */ /* 0x0005e80000100800 */
[----:B------:R2:W-:Y:S04]  /*61a0*/  STL [R1+0xd8], RZ ;  /* 0x0000d8ff01007387 */ /* 0x0005e80000100800 */
        /* <DEDUP_REMOVED lines=12> */
[----:B------:R2:W-:Y:S01]  /*6270*/  STL [R1+0xac], RZ ;  /* 0x0000acff01007387 */ /* 0x0005e20000100800 */
[----:B---3--:R-:W-:Y:S03]  /*6280*/  @P2 PLOP3.LUT P1, PT, P4, PT, PT, 0x8, 0x80 ;  /* 0x000000000080281c */ /* 0x008fe6000272e170 */
        /* <DEDUP_REMOVED lines=40> */
[----:B------:R2:W-:Y:S04]  /*6510*/  STL [R1], RZ ;  /* 0x000000ff01007387 */ /* 0x0005e80000100800 */
[----:B------:R2:W-:Y:S01]  /*6520*/  STL [R1+0x4], RZ ;  /* 0x000004ff01007387 */ /* 0x0005e20000100800 */
[----:B-1--4-:R-:W-:Y:S05]  /*6530*/  BRA.U !UP0, `(.L_x_90) ;  /* 0x0000000508d07547 */ /* 0x012fea000b800000 */
[----:B------:R-:W-:Y:S01]  /*6540*/  LOP3.LUT P0, RZ, R8, 0xff, RZ, 0xc0, !PT ;  /* 0x000000ff08ff7812 */ /* 0x000fe2000780c0ff */
[----:B------:R-:W-:Y:S01]  /*6550*/  @!UPT UIADD3 URZ, UPT, UPT, URZ, URZ, URZ ;  /* 0x000000fffffff290 */ /* 0x000fe2000fffe0ff */
[----:B------:R-:W-:Y:S11]  /*6560*/  @!P1 BRA `(.L_x_91) ;  /* 0x0000000000189947 */ /* 0x000ff60003800000 */
[----:B------:R-:W-:Y:S11]  /*6570*/  R2UR UR4, R2 ;  /* 0x00000000020472ca */ /* 0x000ff600000e0000 */
[----:B------:R-:W-:Y:S02]  /*6580*/  @!UPT UIADD3 URZ, UPT, UPT, URZ, URZ, URZ ;  /* 0x000000fffffff290 */ /* 0x000fe4000fffe0ff */
[----:B--2---:R-:W-:Y:S05]  /*6590*/  IMAD.U32 R0, RZ, RZ, UR4 ;  /* 0x00000004ff007e24 */ /* 0x004fea000f8e00ff */
[----:B------:R-:W-:Y:S04]  /*65a0*/  SHF.L.U32 R0, R0, 0x1f, RZ ;  /* 0x0000001f00007819 */ /* 0x000fe800000006ff */
[----:B------:R-:W1:Y:S02]  /*65b0*/  SYNCS.PHASECHK.TRANS64.TRYWAIT P1, [UR16+0xe0], R0 ;  /* 0x0000e000ff0075a7 */ /* 0x000e640008021110 */
[----:B-1----:R-:W-:Y:S05]  /*65c0*/  @!P1 BRA `(.L_x_92) ;  /* 0x00000078004c9947 */ /* 0x002fea0003800000 */
.L_x_91:
[----:B------:R-:W3:Y:S01]  /*65d0*/  LDL R6, [R1+0x11c] ;  /* 0x00011c0001067983 */ /* 0x000ee20000100800 */
[----:B------:R-:W-:Y:S02]  /*65e0*/  CS2R R66, SRZ ;  /* 0x0000000000427805 */ /* 0x000fe4000001ff00 */
[----:B------:R-:W-:Y:S02]  /*65f0*/  CS2R R64, SRZ ;  /* 0x0000000000407805 */ /* 0x000fe4000001ff00 */
[----:B------:R-:W-:Y:S01]  /*6600*/  CS2R R62, SRZ ;  /* 0x00000000003e7805 */ /* 0x000fe2000001ff00 */
[----:B------:R-:W4:Y:S01]  /*6610*/  LDL R5, [R1+0x118] ;  /* 0x0001180001057983 */ /* 0x000f220000100800 */
[----:B------:R-:W-:Y:S02]  /*6620*/  CS2R R60, SRZ ;  /* 0x00000000003c7805 */ /* 0x000fe4000001ff00 */
[----:B------:R-:W-:Y:S02]  /*6630*/  CS2R R58, SRZ ;  /* 0x00000000003a7805 */ /* 0x000fe4000001ff00 */
[----:B------:R-:W-:Y:S01]  /*6640*/  CS2R R56, SRZ ;  /* 0x0000000000387805 */ /* 0x000fe2000001ff00 */
[----:B------:R-:W5:Y:S01]  /*6650*/  LDL.LU R4, [R1+0xf4] ;  /* 0x0000f40001047983 */ /* 0x000f620000300800 */
[----:B------:R-:W-:Y:S01]  /*6660*/  UISETP.NE.AND UP1, UPT, UR44, URZ, UPT ;  /* 0x000000ff2c00728c */ /* 0x000fe2000bf25270 */
[----:B------:R-:W-:Y:S02]  /*6670*/  CS2R R54, SRZ ;  /* 0x0000000000367805 */ /* 0x000fe4000001ff00 */
        /* <DEDUP_REMOVED lines=21> */
[----:B-----5:R-:W-:Y:S02]  /*67d0*/  R2UR UR7, R4 ;  /* 0x00000000040772ca */ /* 0x020fe400000e0000 */
[----:B---3--:R-:W-:Y:S02]  /*67e0*/  R2UR UR6, R6 ;  /* 0x00000000060672ca */ /* 0x008fe400000e0000 */
[----:B------:R-:W-:Y:S02]  /*67f0*/  CS2R R6, SRZ ;  /* 0x0000000000067805 */ /* 0x000fe4000001ff00 */
[----:B----4-:R-:W-:Y:S02]  /*6800*/  R2UR UR4, R5 ;  /* 0x00000000050472ca */ /* 0x010fe400000e0000 */
[----:B------:R-:W-:Y:S05]  /*6810*/  CS2R R4, SRZ ;  /* 0x0000000000047805 */ /* 0x000fea000001ff00 */
[----:B------:R-:W-:Y:S02]  /*6820*/  ULOP3.LUT UR7, UR7, 0x1, URZ, 0x3c, !UPT ;  /* 0x0000000107077892 */ /* 0x000fe4000f8e3cff */
[----:B------:R-:W-:Y:S04]  /*6830*/  UISETP.NE.U32.AND UP0, UPT, UR6, URZ, UPT ;  /* 0x000000ff0600728c */ /* 0x000fe8000bf05070 */
[----:B------:R-:W-:Y:S02]  /*6840*/  UISETP.NE.AND.EX UP0, UPT, UR4, URZ, UPT, UP0 ;  /* 0x000000ff0400728c */ /* 0x000fe4000bf05300 */
[----:B------:R-:W-:Y:S02]  /*6850*/  USEL UR4, URZ, 0xffffffff, UP1 ;  /* 0xffffffffff047887 */ /* 0x000fe40008800000 */
[----:B------:R-:W-:Y:S03]  /*6860*/  USEL UR6, URZ, 0xffffffff, UP0 ;  /* 0xffffffffff067887 */ /* 0x000fe60008000000 */
[----:B------:R-:W-:Y:S01]  /*6870*/  VOTEU.ANY UP0, P0 ;  /* 0x0000000000ff7886 */ /* 0x000fe20000000100 */
[----:B------:R-:W-:Y:S04]  /*6880*/  @UP3 USEL UR4, UR6, UR4, !UP0 ;  /* 0x0000000406043287 */ /* 0x000fe8000c000000 */
[----:B------:R-:W-:Y:S04]  /*6890*/  ULOP3.LUT UR4, UR4, 0x1, URZ, 0xc0, !UPT ;  /* 0x0000000104047892 */ /* 0x000fe8000f8ec0ff */
[----:B------:R-:W-:Y:S02]  /*68a0*/  UISETP.NE.U32.AND UP0, UPT, UR4, 0x1, UPT ;  /* 0x000000010400788c */ /* 0x000fe4000bf05070 */
[----:B------:R-:W-:Y:S04]  /*68b0*/  UIADD3 UR4, UPT, UPT, UR16, 0xe8, URZ ;  /* 0x000000e810047890 */ /* 0x000fe8000fffe0ff */
[----:B------:R-:W-:Y:S01]  /*68c0*/  PLOP3.LUT P0, PT, PT, PT, UP0, 0x80, 0x8 ;  /* 0x000000000008781c */ /* 0x000fe20003f0f008 */
[----:B------:R-:W-:Y:S11]  /*68d0*/  UPRMT UR4, UR20, 0x654, UR4 ;  /* 0x0000065414047896 */ /* 0x000ff60008000004 */
[----:B------:R-:W-:Y:S01]  /*68e0*/  @!UPT UIADD3 URZ, UPT, UPT, URZ, URZ, URZ ;  /* 0x000000fffffff290 */ /* 0x000fe2000fffe0ff */
[----:B-12---:R-:W1:Y:S02]  /*68f0*/  @P0 S2R R0, SR_TID.X ;  /* 0x0000000000000919 */ /* 0x006e640000002100 */
[----:B-1----:R-:W-:Y:S05]  /*6900*/  @P0 IMAD.SHL.U32 R0, R0, 0x10, RZ ;  /* 0x0000001000000824 */ /* 0x002fea00078e00ff */
[----:B------:R-:W-:Y:S05]  /*6910*/  @P0 LOP3.LUT R0, R0, 0x7f0, RZ, 0xc0, !PT ;  /* 0x000007f000000812 */ /* 0x000fea00078ec0ff */
[----:B------:R-:W1:Y:S04]  /*6920*/  @P0 LDS.128 R64, [R0+UR16+0x200] ;  /* 0x0002001000400984 */ /* 0x000e680008000c00 */
[----:B------:R-:W2:Y:S04]  /*6930*/  @P0 LDS.128 R60, [R0+UR16+0xa00] ;  /* 0x000a0010003c0984 */ /* 0x000ea80008000c00 */
[----:B------:R-:W3:Y:S04]  /*6940*/  @P0 LDS.128 R56, [R0+UR16+0x1200] ;  /* 0x0012001000380984 */ /* 0x000ee80008000c00 */
[----:B------:R-:W4:Y:S04]  /*6950*/  @P0 LDS.128 R52, [R0+UR16+0x1a00] ;  /* 0x001a001000340984 */ /* 0x000f280008000c00 */
[----:B------:R-:W5:Y:S04]  /*6960*/  @P0 LDS.128 R48, [R0+UR16+0x2200] ;  /* 0x0022001000300984 */ /* 0x000f680008000c00 */
        /* <DEDUP_REMOVED lines=9> */
[----:B------:R4:W5:Y:S04]  /*6a00*/  @P0 LDS.128 R4, [R0+UR16+0x7200] ;  /* 0x0072001000040984 */ /* 0x0009680008000c00 */
[----:B-1----:R1:W-:Y:S04]  /*6a10*/  STL.64 [R1], R64 ;  /* 0x0000004001007387 */ /* 0x0023e80000100a00 */
[----:B------:R1:W-:Y:S04]  /*6a20*/  STL.64 [R1+0x8], R66 ;  /* 0x0000084201007387 */ /* 0x0003e80000100a00 */
[----:B--2---:R1:W-:Y:S04]  /*6a30*/  STL.64 [R1+0x10], R60 ;  /* 0x0000103c01007387 */ /* 0x0043e80000100a00 */
[----:B------:R1:W-:Y:S04]  /*6a40*/  STL.64 [R1+0x18], R62 ;  /* 0x0000183e01007387 */ /* 0x0003e80000100a00 */
[----:B---3--:R1:W-:Y:S01]  /*6a50*/  STL.64 [R1+0x20], R56 ;  /* 0x0000203801007387 */ /* 0x0083e20000100a00 */
[----:B----4-:R-:W-:Y:S03]  /*6a60*/  IMAD.U32 R0, RZ, RZ, UR7 ;  /* 0x00000007ff007e24 */ /* 0x010fe6000f8e00ff */
[----:B------:R1:W-:Y:S04]  /*6a70*/  STL.64 [R1+0x28], R58 ;  /* 0x0000283a01007387 */ /* 0x0003e80000100a00 */
[----:B------:R1:W-:Y:S04]  /*6a80*/  STL.64 [R1+0x30], R52 ;  /* 0x0000303401007387 */ /* 0x0003e80000100a00 */
[----:B------:R1:W-:Y:S04]  /*6a90*/  STL.64 [R1+0x38], R54 ;  /* 0x0000383601007387 */ /* 0x0003e80000100a00 */
[----:B-----5:R1:W-:Y:S04]  /*6aa0*/  STL.64 [R1+0x40], R48 ;  /* 0x0000403001007387 */ /* 0x0203e80000100a00 */
[----:B------:R1:W-:Y:S04]  /*6ab0*/  STL.64 [R1+0x48], R50 ;  /* 0x0000483201007387 */ /* 0x0003e80000100a00 */
        /* <DEDUP_REMOVED lines=14> */
[----:B------:R1:W-:Y:S01]  /*6ba0*/  STL.64 [R1+0xc0], R12 ;  /* 0x0000c00c01007387 */ /* 0x0003e20000100a00 */
[----:B------:R-:W-:Y:S01]  /*6bb0*/  @!PT LDS RZ, [RZ] ;  /* 0x00000000fffff984 */ /* 0x000fe20000000800 */
[----:B------:R-:W-:Y:S01]  /*6bc0*/  @!PT LDS RZ, [RZ] ;  /* 0x00000000fffff984 */ /* 0x000fe20000000800 */
[----:B------:R-:W-:Y:S01]  /*6bd0*/  @!PT LDS RZ, [RZ] ;  /* 0x00000000fffff984 */ /* 0x000fe20000000800 */
[----:B------:R-:W-:Y:S01]  /*6be0*/  @!PT LDS RZ, [RZ] ;  /* 0x00000000fffff984 */ /* 0x000fe20000000800 */
[----:B------:R2:W-:Y:S06]  /*6bf0*/  MEMBAR.ALL.CTA ;  /* 0x0000000000007992 */ /* 0x0005ec0000008000 */
[----:B--2---:R-:W2:Y:S04]  /*6c00*/  FENCE.VIEW.ASYNC.S ;  /* 0x00000000000073c6 */ /* 0x004ea80000000000 */
[----:B------:R1:W-:Y:S04]  /*6c10*/  STL.64 [R1+0xc8], R14 ;  /* 0x0000c80e01007387 */ /* 0x0003e80000100a00 */
[----:B------:R1:W-:Y:S04]  /*6c20*/  STL.64 [R1+0xd0], R8 ;  /* 0x0000d00801007387 */ /* 0x0003e80000100a00 */
[----:B------:R1:W-:Y:S04]  /*6c30*/  STL.64 [R1+0xd8], R10 ;  /* 0x0000d80a01007387 */ /* 0x0003e80000100a00 */
[----:B------:R1:W-:Y:S04]  /*6c40*/  STL.64 [R1+0xe0], R4 ;  /* 0x0000e00401007387 */ /* 0x0003e80000100a00 */
[----:B------:R1:W-:Y:S01]  /*6c50*/  STL.64 [R1+0xe8], R6 ;  /* 0x0000e80601007387 */ /* 0x0003e20000100a00 */
[----:B--2---:R-:W-:Y:S03]  /*6c60*/  SYNCS.ARRIVE.TRANS64.RED.A1T0 RZ, [UR4], RZ ;  /* 0x000000ffffff79a7 */ /* 0x004fe60008100404 */
[----:B------:R1:W-:Y:S02]  /*6c70*/  STL [R1+0xf4], R0 ;  /* 0x0000f40001007387 */ /* 0x0003e40000100800 */
.L_x_90:
[----:B-1----:R-:W1:Y:S01]  /*6c80*/  S2R R17, SR_TID.X ;  /* 0x0000000000117919 */ /* 0x002e620000002100 */
[----:B--2---:R-:W-:Y:S04]  /*6c90*/  IMAD.U32 R0, RZ, RZ, UR45 ;  /* 0x0000002dff007e24 */ /* 0x004fe8000f8e00ff */
[----:B------:R-:W-:Y:S05]  /*6ca0*/  IMAD R16, R0, 0xf0, R22 ;  /* 0x000000f000107824 */ /* 0x000fea00078e0216 */
[----:B------:R-:W-:Y:S02]  /*6cb0*/  SHF.R.U32.HI R0, RZ, 0x15, R16 ;  /* 0x00000015ff007819 */ /* 0x000fe40000011610 */
[----:B-1----:R-:W-:Y:S04]  /*6cc0*/  SHF.R.U32.HI R17, RZ, 0x5, R17 ;  /* 0x00000005ff117819 */ /* 0x002fe80000011611 */
[----:B------:R-:W-:Y:S01]  /*6cd0*/  LOP3.LUT P0, RZ, R0, 0x3, R17, 0x48, !PT ;  /* 0x0000000300ff7812 */ /* 0x000fe20007804811 */
[----:B------:R-:W-:Y:S01]  /*6ce0*/  @!UPT UIADD3 URZ, UPT, UPT, URZ, URZ, URZ ;  /* 0x000000fffffff290 */ /* 0x000fe2000fffe0ff */
[----:B------:R-:W-:Y:S11]  /*6cf0*/  @P3 BRA `(.L_x_93) ;  /* 0x0000000000083947 */ /* 0x000ff60003800000 */
[----:B------:R-:W1:Y:S02]  /*6d00*/  SYNCS.PHASECHK.TRANS64.TRYWAIT P1, [UR5+0x120], R3 ;  /* 0x00012003ff0075a7 */ /* 0x000e640008021105 */
[----:B-1----:R-:W-:Y:S05]  /*6d10*/  @!P1 BRA `(.L_x_94) ;  /* 0x0000007000909947 */ /* 0x002fea0003800000 */
.L_x_93:
[----:B------:R-:W-:Y:S05]  /*6d20*/  @!P0 BRA `(.L_x_95) ;  /* 0x0000000000408947 */ /* 0x000fea0003800000 */
[----:B------:R-:W2:Y:S01]  /*6d30*/  LDCU.64 UR8, c[0x4][0x68] ;  /* 0x01000d00ff0877ac */ /* 0x000ea20008000a00 */
[----:B-1----:R-:W-:Y:S01]  /*6d40*/  MOV R3, 0x0 ;  /* 0x0000000000037802 */ /* 0x002fe20000000f00 */
[----:B------:R-:W-:Y:S02]  /*6d50*/  HFMA2 R12, -RZ, RZ, 0, 5.9604644775390625e-08 ;  /* 0x00000001ff0c7431 */ /* 0x000fe400000001ff */
[----:B------:R-:W-:Y:S02]  /*6d60*/  IMAD.MOV.U32 R8, RZ, RZ, 0x192 ;  /* 0x00000192ff087424 */ /* 0x000fe400078e00ff */
[----:B------:R-:W-:Y:S01]  /*6d70*/  IMAD.MOV.U32 R13, RZ, RZ, RZ ;  /* 0x000000ffff0d7224 */ /* 0x000fe200078e00ff */
[----:B------:R-:W1:Y:S01]  /*6d80*/  LDCU.64 UR6, c[0x4][0x70] ;  /* 0x01000e00ff0677ac */ /* 0x000e620008000a00 */
[----:B------:R-:W3:Y:S01]  /*6d90*/  LDC.64 R2, c[0x4][R3] ;  /* 0x0100000003027b82 */ /* 0x000ee20000000a00 */
[----:B------:R-:W4:Y:S01]  /*6da0*/  LDCU.64 UR4, c[0x4][0x8] ;  /* 0x01000100ff0477ac */ /* 0x000f220008000a00 */
[----:B--2---:R-:W-:Y:S01]  /*6db0*/  MOV R5, UR9 ;  /* 0x0000000900057c02 */ /* 0x004fe20008000f00 */
[----:B------:R-:W-:Y:S01]  /*6dc0*/  IMAD.U32 R4, RZ, RZ, UR8 ;  /* 0x00000008ff047e24 */ /* 0x000fe2000f8e00ff */
[----:B-1----:R-:W-:Y:S01]  /*6dd0*/  MOV R7, UR7 ;  /* 0x0000000700077c02 */ /* 0x002fe20008000f00 */
[----:B------:R-:W-:Y:S01]  /*6de0*/  IMAD.U32 R6, RZ, RZ, UR6 ;  /* 0x00000006ff067e24 */ /* 0x000fe2000f8e00ff */
[----:B----4-:R-:W-:Y:S01]  /*6df0*/  MOV R11, UR5 ;  /* 0x00000005000b7c02 */ /* 0x010fe20008000f00 */
[----:B------:R-:W-:Y:S02]  /*6e00*/  IMAD.U32 R10, RZ, RZ, UR4 ;  /* 0x00000004ff0a7e24 */ /* 0x000fe4000f8e00ff */
[----:B------:R-:W-:Y:S07]  /*6e10*/  LEPC R20, `(.L_x_95) ;  /* 0x000000001014794e */ /* 0x000fee0000000000 */
[----:B---3--:R-:W-:Y:S05]  /*6e20*/  CALL.ABS.NOINC R2 ;  /* 0x0000000002007343 */ /* 0x008fea0003c00000 */
.L_x_95:
[----:B------:R-:W-:Y:S05]  /*6e30*/  WARPSYNC.ALL ;  /* 0x0000000000007948 */ /* 0x000fea0003800000 */
[C---:B------:R-:W-:Y:S01]  /*6e40*/  R2UR UR4, R16.reuse ;  /* 0x00000000100472ca */ /* 0x040fe200000e0000 */
[----:B-1----:R-:W-:Y:S05]  /*6e50*/  VIADD R0, R16, 0x10 ;  /* 0x0000001010007836 */ /* 0x002fea0000000000 */
[----:B------:R-:W-:Y:S04]  /*6e60*/  SHF.R.U32.HI R0, RZ, 0x15, R0 ;  /* 0x00000015ff007819 */ /* 0x000fe80000011600 */
[----:B------:R-:W-:Y:S03]  /*6e70*/  LOP3.LUT P0, RZ, R0, 0x3, R17, 0x48, !PT ;  /* 0x0000000300ff7812 */ /* 0x000fe60007804811 */
[----:B------:R-:W1:Y:S10]  /*6e80*/  LDTM.x16 R232, tmem[UR4] ;  /* 0x0000000400e879ee */ /* 0x000e740008240000 */
[----:B-1----:R-:W-:Y:S05]  /*6e90*/  @!P0 BRA `(.L_x_96) ;  /* 0x0000000000408947 */ /* 0x002fea0003800000 */
[----:B------:R-:W1:Y:S01]  /*6ea0*/  LDCU.64 UR8, c[0x4][0x68] ;  /* 0x01000d00ff0877ac */ /* 0x000e620008000a00 */
[----:B------:R-:W-:Y:S01]  /*6eb0*/  MOV R3, 0x0 ;  /* 0x0000000000037802 */ /* 0x000fe20000000f00 */
[----:B------:R-:W-:Y:S02]  /*6ec0*/  HFMA2 R12, -RZ, RZ, 0, 5.9604644775390625e-08 ;  /* 0x00000001ff0c7431 */ /* 0x000fe400000001ff */
[----:B------:R-:W-:Y:S02]  /*6ed0*/  IMAD.MOV.U32 R8, RZ, RZ, 0x192 ;  /* 0x00000192ff087424 */ /* 0x000fe400078e00ff */
[----:B------:R-:W-:Y:S01]  /*6ee0*/  IMAD.MOV.U32 R13, RZ, RZ, RZ ;  /* 0x000000ffff0d7224 */ /* 0x000fe200078e00ff */
[----:B------:R-:W2:Y:S01]  /*6ef0*/  LDCU.64 UR6, c[0x4][0x70] ;  /* 0x01000e00ff0677ac */ /* 0x000ea20008000a00 */
[----:B------:R-:W3:Y:S01]  /*6f00*/  LDC.64 R2, c[0x4][R3] ;  /* 0x0100000003027b82 */ /* 0x000ee20000000a00 */
[----:B------:R-:W4:Y:S01]  /*6f10*/  LDCU.64 UR4, c[0x4][0x8] ;  /* 0x01000100ff0477ac */ /* 0x000f220008000a00 */
[----:B-1----:R-:W-:Y:S01]  /*6f20*/  MOV R5, UR9 ;  /* 0x0000000900057c02 */ /* 0x002fe20008000f00 */
[----:B------:R-:W-:Y:S01]  /*6f30*/  IMAD.U32 R4, RZ, RZ, UR8 ;  /* 0x00000008ff047e24 */ /* 0x000fe2000f8e00ff */
[----:B--2---:R-:W-:Y:S01]  /*6f40*/  MOV R7, UR7 ;  /* 0x0000000700077c02 */ /* 0x004fe20008000f00 */
[----:B------:R-:W-:Y:S01]  /*6f50*/  IMAD.U32 R6, RZ, RZ, UR6 ;  /* 0x00000006ff067e24 */ /* 0x000fe2000f8e00ff */
[----:B----4-:R-:W-:Y:S01]  /*6f60*/  MOV R11, UR5 ;  /* 0x00000005000b7c02 */ /* 0x010fe20008000f00 */
[----:B------:R-:W-:Y:S02]  /*6f70*/  IMAD.U32 R10, RZ, RZ, UR4 ;  /* 0x00000004ff0a7e24 */ /* 0x000fe4000f8e00ff */
[----:B------:R-:W-:Y:S07]  /*6f80*/  LEPC R20, `(.L_x_96) ;  /* 0x000000001014794e */ /* 0x000fee0000000000 */
[----:B---3--:R-:W-:Y:S05]  /*6f90*/  CALL.ABS.NOINC R2 ;  /* 0x0000000002007343 */ /* 0x008fea0003c00000 */
.L_x_96:
[----:B------:R-:W-:Y:S05]  /*6fa0*/  WARPSYNC.ALL ;  /* 0x0000000000007948 */ /* 0x000fea0003800000 */
[C---:B------:R-:W-:Y:S01]  /*6fb0*/  R2UR UR4, R16.reuse ;  /* 0x00000000100472ca */ /* 0x040fe200000e0000 */
[----:B------:R-:W-:Y:S05]  /*6fc0*/  VIADD R0, R16, 0x20 ;  /* 0x0000002010007836 */ /* 0x000fea0000000000 */
[----:B------:R-:W-:Y:S04]  /*6fd0*/  SHF.R.U32.HI R0, RZ, 0x15, R0 ;  /* 0x00000015ff007819 */ /* 0x000fe80000011600 */
[----:B------:R-:W-:Y:S03]  /*6fe0*/  LOP3.LUT P0, RZ, R0, 0x3, R17, 0x48, !PT ;  /* 0x0000000300ff7812 */ /* 0x000fe60007804811 */
[----:B------:R-:W1:Y:S10]  /*6ff0*/  LDTM.x16 R216, tmem[UR4+0x10] ;  /* 0x0000100400d879ee */ /* 0x000e740008240000 */
        /* <DEDUP_REMOVED lines=17> */
.L_x_97:
        /* <DEDUP_REMOVED lines=23> */
.L_x_98:
        /* <DEDUP_REMOVED lines=23> */
.L_x_99:
        /* <DEDUP_REMOVED lines=23> */
.L_x_100:
        /* <DEDUP_REMOVED lines=23> */
.L_x_101:
        /* <DEDUP_REMOVED lines=23> */
.L_x_102:
        /* <DEDUP_REMOVED lines=23> */
.L_x_103:
        /* <DEDUP_REMOVED lines=23> */
.L_x_104:
        /* <DEDUP_REMOVED lines=23> */
.L_x_105:
        /* <DEDUP_REMOVED lines=23> */
.L_x_106:
[----:B------:R-:W1:Y:S01]  /*7e00*/  S2R R2, SR_TID.X ;  /* 0x0000000000027919 */ /* 0x000e620000002100 */
[----:B------:R-:W-:Y:S05]  /*7e10*/  WARPSYNC.ALL ;  /* 0x0000000000007948 */ /* 0x000fea0003800000 */
[C---:B------:R-:W-:Y:S01]  /*7e20*/  R2UR UR4, R16.reuse ;  /* 0x00000000100472ca */ /* 0x040fe200000e0000 */
[----:B------:R-:W-:Y:S05]  /*7e30*/  VIADD R0, R16, 0xc0 ;  /* 0x000000c010007836 */ /* 0x000fea0000000000 */
[----:B------:R-:W-:Y:S07]  /*7e40*/  SHF.R.U32.HI R0, RZ, 0x15, R0 ;  /* 0x00000015ff007819 */ /* 0x000fee0000011600 */
[----:B------:R-:W2:Y:S01]  /*7e50*/  LDTM.x16 R56, tmem[UR4+0xb0] ;  /* 0x0000b004003879ee */ /* 0x000ea20008240000 */
[----:B-1----:R-:W-:Y:S04]  /*7e60*/  SHF.R.U32.HI R2, RZ, 0x5, R2 ;  /* 0x00000005ff027819 */ /* 0x002fe80000011602 */
[----:B------:R-:W-:Y:S11]  /*7e70*/  LOP3.LUT P0, RZ, R0, 0x3, R2, 0x48, !PT ;  /* 0x0000000300ff7812 */ /* 0x000ff60007804802 */
[----:B------:R-:W-:Y:S02]  /*7e80*/  @!UPT UIADD3 URZ, UPT, UPT, URZ, URZ, URZ ;  /* 0x000000fffffff290 */ /* 0x000fe4000fffe0ff */
[----:B--2---:R-:W-:Y:S05]  /*7e90*/  @!P0 BRA `(.L_x_107) ;  /* 0x0000000000408947 */ /* 0x004fea0003800000 */
        /* <DEDUP_REMOVED lines=16> */
.L_x_107:
        /* <DEDUP_REMOVED lines=26> */
.L_x_108:
        /* <DEDUP_REMOVED lines=26> */
.L_x_109:
[----:B------:R-:W1:Y:S01]  /*82e0*/  S2R R0, SR_TID.X ;  /* 0x0000000000007919 */ /* 0x000e620000002100 */
[----:B------:R-:W-:Y:S05]  /*82f0*/  WARPSYNC.ALL ;  /* 0x0000000000007948 */ /* 0x000fea0003800000 */
[----:B-1----:R-:W-:Y:S01]  /*8300*/  LOP3.LUT P0, RZ, R0, 0x60, RZ, 0xc0, !PT ;  /* 0x0000006000ff7812 */ /* 0x002fe2000780c0ff */
[----:B------:R-:W-:Y:S01]  /*8310*/  IMAD R0, R232, UR37, RZ ;  /* 0x00000025e8007c24 */ /* 0x000fe2000f8e02ff */
[----:B------:R-:W-:Y:S01]  /*8320*/  R2UR UR4, R16 ;  /* 0x00000000100472ca */ /* 0x000fe200000e0000 */
[----:B------:R-:W2:Y:S01]  /*8330*/  LDL.LU R18, [R1] ;  /* 0x0000000001127983 */ /* 0x000ea20000300800 */
[----:B------:R-:W-:Y:S01]  /*8340*/  IMAD R84, R84, UR37, RZ ;  /* 0x0000002554547c24 */ /* 0x000fe2000f8e02ff */
[----:B------:R-:W1:Y:S01]  /*8350*/  S2UR UR6, SR_CgaCtaId ;  /* 0x00000000000679c3 */ /* 0x000e620000008800 */
[----:B------:R-:W-:Y:S01]  /*8360*/  IMAD R60, R60, UR37, RZ ;  /* 0x000000253c3c7c24 */ /* 0x000fe2000f8e02ff */
[----:B------:R-:W3:Y:S01]  /*8370*/  LDL.LU R9, [R1+0x4] ;  /* 0x0000040001097983 */ /* 0x000ee20000300800 */
[----:B------:R-:W-:Y:S01]  /*8380*/  IMAD R61, R61, UR37, RZ ;  /* 0x000000253d3d7c24 */ /* 0x000fe2000f8e02ff */
[----:B------:R-:W-:Y:S01]  /*8390*/  BSSY.RECONVERGENT B0, `(.L_x_110) ;  /* 0x00004e6000007945 */ /* 0x000fe20003800200 */
[----:B------:R-:W-:Y:S01]  /*83a0*/  IMAD R64, R64, UR37, RZ ;  /* 0x0000002540407c24 */ /* 0x000fe2000f8e02ff */
[----:B------:R-:W4:Y:S01]  /*83b0*/  LDL.LU R13, [R1+0x8] ;  /* 0x00000800010d7983 */ /* 0x000f220000300800 */
[----:B------:R-:W-:Y:S02]  /*83c0*/  IMAD R65, R65, UR37, RZ ;  /* 0x0000002541417c24 */ /* 0x000fe4000f8e02ff */
[----:B------:R-:W-:Y:S01]  /*83d0*/  IMAD R66, R66, UR37, RZ ;  /* 0x0000002542427c24 */ /* 0x000fe2000f8e02ff */
[----:B------:R-:W3:Y:S01]  /*83e0*/  LDL.LU R17, [R1+0xc] ;  /* 0x00000c0001117983 */ /* 0x000ee20000300800 */
        /* <DEDUP_REMOVED lines=8> */
[----:B------:R1:W-:Y:S01]  /*8470*/  STL [R1+0x1c8], R33 ;  /* 0x0001c82101007387 */ /* 0x0003e20000100800 */
[----:B------:R-:W-:Y:S02]  /*8480*/  IMAD R49, R49, UR37, RZ ;  /* 0x0000002531317c24 */ /* 0x000fe4000f8e02ff */
[----:B------:R-:W-:Y:S01]  /*8490*/  IMAD R50, R50, UR37, RZ ;  /* 0x0000002532327c24 */ /* 0x000fe2000f8e02ff */
[----:B------:R-:W-:Y:S01]  /*84a0*/  STL [R1+0x1c4], R34 ;  /* 0x0001c42201007387 */ /* 0x000fe20000100800 */
        /* <DEDUP_REMOVED lines=20> */
[----:B------:R1:W-:Y:S01]  /*85f0*/  STL [R1+0x144], R22 ;  /* 0x0001441601007387 */ /* 0x0003e20000100800 */
[----:B------:R-:W-:Y:S02]  /*8600*/  IMAD R201, R201, UR37, RZ ;  /* 0x00000025c9c97c24 */ /* 0x000fe4000f8e02ff */
[----:B------:R-:W-:Y:S01]  /*8610*/  IMAD R202, R202, UR37, RZ ;  /* 0x00000025caca7c24 */ /* 0x000fe2000f8e02ff */
[----:B-1----:R-:W3:Y:S01]  /*8620*/  LDL.LU R33, [R1+0x18] ;  /* 0x0000180001217983 */ /* 0x002ee20000300800 */
[----:B------:R-:W-:Y:S02]  /*8630*/  IMAD R203, R203, UR37, RZ ;  /* 0x00000025cbcb7c24 */ /* 0x000fe4000f8e02ff */
        /* <DEDUP_REMOVED lines=121> */
[----:B--2---:R-:W-:Y:S01]  /*8dd0*/  PRMT R2, R18, 0x8880, RZ ;  /* 0x0000888012027816 */ /* 0x004fe200000000ff */
[----:B------:R-:W-:Y:S01]  /*8de0*/  IMAD R138, R138, UR37, RZ ;  /* 0x000000258a8a7c24 */ /* 0x000fe2000f8e02ff */
[C---:B------:R-:W-:Y:S01]  /*8df0*/  SHF.L.U32 R3, R18.reuse, 0x10, RZ ;  /* 0x0000001012037819 */ /* 0x040fe200000006ff */
[----:B------:R-:W-:Y:S01]  /*8e00*/  IMAD R139, R139, UR37, RZ ;  /* 0x000000258b8b7c24 */ /* 0x000fe2000f8e02ff */
[----:B------:R-:W-:Y:S01]  /*8e10*/  SHF.L.U32 R4, R18, 0x8, RZ ;  /* 0x0000000812047819 */ /* 0x000fe200000006ff */
[----:B------:R-:W-:Y:S01]  /*8e20*/  IMAD R0, R2, UR44, R0 ;  /* 0x0000002c02007c24 */ /* 0x000fe2000f8e0200 */
[----:B------:R-:W-:Y:S01]  /*8e30*/  SHF.R.S32.HI R3, RZ, 0x18, R3 ;  /* 0x00000018ff037819 */ /* 0x000fe20000011403 */
[----:B------:R-:W-:Y:S01]  /*8e40*/  IMAD R2, R233, UR37, RZ ;  /* 0x00000025e9027c24 */ /* 0x000fe2000f8e02ff */
[----:B------:R-:W-:Y:S01]  /*8e50*/  SHF.R.S32.HI R4, RZ, 0x18, R4 ;  /* 0x00000018ff047819 */ /* 0x000fe20000011404 */
[----:B----4-:R-:W-:Y:S01]  /*8e60*/  IMAD.SHL.U32 R12, R13, 0x100, RZ ;  /* 0x000001000d0c7824 */ /* 0x010fe200078e00ff */
[----:B------:R-:W-:Y:S01]  /*8e70*/  SHF.R.S32.HI R5, RZ, 0x18, R18 ;  /* 0x00000018ff057819 */ /* 0x000fe20000011412 */
[----:B------:R-:W-:Y:S01]  /*8e80*/  IMAD R2, R3, UR44, R2 ;  /* 0x0000002c03027c24 */ /* 0x000fe2000f8e0202 */
[C---:B---3--:R-:W-:Y:S01]  /*8e90*/  PRMT R6, R9.reuse, 0x8880, RZ ;  /* 0x0000888009067816 */ /* 0x048fe200000000ff */
        /* <DEDUP_REMOVED lines=8> */
[----:B------:R-:W-:Y:S01]  /*8f20*/  IMAD.SHL.U32 R233, R249, 0x100, RZ ;  /* 0x00000100f9e97824 */ /* 0x000fe200078e00ff */
[----:B------:R-:W-:Y:S01]  /*8f30*/  SHF.R.S32.HI R9, RZ, 0x18, R9 ;  /* 0x00000018ff097819 */ /* 0x000fe20000011409 */
[----:B------:R-:W-:Y:S01]  /*8f40*/  IMAD R4, R5, UR44, R4 ;  /* 0x0000002c05047c24 */ /* 0x000fe2000f8e0204 */
[C---:B------:R-:W-:Y:S01]  /*8f50*/  PRMT R10, R13.reuse, 0x8880, RZ ;  /* 0x000088800d0a7816 */ /* 0x040fe200000000ff */
[----:B------:R-:W-:Y:S01]  /*8f60*/  IMAD R5, R236, UR37, RZ ;  /* 0x00000025ec057c24 */ /* 0x000fe2000f8e02ff */
[----:B------:R-:W-:Y:S01]  /*8f70*/  SHF.L.U32 R11, R13, 0x10, RZ ;  /* 0x000000100d0b7819 */ /* 0x000fe200000006ff */
[----:B------:R-:W-:Y:S01]  /*8f80*/  IMAD R143, R143, UR37, RZ ;  /* 0x000000258f8f7c24 */ /* 0x000fe2000f8e02ff */
[----:B------:R-:W-:Y:S01]  /*8f90*/  SHF.R.S32.HI R12, RZ, 0x18, R12 ;  /* 0x00000018ff0c7819 */ /* 0x000fe2000001140c */
[----:B------:R-:W-:Y:S01]  /*8fa0*/  IMAD R5, R6, UR44, R5 ;  /* 0x0000002c06057c24 */ /* 0x000fe2000f8e0205 */
[----:B------:R-:W-:Y:S01]  /*8fb0*/  SHF.R.S32.HI R11, RZ, 0x18, R11 ;  /* 0x00000018ff0b7819 */ /* 0x000fe2000001140b */
[----:B------:R-:W-:Y:S01]  /*8fc0*/  IMAD R6, R237, UR37, RZ ;  /* 0x00000025ed067c24 */ /* 0x000fe2000f8e02ff */
[----:B------:R-:W-:Y:S01]  /*8fd0*/  SHF.R.S32.HI R13, RZ, 0x18, R13 ;  /* 0x00000018ff0d7819 */ /* 0x000fe2000001140d */
[----:B------:R-:W-:Y:S01]  /*8fe0*/  IMAD R146, R146, UR37, RZ ;  /* 0x0000002592927c24 */ /* 0x000fe2000f8e02ff */
[----:B------:R-:W-:Y:S01]  /*8ff0*/  PRMT R14, R17, 0x8880, RZ ;  /* 0x00008880110e7816 */ /* 0x000fe200000000ff */
[----:B------:R-:W-:Y:S01]  /*9000*/  IMAD R6, R7, UR44, R6 ;  /* 0x0000002c07067c24 */ /* 0x000fe2000f8e0206 */
[C---:B------:R-:W-:Y:S01]  /*9010*/  SHF.L.U32 R15, R17.reuse, 0x10, RZ ;  /* 0x00000010110f7819 */ /* 0x040fe200000006ff */
        /* <DEDUP_REMOVED lines=9> */
[----:B------:R-:W-:Y:S01]  /*90b0*/  SHF.L.U32 R20, R23, 0x10, RZ ;  /* 0x0000001017147819 */ /* 0x000fe200000006ff */
        /* <DEDUP_REMOVED lines=11> */
[----:B------:R-:W-:Y:S01]  /*9170*/  SHF.R.S32.HI R232, RZ, 0x18, R249 ;  /* 0x00000018ffe87819 */ /* 0x000fe200000114f9 */
[----:B------:R-:W-:Y:S01]  /*9180*/  IMAD R10, R11, UR44, R10 ;  /* 0x0000002c0b0a7c24 */ /* 0x000fe2000f8e020a */
[----:B------:R-:W-:Y:S01]  /*9190*/  I2IP.S8.S32.SAT R7, R8, R7, RZ ;  /* 0x0000000708077239 */ /* 0x000fe200000014ff */
[----:B------:R-:W-:Y:S02]  /*91a0*/  IMAD R11, R242, UR37, RZ ;  /* 0x00000025f20b7c24 */ /* 0x000fe4000f8e02ff */
[----:B------:R-:W-:Y:S01]  /*91b0*/  IMAD R221, R227, UR37, RZ ;  /* 0x00000025e3dd7c24 */ /* 0x000fe2000f8e02ff */
[----:B------:R-:W-:Y:S01]  /*91c0*/  PRMT R227, R33, 0x8880, RZ ;  /* 0x0000888021e37816 */ /* 0x000fe200000000ff */
[----:B------:R-:W-:Y:S02]  /*91d0*/  IMAD R11, R12, UR44, R11 ;  /* 0x0000002c0c0b7c24 */ /* 0x000fe4000f8e020b */
[----:B------:R-:W-:Y:S02]  /*91e0*/  IMAD R12, R243, UR37, RZ ;  /* 0x00000025f30c7c24 */ /* 0x000fe4000f8e02ff */
[----:B------:R-:W-:Y:S02]  /*91f0*/  IMAD R151, R151, UR37, RZ ;  /* 0x0000002597977c24 */ /* 0x000fe4000f8e02ff */
        /* <DEDUP_REMOVED lines=13> */
[----:B------:R-:W-:Y:S01]  /*92d0*/  IMAD R18, R217, UR37, RZ ;  /* 0x00000025d9127c24 */ /* 0x000fe2000f8e02ff */
[----:B------:R-:W-:Y:S01]  /*92e0*/  PRMT R217, R249, 0x8880, RZ ;  /* 0x00008880f9d97816 */ /* 0x000fe200000000ff */
[----:B------:R-:W-:Y:S02]  /*92f0*/  IMAD R17, R19, UR44, R17 ;  /* 0x0000002c13117c24 */ /* 0x000fe4000f8e0211 */
[----:B------:R-:W-:Y:S01]  /*9300*/  IMAD R19, R218, UR37, RZ ;  /* 0x00000025da137c24 */ /* 0x000fe2000f8e02ff */
[----:B------:R-:W-:Y:S01]  /*9310*/  SHF.L.U32 R218, R249, 0x10, RZ ;  /* 0x00000010f9da7819 */ /* 0x000fe200000006ff */
[----:B------:R-:W-:Y:S02]  /*9320*/  IMAD R18, R20, UR44, R18 ;  /* 0x0000002c14127c24 */ /* 0x000fe4000f8e0212 */
[----:B------:R-:W-:Y:S01]  /*9330*/  IMAD R20, R219, UR37, RZ ;  /* 0x00000025db147c24 */ /* 0x000fe2000f8e02ff */
[----:B------:R-:W-:Y:S01]  /*9340*/  SHF.R.S32.HI R218, RZ, 0x18, R218 ;  /* 0x00000018ffda7819 */ /* 0x000fe200000114da */
[----:B------:R-:W-:Y:S02]  /*9350*/  IMAD R19, R21, UR44, R19 ;  /* 0x0000002c15137c24 */ /* 0x000fe4000f8e0213 */
[----:B------:R-:W-:Y:S02]  /*9360*/  IMAD R21, R220, UR37, RZ ;  /* 0x00000025dc157c24 */ /* 0x000fe4000f8e02ff */
[----:B------:R-:W-:Y:S02]  /*9370*/  IMAD R20, R216, UR44, R20 ;  /* 0x0000002cd8147c24 */ /* 0x000fe4000f8e0214 */
[----:B------:R-:W-:Y:S01]  /*9380*/  IMAD R220, R226, UR37, RZ ;  /* 0x00000025e2dc7c24 */ /* 0x000fe2000f8e02ff */
[----:B------:R-:W-:Y:S01]  /*9390*/  SHF.R.S32.HI R226, RZ, 0x18, R233 ;  /* 0x00000018ffe27819 */ /* 0x000fe200000114e9 */
[----:B------:R-:W-:Y:S02]  /*93a0*/  IMAD R21, R217, UR44, R21 ;  /* 0x0000002cd9157c24 */ /* 0x000fe4000f8e0215 */
[----:B------:R-:W-:Y:S02]  /*93b0*/  IMAD R216, R222, UR37, RZ ;  /* 0x00000025ded87c24 */ /* 0x000fe4000f8e02ff */
[----:B------:R-:W-:Y:S02]  /*93c0*/  IMAD R23, R218, UR44, R23 ;  /* 0x0000002cda177c24 */ /* 0x000fe4000f8e0217 */
[----:B------:R-:W-:Y:S02]  /*93d0*/  IMAD R217, R223, UR37, RZ ;  /* 0x00000025dfd97c24 */ /* 0x000fe4000f8e02ff */
[----:B------:R-:W-:Y:S01]  /*93e0*/  IMAD R216, R226, UR44, R216 ;  /* 0x0000002ce2d87c24 */ /* 0x000fe2000f8e02d8 */
[C---:B------:R-:W-:Y:S01]  /*93f0*/  SHF.L.U32 R226, R33.reuse, 0x8, RZ ;  /* 0x0000000821e27819 */ /* 0x040fe200000006ff */
[----:B------:R-:W-:Y:S02]  /*9400*/  IMAD R218, R224, UR37, RZ ;  /* 0x00000025e0da7c24 */ /* 0x000fe4000f8e02ff */
[----:B------:R-:W-:Y:S01]  /*9410*/  IMAD R217, R232, UR44, R217 ;  /* 0x0000002ce8d97c24 */ /* 0x000fe2000f8e02d9 */
[----:B------:R-:W-:Y:S01]  /*9420*/  SHF.L.U32 R232, R22, 0x8, RZ ;  /* 0x0000000816e87819 */ /* 0x000fe200000006ff */
[----:B------:R-:W-:Y:S01]  /*9430*/  IMAD R222, R228, UR37, RZ ;  /* 0x00000025e4de7c24 */ /* 0x000fe2000f8e02ff */
[----:B------:R-:W-:Y:S01]  /*9440*/  SHF.L.U32 R228, R33, 0x10, RZ ;  /* 0x0000001021e47819 */ /* 0x000fe200000006ff */
[----:B------:R-:W-:Y:S01]  /*9450*/  IMAD R218, R227, UR44, R218 ;  /* 0x0000002ce3da7c24 */ /* 0x000fe2000f8e02da */
[----:B------:R-:W-:Y:S01]  /*9460*/  SHF.R.S32.HI R227, RZ, 0x18, R33 ;  /* 0x00000018ffe37819 */ /* 0x000fe20000011421 */
[----:B------:R-:W-:Y:S01]  /*9470*/  IMAD R223, R229, UR37, RZ ;  /* 0x00000025e5df7c24 */ /* 0x000fe2000f8e02ff */
[----:B------:R-:W-:Y:S01]  /*9480*/  SHF.R.S32.HI R228, RZ, 0x18, R228 ;  /* 0x00000018ffe47819 */ /* 0x000fe200000114e4 */
[----:B------:R-:W2:Y:S01]  /*9490*/  LDL.LU R33, [R1+0x28] ;  /* 0x0000280001217983 */ /* 0x000ea20000300800 */
[----:B------:R-:W-:Y:S01]  /*94a0*/  SHF.L.U32 R229, R22, 0x10, RZ ;  /* 0x0000001016e57819 */ /* 0x000fe200000006ff */
[----:B------:R-:W-:Y:S01]  /*94b0*/  IMAD R219, R225, UR37, RZ ;  /* 0x00000025e1db7c24 */ /* 0x000fe2000f8e02ff */
[----:B------:R-:W-:Y:S01]  /*94c0*/  SHF.R.S32.HI R226, RZ, 0x18, R226 ;  /* 0x00000018ffe27819 */ /* 0x000fe200000114e2 */
[----:B------:R-:W-:Y:S01]  /*94d0*/  IMAD R224, R230, UR37, RZ ;  /* 0x00000025e6e07c24 */ /* 0x000fe2000f8e02ff */
[----:B------:R-:W-:Y:S01]  /*94e0*/  SHF.R.S32.HI R230, RZ, 0x18, R22 ;  /* 0x00000018ffe67819 */ /* 0x000fe20000011416 */
[----:B------:R-:W-:Y:S01]  /*94f0*/  IMAD R219, R228, UR44, R219 ;  /* 0x0000002ce4db7c24 */ /* 0x000fe2000f8e02db */
[----:B------:R-:W-:Y:S01]  /*9500*/  PRMT R228, R22, 0x8880, RZ ;  /* 0x0000888016e47816 */ /* 0x000fe200000000ff */
[----:B------:R-:W-:Y:S01]  /*9510*/  IMAD R220, R226, UR44, R220 ;  /* 0x0000002ce2dc7c24 */ /* 0x000fe2000f8e02dc */
[----:B------:R-:W-:Y:S01]  /*9520*/  I2IP.S8.S32.SAT R216, R217, R216, RZ ;  /* 0x000000d8d9d87239 */ /* 0x000fe200000014ff */
[----:B------:R-:W3:Y:S01]  /*9530*/  LDL.LU R22, [R1+0x2c] ;  /* 0x00002c0001167983 */ /* 0x000ee20000300800 */
[----:B------:R-:W-:Y:S01]  /*9540*/  MOV R226, R228 ;  /* 0x000000e400e27202 */ /* 0x000fe20000000f00 */
[----:B------:R-:W-:Y:S01]  /*9550*/  IMAD R225, R231, UR37, RZ ;  /* 0x00000025e7e17c24 */ /* 0x000fe2000f8e02ff */
[----:B------:R-:W-:Y:S01]  /*9560*/  SHF.R.S32.HI R228, RZ, 0x18, R229 ;  /* 0x00000018ffe47819 */ /* 0x000fe200000114e5 */
[----:B------:R-:W-:Y:S01]  /*9570*/  IMAD R221, R227, UR44, R221 ;  /* 0x0000002ce3dd7c24 */ /* 0x000fe2000f8e02dd */
[C---:B------:R-:W-:Y:S01]  /*9580*/  PRMT R231, R35.reuse, 0x8880, RZ ;  /* 0x0000888023e77816 */ /* 0x040fe200000000ff */
[----:B------:R-:W-:Y:S01]  /*9590*/  IMAD R222, R226, UR44, R222 ;  /* 0x0000002ce2de7c24 */ /* 0x000fe2000f8e02de */
[----:B------:R-:W-:Y:S01]  /*95a0*/  SHF.R.S32.HI R229, RZ, 0x18, R232 ;  /* 0x00000018ffe57819 */ /* 0x000fe200000114e8 */
[----:B------:R-:W-:Y:S01]  /*95b0*/  IMAD R223, R228, UR44, R223 ;  /* 0x0000002ce4df7c24 */ /* 0x000fe2000f8e02df */
[----:B------:R-:W-:Y:S01]  /*95c0*/  SHF.L.U32 R226, R35, 0x10, RZ ;  /* 0x0000001023e27819 */ /* 0x000fe200000006ff */
[----:B------:R-:W-:Y:S01]  /*95d0*/  IMAD.MOV.U32 R227, RZ, RZ, R231 ;  /* 0x000000ffffe37224 */ /* 0x000fe200078e00e7 */
[----:B------:R-:W-:Y:S01]  /*95e0*/  SHF.R.S32.HI R228, RZ, 0x18, R35 ;  /* 0x00000018ffe47819 */ /* 0x000fe20000011423 */
[----:B------:R-:W-:Y:S01]  /*95f0*/  IMAD R224, R229, UR44, R224 ;  /* 0x0000002ce5e07c24 */ /* 0x000fe2000f8e02e0 */
[----:B------:R-:W-:Y:S01]  /*9600*/  SHF.R.S32.HI R226, RZ, 0x18, R226 ;  /* 0x00000018ffe27819 */ /* 0x000fe200000114e2 */
[----:B------:R-:W-:Y:S01]  /*9610*/  IMAD R225, R230, UR44, R225 ;  /* 0x0000002ce6e17c24 */ /* 0x000fe2000f8e02e1 */
[----:B------:R-:W-:Y:S01]  /*9620*/  SHF.L.U32 R230, R34, 0x10, RZ ;  /* 0x0000001022e67819 */ /* 0x000fe200000006ff */
[----:B------:R-:W-:Y:S01]  /*9630*/  IMAD R200, R227, UR44, R200 ;  /* 0x0000002ce3c87c24 */ /* 0x000fe2000f8e02c8 */
[----:B------:R-:W-:Y:S01]  /*9640*/  SHF.L.U32 R227, R35, 0x8, RZ ;  /* 0x0000000823e37819 */ /* 0x000fe200000006ff */
[----:B------:R-:W-:Y:S01]  /*9650*/  IMAD R201, R226, UR44, R201 ;  /* 0x0000002ce2c97c24 */ /* 0x000fe2000f8e02c9 */
[----:B------:R-:W-:Y:S01]  /*9660*/  PRMT R229, R34, 0x8880, RZ ;  /* 0x0000888022e57816 */ /* 0x000fe200000000ff */
[----:B------:R-:W4:Y:S01]  /*9670*/  LDL.LU R35, [R1+0x30] ;  /* 0x0000300001237983 */ /* 0x000f220000300800 */
[----:B------:R-:W-:Y:S01]  /*9680*/  SHF.R.S32.HI R227, RZ, 0x18, R227 ;  /* 0x00000018ffe37819 */ /* 0x000fe200000114e3 */
[----:B------:R-:W-:Y:S01]  /*9690*/  IMAD R130, R130, UR37, RZ ;  /* 0x0000002582827c24 */ /* 0x000fe2000f8e02ff */
[----:B------:R-:W-:Y:S01]  /*96a0*/  SHF.R.S32.HI R230, RZ, 0x18, R230 ;  /* 0x00000018ffe67819 */ /* 0x000fe200000114e6 */
[----:B------:R-:W-:Y:S01]  /*96b0*/  IMAD R131, R131, UR37, RZ ;  /* 0x0000002583837c24 */ /* 0x000fe2000f8e02ff */
[----:B------:R-:W-:Y:S01]  /*96c0*/  SHF.L.U32 R226, R34, 0x8, RZ ;  /* 0x0000000822e27819 */ /* 0x000fe200000006ff */
[----:B------:R-:W-:Y:S01]  /*96d0*/  IMAD R202, R227, UR44, R202 ;  /* 0x0000002ce3ca7c24 */ /* 0x000fe2000f8e02ca */
[----:B------:R-:W-:Y:S01]  /*96e0*/  SHF.R.S32.HI R227, RZ, 0x18, R34 ;  /* 0x00000018ffe37819 */ /* 0x000fe20000011422 */
[----:B------:R-:W-:Y:S01]  /*96f0*/  IMAD R203, R228, UR44, R203 ;  /* 0x0000002ce4cb7c24 */ /* 0x000fe2000f8e02cb */
[----:B------:R-:W-:Y:S01]  /*9700*/  SHF.R.S32.HI R226, RZ, 0x18, R226 ;  /* 0x00000018ffe27819 */ /* 0x000fe200000114e2 */
[----:B------:R-:W-:Y:S01]  /*9710*/  IMAD R204, R229, UR44, R204 ;  /* 0x0000002ce5cc7c24 */ /* 0x000fe2000f8e02cc */
[----:B------:R-:W-:Y:S01]  /*9720*/  I2IP.S8.S32.SAT R224, R225, R224, RZ ;  /* 0x000000e0e1e07239 */ /* 0x000fe200000014ff */
[----:B------:R-:W4:Y:S01]  /*9730*/  LDL.LU R34, [R1+0x34] ;  /* 0x0000340001227983 */ /* 0x000f220000300800 */
[----:B------:R-:W-:Y:S01]  /*9740*/  I2IP.S8.S32.SAT R220, R221, R220, RZ ;  /* 0x000000dcdddc7239 */ /* 0x000fe200000014ff */
[----:B------:R-:W-:Y:S01]  /*9750*/  IMAD R205, R230, UR44, R205 ;  /* 0x0000002ce6cd7c24 */ /* 0x000fe2000f8e02cd */
[----:B------:R-:W-:Y:S01]  /*9760*/  I2IP.S8.S32.SAT R221, R203, R202, RZ ;  /* 0x000000cacbdd7239 */ /* 0x000fe200000014ff */
[----:B------:R-:W-:Y:S02]  /*9770*/  IMAD R206, R226, UR44, R206 ;  /* 0x0000002ce2ce7c24 */ /* 0x000fe4000f8e02ce */
[----:B------:R-:W-:Y:S01]  /*9780*/  IMAD R207, R227, UR44, R207 ;  /* 0x0000002ce3cf7c24 */ /* 0x000fe2000f8e02cf */
[----:B------:R-:W-:Y:S01]  /*9790*/  I2IP.S8.S32.SAT R200, R201, R200, R221 ;  /* 0x000000c8c9c87239 */ /* 0x000fe200000014dd */
        /* <DEDUP_REMOVED lines=22> */
[C---:B--2---:R-:W-:Y:S01]  /*9900*/  PRMT R228, R33.reuse, 0x8880, RZ ;  /* 0x0000888021e47816 */ /* 0x044fe200000000ff */
[C---:B------:R-:W-:Y:S01]  /*9910*/  IMAD.SHL.U32 R230, R33.reuse, 0x100, RZ ;  /* 0x0000010021e67824 */ /* 0x040fe200078e00ff */
[----:B------:R-:W-:Y:S02]  /*9920*/  SHF.L.U32 R229, R33, 0x10, RZ ;  /* 0x0000001021e57819 */ /* 0x000fe400000006ff */
[----:B------:R-:W-:Y:S01]  /*9930*/  SHF.R.S32.HI R231, RZ, 0x18, R33 ;  /* 0x00000018ffe77819 */ /* 0x000fe20000011421 */
[----:B------:R-:W-:Y:S01]  /*9940*/  IMAD R208, R228, UR44, R208 ;  /* 0x0000002ce4d07c24 */ /* 0x000fe2000f8e02d0 */
[----:B------:R-:W-:Y:S01]  /*9950*/  SHF.R.S32.HI R229, RZ, 0x18, R229 ;  /* 0x00000018ffe57819 */ /* 0x000fe200000114e5 */
[----:B------:R-:W2:Y:S01]  /*9960*/  LDL.LU R33, [R1+0x38] ;  /* 0x0000380001217983 */ /* 0x000ea20000300800 */
[----:B------:R-:W-:Y:S02]  /*9970*/  SHF.R.S32.HI R230, RZ, 0x18, R230 ;  /* 0x00000018ffe67819 */ /* 0x000fe400000114e6 */
[C---:B---3--:R-:W-:Y:S01]  /*9980*/  PRMT R233, R22.reuse, 0x8880, RZ ;  /* 0x0000888016e97816 */ /* 0x048fe200000000ff */
[----:B------:R-:W-:Y:S01]  /*9990*/  IMAD R209, R229, UR44, R209 ;  /* 0x0000002ce5d17c24 */ /* 0x000fe2000f8e02d1 */
[----:B------:R-:W-:Y:S01]  /*99a0*/  SHF.L.U32 R234, R22, 0x10, RZ ;  /* 0x0000001016ea7819 */ /* 0x000fe200000006ff */
[----:B------:R-:W-:Y:S01]  /*99b0*/  IMAD R210, R230, UR44, R210 ;  /* 0x0000002ce6d27c24 */ /* 0x000fe2000f8e02d2 */
[----:B------:R-:W-:Y:S01]  /*99c0*/  SHF.L.U32 R235, R22, 0x8, RZ ;  /* 0x0000000816eb7819 */ /* 0x000fe200000006ff */
[----:B------:R-:W-:Y:S01]  /*99d0*/  IMAD R211, R231, UR44, R211 ;  /* 0x0000002ce7d37c24 */ /* 0x000fe2000f8e02d3 */
[----:B------:R-:W-:Y:S02]  /*99e0*/  SHF.R.S32.HI R232, RZ, 0x18, R22 ;  /* 0x00000018ffe87819 */ /* 0x000fe40000011416 */
[----:B------:R-:W-:Y:S01]  /*99f0*/  MOV R226, R233 ;  /* 0x000000e900e27202 */ /* 0x000fe20000000f00 */
[----:B------:R-:W3:Y:S01]  /*9a00*/  LDL.LU R22, [R1+0x3c] ;  /* 0x00003c0001167983 */ /* 0x000ee20000300800 */
[----:B------:R-:W-:Y:S02]  /*9a10*/  SHF.R.S32.HI R227, RZ, 0x18, R234 ;  /* 0x00000018ffe37819 */ /* 0x000fe400000114ea */
[----:B------:R-:W-:Y:S01]  /*9a20*/  SHF.R.S32.HI R228, RZ, 0x18, R235 ;  /* 0x00000018ffe47819 */ /* 0x000fe200000114eb */
[----:B------:R-:W-:Y:S02]  /*9a30*/  IMAD R212, R226, UR44, R212 ;  /* 0x0000002ce2d47c24 */ /* 0x000fe4000f8e02d4 */
[----:B------:R-:W-:Y:S02]  /*9a40*/  IMAD R213, R227, UR44, R213 ;  /* 0x0000002ce3d57c24 */ /* 0x000fe4000f8e02d5 */
[----:B------:R-:W-:Y:S02]  /*9a50*/  IMAD R214, R228, UR44, R214 ;  /* 0x0000002ce4d67c24 */ /* 0x000fe4000f8e02d6 */
[----:B------:R-:W-:Y:S01]  /*9a60*/  IMAD R215, R232, UR44, R215 ;  /* 0x0000002ce8d77c24 */ /* 0x000fe2000f8e02d7 */
[C---:B----4-:R-:W-:Y:S02]  /*9a70*/  PRMT R229, R35.reuse, 0x8880, RZ ;  /* 0x0000888023e57816 */ /* 0x050fe400000000ff */
[C---:B------:R-:W-:Y:S02]  /*9a80*/  SHF.L.U32 R230, R35.reuse, 0x10, RZ ;  /* 0x0000001023e67819 */ /* 0x040fe400000006ff */
[----:B------:R-:W-:Y:S02]  /*9a90*/  MOV R226, R229 ;  /* 0x000000e500e27202 */ /* 0x000fe40000000f00 */
[----:B------:R-:W-:Y:S02]  /*9aa0*/  SHF.R.S32.HI R229, RZ, 0x18, R230 ;  /* 0x00000018ffe57819 */ /* 0x000fe400000114e6 */
[----:B------:R-:W-:Y:S01]  /*9ab0*/  SHF.R.S32.HI R227, RZ, 0x18, R35 ;  /* 0x00000018ffe37819 */ /* 0x000fe20000011423 */
[----:B------:R-:W-:Y:S02]  /*9ac0*/  IMAD R184, R226, UR44, R184 ;  /* 0x0000002ce2b87c24 */ /* 0x000fe4000f8e02b8 */
[----:B------:R-:W-:Y:S01]  /*9ad0*/  IMAD.SHL.U32 R226, R35, 0x100, RZ ;  /* 0x0000010023e27824 */ /* 0x000fe200078e00ff */
[C---:B------:R-:W-:Y:S01]  /*9ae0*/  PRMT R228, R34.reuse, 0x8880, RZ ;  /* 0x0000888022e47816 */ /* 0x040fe200000000ff */
[----:B------:R-:W4:Y:S01]  /*9af0*/  LDL.LU R35, [R1+0x40] ;  /* 0x0000400001237983 */ /* 0x000f220000300800 */
[C---:B------:R-:W-:Y:S01]  /*9b00*/  SHF.L.U32 R233, R34.reuse, 0x8, RZ ;  /* 0x0000000822e97819 */ /* 0x040fe200000006ff */
[----:B------:R-:W-:Y:S01]  /*9b10*/  IMAD R185, R229, UR44, R185 ;  /* 0x0000002ce5b97c24 */ /* 0x000fe2000f8e02b9 */
[----:B------:R-:W-:Y:S02]  /*9b20*/  SHF.L.U32 R229, R34, 0x10, RZ ;  /* 0x0000001022e57819 */ /* 0x000fe400000006ff */
[----:B------:R-:W-:Y:S02]  /*9b30*/  SHF.R.S32.HI R230, RZ, 0x18, R34 ;  /* 0x00000018ffe67819 */ /* 0x000fe40000011422 */
[----:B------:R-:W-:Y:S01]  /*9b40*/  SHF.R.S32.HI R226, RZ, 0x18, R226 ;  /* 0x00000018ffe27819 */ /* 0x000fe200000114e2 */
[----:B------:R-:W4:Y:S01]  /*9b50*/  LDL.LU R34, [R1+0x44] ;  /* 0x0000440001227983 */ /* 0x000f220000300800 */
[----:B------:R-:W-:Y:S03]  /*9b60*/  SHF.R.S32.HI R229, RZ, 0x18, R229 ;  /* 0x00000018ffe57819 */ /* 0x000fe600000114e5 */
[----:B------:R-:W-:Y:S01]  /*9b70*/  IMAD R186, R226, UR44, R186 ;  /* 0x0000002ce2ba7c24 */ /* 0x000fe2000f8e02ba */
[----:B------:R-:W-:Y:S01]  /*9b80*/  SHF.R.S32.HI R226, RZ, 0x18, R233 ;  /* 0x00000018ffe27819 */ /* 0x000fe200000114e9 */
[----:B------:R-:W-:Y:S02]  /*9b90*/  IMAD R187, R227, UR44, R187 ;  /* 0x0000002ce3bb7c24 */ /* 0x000fe4000f8e02bb */
[----:B------:R-:W-:Y:S02]  /*9ba0*/  IMAD R188, R228, UR44, R188 ;  /* 0x0000002ce4bc7c24 */ /* 0x000fe4000f8e02bc */
[----:B------:R-:W-:Y:S02]  /*9bb0*/  IMAD R189, R229, UR44, R189 ;  /* 0x0000002ce5bd7c24 */ /* 0x000fe4000f8e02bd */
[----:B------:R-:W-:Y:S02]  /*9bc0*/  IMAD R190, R226, UR44, R190 ;  /* 0x0000002ce2be7c24 */ /* 0x000fe4000f8e02be */
[----:B------:R-:W-:Y:S01]  /*9bd0*/  IMAD R191, R230, UR44, R191 ;  /* 0x0000002ce6bf7c24 */ /* 0x000fe2000f8e02bf */
[C---:B--2---:R-:W-:Y:S02]  /*9be0*/  PRMT R234, R33.reuse, 0x8880, RZ ;  /* 0x0000888021ea7816 */ /* 0x044fe400000000ff */
[C---:B------:R-:W-:Y:S02]  /*9bf0*/  SHF.L.U32 R235, R33.reuse, 0x10, RZ ;  /* 0x0000001021eb7819 */ /* 0x040fe400000006ff */
[----:B------:R-:W-:Y:S02]  /*9c00*/  SHF.L.U32 R236, R33, 0x8, RZ ;  /* 0x0000000821ec7819 */ /* 0x000fe400000006ff */
[----:B------:R-:W-:Y:S02]  /*9c10*/  SHF.R.S32.HI R231, RZ, 0x18, R33 ;  /* 0x00000018ffe77819 */ /* 0x000fe40000011421 */
[----:B------:R-:W-:Y:S01]  /*9c20*/  MOV R227, R234 ;  /* 0x000000ea00e37202 */ /* 0x000fe20000000f00 */
[----:B------:R-:W2:Y:S01]  /*9c30*/  LDL.LU R33, [R1+0x48] ;  /* 0x0000480001217983 */ /* 0x000ea20000300800 */
[----:B------:R-:W-:Y:S02]  /*9c40*/  SHF.R.S32.HI R226, RZ, 0x18, R235 ;  /* 0x00000018ffe27819 */ /* 0x000fe400000114eb */
[C---:B---3--:R-:W-:Y:S01]  /*9c50*/  PRMT R237, R22.reuse, 0x8880, RZ ;  /* 0x0000888016ed7816 */ /* 0x048fe200000000ff */
[C---:B------:R-:W-:Y:S01]  /*9c60*/  IMAD.SHL.U32 R240, R22.reuse, 0x100, RZ ;  /* 0x0000010016f07824 */ /* 0x040fe200078e00ff */
[----:B------:R-:W-:Y:S01]  /*9c70*/  SHF.L.U32 R238, R22, 0x10, RZ ;  /* 0x0000001016ee7819 */ /* 0x000fe200000006ff */
[----:B------:R-:W-:Y:S01]  /*9c80*/  IMAD R192, R227, UR44, R192 ;  /* 0x0000002ce3c07c24 */ /* 0x000fe2000f8e02c0 */
[----:B------:R-:W-:Y:S01]  /*9c90*/  SHF.R.S32.HI R232, RZ, 0x18, R22 ;  /* 0x00000018ffe87819 */ /* 0x000fe20000011416 */
[----:B------:R-:W-:Y:S01]  /*9ca0*/  IMAD R193, R226, UR44, R193 ;  /* 0x0000002ce2c17c24 */ /* 0x000fe2000f8e02c1 */
[----:B------:R-:W-:Y:S01]  /*9cb0*/  SHF.R.S32.HI R228, RZ, 0x18, R236 ;  /* 0x00000018ffe47819 */ /* 0x000fe200000114ec */
[----:B------:R-:W3:Y:S01]  /*9cc0*/  LDL.LU R22, [R1+0x4c] ;  /* 0x00004c0001167983 */ /* 0x000ee20000300800 */
[----:B------:R-:W-:Y:S02]  /*9cd0*/  MOV R227, R237 ;  /* 0x000000ed00e37202 */ /* 0x000fe40000000f00 */
[----:B------:R-:W-:Y:S01]  /*9ce0*/  SHF.R.S32.HI R229, RZ, 0x18, R238 ;  /* 0x00000018ffe57819 */ /* 0x000fe200000114ee */
[----:B------:R1:W-:Y:S01]  /*9cf0*/  STL.64 [R1+0x198], R186 ;  /* 0x000198ba01007387 */ /* 0x0003e20000100a00 */
[----:B------:R-:W-:Y:S01]  /*9d00*/  SHF.R.S32.HI R226, RZ, 0x18, R240 ;  /* 0x00000018ffe27819 */ /* 0x000fe200000114f0 */
[----:B------:R-:W-:Y:S02]  /*9d10*/  IMAD R194, R228, UR44, R194 ;  /* 0x0000002ce4c27c24 */ /* 0x000fe4000f8e02c2 */
[----:B------:R-:W-:Y:S02]  /*9d20*/  IMAD R195, R231, UR44, R195 ;  /* 0x0000002ce7c37c24 */ /* 0x000fe4000f8e02c3 */
[----:B------:R1:W-:Y:S01]  /*9d30*/  STL.64 [R1+0x190], R184 ;  /* 0x000190b801007387 */ /* 0x0003e20000100a00 */
[----:B------:R-:W-:Y:S02]  /*9d40*/  IMAD R196, R227, UR44, R196 ;  /* 0x0000002ce3c47c24 */ /* 0x000fe4000f8e02c4 */
[----:B------:R-:W-:Y:S02]  /*9d50*/  IMAD R197, R229, UR44, R197 ;  /* 0x0000002ce5c57c24 */ /* 0x000fe4000f8e02c5 */
[----:B------:R-:W-:Y:S01]  /*9d60*/  IMAD R198, R226, UR44, R198 ;  /* 0x0000002ce2c67c24 */ /* 0x000fe2000f8e02c6 */
[----:B------:R-:W-:Y:S01]  /*9d70*/  STL.64 [R1+0x1a8], R190 ;  /* 0x0001a8be01007387 */ /* 0x000fe20000100a00 */
[C---:B----4-:R-:W-:Y:S01]  /*9d80*/  PRMT R227, R35.reuse, 0x8880, RZ ;  /* 0x0000888023e37816 */ /* 0x050fe200000000ff */
[----:B------:R-:W-:Y:S01]  /*9d90*/  IMAD R199, R232, UR44, R199 ;  /* 0x0000002ce8c77c24 */ /* 0x000fe2000f8e02c7 */
[C---:B------:R-:W-:Y:S02]  /*9da0*/  SHF.L.U32 R228, R35.reuse, 0x10, RZ ;  /* 0x0000001023e47819 */ /* 0x040fe400000006ff */
[----:B------:R-:W-:Y:S01]  /*9db0*/  SHF.L.U32 R234, R35, 0x8, RZ ;  /* 0x0000000823ea7819 */ /* 0x000fe200000006ff */
[----:B------:R4:W-:Y:S01]  /*9dc0*/  STL.64 [R1+0x1a0], R188 ;  /* 0x0001a0bc01007387 */ /* 0x0009e20000100a00 */
[----:B------:R-:W-:Y:S01]  /*9dd0*/  SHF.R.S32.HI R229, RZ, 0x18, R35 ;  /* 0x00000018ffe57819 */ /* 0x000fe20000011423 */
[----:B------:R-:W-:Y:S01]  /*9de0*/  IMAD R168, R227, UR44, R168 ;  /* 0x0000002ce3a87c24 */ /* 0x000fe2000f8e02a8 */
[C---:B------:R-:W-:Y:S01]  /*9df0*/  PRMT R235, R34.reuse, 0x8880, RZ ;  /* 0x0000888022eb7816 */ /* 0x040fe200000000ff */
[C---:B------:R-:W-:Y:S01]  /*9e00*/  IMAD.SHL.U32 R237, R34.reuse, 0x100, RZ ;  /* 0x0000010022ed7824 */ /* 0x040fe200078e00ff */
[----:B------:R-:W-:Y:S01]  /*9e10*/  SHF.L.U32 R236, R34, 0x10, RZ ;  /* 0x0000001022ec7819 */ /* 0x000fe200000006ff */
[----:B------:R-:W4:Y:S01]  /*9e20*/  LDL.LU R35, [R1+0x50] ;  /* 0x0000500001237983 */ /* 0x000f220000300800 */
[----:B------:R-:W-:Y:S02]  /*9e30*/  SHF.R.S32.HI R230, RZ, 0x18, R34 ;  /* 0x00000018ffe67819 */ /* 0x000fe40000011422 */
[----:B------:R-:W-:Y:S01]  /*9e40*/  SHF.R.S32.HI R228, RZ, 0x18, R228 ;  /* 0x00000018ffe47819 */ /* 0x000fe200000114e4 */
[----:B------:R-:W4:Y:S01]  /*9e50*/  LDL.LU R34, [R1+0x54] ;  /* 0x0000540001227983 */ /* 0x000f220000300800 */
[----:B------:R-:W-:Y:S02]  /*9e60*/  SHF.R.S32.HI R226, RZ, 0x18, R234 ;  /* 0x00000018ffe27819 */ /* 0x000fe400000114ea */
[----:B------:R-:W-:Y:S01]  /*9e70*/  MOV R227, R235 ;  /* 0x000000eb00e37202 */ /* 0x000fe20000000f00 */
[----:B------:R-:W-:Y:S01]  /*9e80*/  IMAD R169, R228, UR44, R169 ;  /* 0x0000002ce4a97c24 */ /* 0x000fe2000f8e02a9 */
[----:B------:R-:W-:Y:S01]  /*9e90*/  SHF.R.S32.HI R228, RZ, 0x18, R237 ;  /* 0x00000018ffe47819 */ /* 0x000fe200000114ed */
[----:B------:R-:W-:Y:S01]  /*9ea0*/  IMAD R170, R226, UR44, R170 ;  /* 0x0000002ce2aa7c24 */ /* 0x000fe2000f8e02aa */
[----:B------:R-:W-:Y:S01]  /*9eb0*/  SHF.R.S32.HI R226, RZ, 0x18, R236 ;  /* 0x00000018ffe27819 */ /* 0x000fe200000114ec */
[----:B------:R-:W-:Y:S02]  /*9ec0*/  IMAD R171, R229, UR44, R171 ;  /* 0x0000002ce5ab7c24 */ /* 0x000fe4000f8e02ab */
[----:B------:R-:W-:Y:S02]  /*9ed0*/  IMAD R172, R227, UR44, R172 ;  /* 0x0000002ce3ac7c24 */ /* 0x000fe4000f8e02ac */
[----:B------:R-:W-:Y:S02]  /*9ee0*/  IMAD R173, R226, UR44, R173 ;  /* 0x0000002ce2ad7c24 */ /* 0x000fe4000f8e02ad */
[----:B------:R-:W-:Y:S02]  /*9ef0*/  IMAD R174, R228, UR44, R174 ;  /* 0x0000002ce4ae7c24 */ /* 0x000fe4000f8e02ae */
[----:B------:R-:W-:Y:S05]  /*9f00*/  IMAD R175, R230, UR44, R175 ;  /* 0x0000002ce6af7c24 */ /* 0x000fea000f8e02af */
[----:B------:R-:W-:Y:S02]  /*9f10*/  I2IP.S8.S32.SAT R174, R175, R174, RZ ;  /* 0x000000aeafae7239 */ /* 0x000fe400000014ff */
[C---:B--2---:R-:W-:Y:S02]  /*9f20*/  PRMT R238, R33.reuse, 0x8880, RZ ;  /* 0x0000888021ee7816 */ /* 0x044fe400000000ff */
[C---:B------:R-:W-:Y:S02]  /*9f30*/  SHF.L.U32 R239, R33.reuse, 0x10, RZ ;  /* 0x0000001021ef7819 */ /* 0x040fe400000006ff */
[----:B------:R-:W-:Y:S01]  /*9f40*/  SHF.L.U32 R241, R33, 0x8, RZ ;  /* 0x0000000821f17819 */ /* 0x000fe200000006ff */
[----:B------:R-:W-:Y:S01]  /*9f50*/  IMAD.MOV.U32 R227, RZ, RZ, R238 ;  /* 0x000000ffffe37224 */ /* 0x000fe200078e00ee */
[----:B------:R-:W-:Y:S02]  /*9f60*/  SHF.R.S32.HI R231, RZ, 0x18, R33 ;  /* 0x00000018ffe77819 */ /* 0x000fe40000011421 */
[----:B------:R-:W-:Y:S01]  /*9f70*/  SHF.R.S32.HI R229, RZ, 0x18, R239 ;  /* 0x00000018ffe57819 */ /* 0x000fe200000114ef */
[----:B------:R-:W2:Y:S01]  /*9f80*/  LDL.LU R33, [R1+0x58] ;  /* 0x0000580001217983 */ /* 0x000ea20000300800 */
[C---:B---3--:R-:W-:Y:S01]  /*9f90*/  PRMT R243, R22.reuse, 0x8880, RZ ;  /* 0x0000888016f37816 */ /* 0x048fe200000000ff */
[----:B------:R-:W-:Y:S01]  /*9fa0*/  IMAD R176, R227, UR44, R176 ;  /* 0x0000002ce3b07c24 */ /* 0x000fe2000f8e02b0 */
[C---:B------:R-:W-:Y:S01]  /*9fb0*/  SHF.L.U32 R245, R22.reuse, 0x10, RZ ;  /* 0x0000001016f57819 */ /* 0x040fe200000006ff */
[----:B------:R-:W-:Y:S01]  /*9fc0*/  IMAD R177, R229, UR44, R177 ;  /* 0x0000002ce5b17c24 */ /* 0x000fe2000f8e02b1 */
[----:B------:R-:W-:Y:S02]  /*9fd0*/  SHF.L.U32 R246, R22, 0x8, RZ ;  /* 0x0000000816f67819 */ /* 0x000fe400000006ff */
[----:B------:R-:W-:Y:S02]  /*9fe0*/  SHF.R.S32.HI R233, RZ, 0x18, R22 ;  /* 0x00000018ffe97819 */ /* 0x000fe40000011416 */
[----:B------:R-:W-:Y:S01]  /*9ff0*/  SHF.R.S32.HI R226, RZ, 0x18, R241 ;  /* 0x00000018ffe27819 */ /* 0x000fe200000114f1 */
[----:B------:R-:W3:Y:S01]  /*a000*/  LDL.LU R22, [R1+0x5c] ;  /* 0x00005c0001167983 */ /* 0x000ee20000300800 */
[----:B------:R-:W-:Y:S02]  /*a010*/  MOV R227, R243 ;  /* 0x000000f300e37202 */ /* 0x000fe40000000f00 */
[----:B------:R-:W-:Y:S01]  /*a020*/  SHF.R.S32.HI R228, RZ, 0x18, R245 ;  /* 0x00000018ffe47819 */ /* 0x000fe200000114f5 */
[----:B------:R-:W-:Y:S01]  /*a030*/  IMAD R178, R226, UR44, R178 ;  /* 0x0000002ce2b27c24 */ /* 0x000fe2000f8e02b2 */
[----:B------:R-:W-:Y:S01]  /*a040*/  SHF.R.S32.HI R226, RZ, 0x18, R246 ;  /* 0x00000018ffe27819 */ /* 0x000fe200000114f6 */
[----:B------:R-:W-:Y:S02]  /*a050*/  IMAD R179, R231, UR44, R179 ;  /* 0x0000002ce7b37c24 */ /* 0x000fe4000f8e02b3 */
[----:B------:R-:W-:Y:S02]  /*a060*/  IMAD R180, R227, UR44, R180 ;  /* 0x0000002ce3b47c24 */ /* 0x000fe4000f8e02b4 */
[----:B------:R-:W-:Y:S02]  /*a070*/  IMAD R181, R228, UR44, R181 ;  /* 0x0000002ce4b57c24 */ /* 0x000fe4000f8e02b5 */
[----:B------:R-:W-:Y:S02]  /*a080*/  IMAD R182, R226, UR44, R182 ;  /* 0x0000002ce2b67c24 */ /* 0x000fe4000f8e02b6 */
[----:B------:R-:W-:Y:S01]  /*a090*/  IMAD R183, R233, UR44, R183 ;  /* 0x0000002ce9b77c24 */ /* 0x000fe2000f8e02b7 */
[C---:B----4-:R-:W-:Y:S02]  /*a0a0*/  PRMT R230, R35.reuse, 0x8880, RZ ;  /* 0x0000888023e67816 */ /* 0x050fe400000000ff */
[C---:B------:R-:W-:Y:S02]  /*a0b0*/  SHF.L.U32 R236, R35.reuse, 0x10, RZ ;  /* 0x0000001023ec7819 */ /* 0x040fe400000006ff */
[----:B------:R-:W-:Y:S02]  /*a0c0*/  SHF.L.U32 R237, R35, 0x8, RZ ;  /* 0x0000000823ed7819 */ /* 0x000fe400000006ff */
[----:B------:R-:W-:Y:S02]  /*a0d0*/  SHF.R.S32.HI R229, RZ, 0x18, R35 ;  /* 0x00000018ffe57819 */ /* 0x000fe40000011423 */
[C---:B------:R-:W-:Y:S01]  /*a0e0*/  PRMT R238, R34.reuse, 0x8880, RZ ;  /* 0x0000888022ee7816 */ /* 0x040fe200000000ff */
[----:B------:R-:W4:Y:S01]  /*a0f0*/  LDL.LU R35, [R1+0x60] ;  /* 0x0000600001237983 */ /* 0x000f220000300800 */
[C---:B------:R-:W-:Y:S02]  /*a100*/  SHF.L.U32 R239, R34.reuse, 0x10, RZ ;  /* 0x0000001022ef7819 */ /* 0x040fe400000006ff */
[----:B------:R-:W-:Y:S02]  /*a110*/  SHF.L.U32 R240, R34, 0x8, RZ ;  /* 0x0000000822f07819 */ /* 0x000fe400000006ff */
[----:B------:R-:W-:Y:S02]  /*a120*/  SHF.R.S32.HI R232, RZ, 0x18, R34 ;  /* 0x00000018ffe87819 */ /* 0x000fe40000011422 */
[----:B------:R-:W-:Y:S01]  /*a130*/  MOV R227, R230 ;  /* 0x000000e600e37202 */ /* 0x000fe20000000f00 */
[----:B------:R-:W4:Y:S01]  /*a140*/  LDL.LU R34, [R1+0x64] ;  /* 0x0000640001227983 */ /* 0x000f220000300800 */
[----:B------:R-:W-:Y:S02]  /*a150*/  SHF.R.S32.HI R226, RZ, 0x18, R236 ;  /* 0x00000018ffe27819 */ /* 0x000fe400000114ec */
[----:B------:R-:W-:Y:S01]  /*a160*/  SHF.R.S32.HI R228, RZ, 0x18, R237 ;  /* 0x00000018ffe47819 */ /* 0x000fe200000114ed */
[----:B------:R-:W-:Y:S01]  /*a170*/  IMAD R152, R227, UR44, R152 ;  /* 0x0000002ce3987c24 */ /* 0x000fe2000f8e0298 */
        /* <DEDUP_REMOVED lines=11> */
[C---:B--2---:R-:W-:Y:S01]  /*a230*/  PRMT R242, R33.reuse, 0x8880, RZ ;  /* 0x0000888021f27816 */ /* 0x044fe200000000ff */
[C---:B------:R-:W-:Y:S01]  /*a240*/  IMAD.SHL.U32 R247, R33.reuse, 0x100, RZ ;  /* 0x0000010021f77824 */ /* 0x040fe200078e00ff */
[----:B------:R-:W-:Y:S02]  /*a250*/  SHF.L.U32 R244, R33, 0x10, RZ ;  /* 0x0000001021f47819 */ /* 0x000fe400000006ff */
[----:B------:R-:W-:Y:S02]  /*a260*/  SHF.R.S32.HI R234, RZ, 0x18, R33 ;  /* 0x00000018ffea7819 */ /* 0x000fe40000011421 */
[----:B------:R-:W-:Y:S01]  /*a270*/  MOV R227, R242 ;  /* 0x000000f200e37202 */ /* 0x000fe20000000f00 */
[----:B------:R-:W2:Y:S01]  /*a280*/  LDL.LU R33, [R1+0x68] ;  /* 0x0000680001217983 */ /* 0x000ea20000300800 */
[----:B------:R-:W-:Y:S02]  /*a290*/  SHF.R.S32.HI R228, RZ, 0x18, R244 ;  /* 0x00000018ffe47819 */ /* 0x000fe400000114f4 */
[C---:B---3--:R-:W-:Y:S01]  /*a2a0*/  PRMT R249, R22.reuse, 0x8880, RZ ;  /* 0x0000888016f97816 */ /* 0x048fe200000000ff */
[----:B------:R-:W-:Y:S01]  /*a2b0*/  IMAD R160, R227, UR44, R160 ;  /* 0x0000002ce3a07c24 */ /* 0x000fe2000f8e02a0 */
[----:B------:R-:W-:Y:S01]  /*a2c0*/  SHF.L.U32 R250, R22, 0x10, RZ ;  /* 0x0000001016fa7819 */ /* 0x000fe200000006ff */
[----:B------:R-:W-:Y:S01]  /*a2d0*/  IMAD R161, R228, UR44, R161 ;  /* 0x0000002ce4a17c24 */ /* 0x000fe2000f8e02a1 */
[----:B------:R-:W-:Y:S02]  /*a2e0*/  SHF.L.U32 R251, R22, 0x8, RZ ;  /* 0x0000000816fb7819 */ /* 0x000fe400000006ff */
[----:B------:R-:W-:Y:S02]  /*a2f0*/  SHF.R.S32.HI R235, RZ, 0x18, R22 ;  /* 0x00000018ffeb7819 */ /* 0x000fe40000011416 */
[----:B------:R-:W-:Y:S01]  /*a300*/  SHF.R.S32.HI R226, RZ, 0x18, R247 ;  /* 0x00000018ffe27819 */ /* 0x000fe200000114f7 */
[----:B------:R-:W3:Y:S01]  /*a310*/  LDL.LU R22, [R1+0x6c] ;  /* 0x00006c0001167983 */ /* 0x000ee20000300800 */
[----:B------:R-:W-:Y:S02]  /*a320*/  MOV R227, R249 ;  /* 0x000000f900e37202 */ /* 0x000fe40000000f00 */
[----:B------:R-:W-:Y:S01]  /*a330*/  SHF.R.S32.HI R228, RZ, 0x18, R251 ;  /* 0x00000018ffe47819 */ /* 0x000fe200000114fb */
[----:B------:R-:W3:Y:S01]  /*a340*/  LDL.LU R38, [R1+0x70] ;  /* 0x0000700001267983 */ /* 0x000ee20000300800 */
[----:B------:R-:W-:Y:S01]  /*a350*/  IMAD R162, R226, UR44, R162 ;  /* 0x0000002ce2a27c24 */ /* 0x000fe2000f8e02a2 */
[----:B------:R-:W-:Y:S01]  /*a360*/  SHF.R.S32.HI R226, RZ, 0x18, R250 ;  /* 0x00000018ffe27819 */ /* 0x000fe200000114fa */
[----:B------:R-:W-:Y:S02]  /*a370*/  IMAD R163, R234, UR44, R163 ;  /* 0x0000002ceaa37c24 */ /* 0x000fe4000f8e02a3 */
[----:B------:R-:W-:Y:S02]  /*a380*/  IMAD R164, R227, UR44, R164 ;  /* 0x0000002ce3a47c24 */ /* 0x000fe4000f8e02a4 */
[----:B------:R-:W-:Y:S02]  /*a390*/  IMAD R165, R226, UR44, R165 ;  /* 0x0000002ce2a57c24 */ /* 0x000fe4000f8e02a5 */
[----:B------:R-:W-:Y:S02]  /*a3a0*/  IMAD R166, R228, UR44, R166 ;  /* 0x0000002ce4a67c24 */ /* 0x000fe4000f8e02a6 */
[----:B------:R-:W-:Y:S01]  /*a3b0*/  IMAD R167, R235, UR44, R167 ;  /* 0x0000002ceba77c24 */ /* 0x000fe2000f8e02a7 */
[C---:B----4-:R-:W-:Y:S01]  /*a3c0*/  PRMT R229, R35.reuse, 0x8880, RZ ;  /* 0x0000888023e57816 */ /* 0x050fe200000000ff */
[C---:B------:R-:W-:Y:S01]  /*a3d0*/  IMAD.U32 R237, R35.reuse, 0x10000, RZ ;  /* 0x0001000023ed7824 */ /* 0x040fe200078e00ff */
[----:B------:R-:W-:Y:S02]  /*a3e0*/  SHF.L.U32 R238, R35, 0x8, RZ ;  /* 0x0000000823ee7819 */ /* 0x000fe400000006ff */
[----:B------:R-:W-:Y:S02]  /*a3f0*/  SHF.R.S32.HI R230, RZ, 0x18, R35 ;  /* 0x00000018ffe67819 */ /* 0x000fe40000011423 */
[----:B------:R-:W-:Y:S02]  /*a400*/  MOV R227, R229 ;  /* 0x000000e500e37202 */ /* 0x000fe40000000f00 */
[C---:B------:R-:W-:Y:S02]  /*a410*/  PRMT R241, R34.reuse, 0x8880, RZ ;  /* 0x0000888022f17816 */ /* 0x040fe400000000ff */
[C---:B------:R-:W-:Y:S01]  /*a420*/  SHF.L.U32 R243, R34.reuse, 0x10, RZ ;  /* 0x0000001022f37819 */ /* 0x040fe200000006ff */
[----:B------:R-:W-:Y:S01]  /*a430*/  IMAD R136, R227, UR44, R136 ;  /* 0x0000002ce3887c24 */ /* 0x000fe2000f8e0288 */
[----:B------:R-:W-:Y:S02]  /*a440*/  SHF.L.U32 R245, R34, 0x8, RZ ;  /* 0x0000000822f57819 */ /* 0x000fe400000006ff */
        /* <DEDUP_REMOVED lines=16> */
[C---:B-1----:R-:W-:Y:S02]  /*a550*/  SHF.L.U32 R186, R33.reuse, 0x10, RZ ;  /* 0x0000001021ba7819 */ /* 0x042fe400000006ff */
[----:B------:R-:W-:Y:S02]  /*a560*/  SHF.L.U32 R184, R33, 0x8, RZ ;  /* 0x0000000821b87819 */ /* 0x000fe400000006ff */
[----:B------:R-:W-:Y:S02]  /*a570*/  SHF.R.S32.HI R233, RZ, 0x18, R33 ;  /* 0x00000018ffe97819 */ /* 0x000fe40000011421 */
[----:B------:R-:W-:Y:S01]  /*a580*/  MOV R227, R246 ;  /* 0x000000f600e37202 */ /* 0x000fe20000000f00 */
[----:B------:R-:W2:Y:S01]  /*a590*/  LDL.LU R33, [R1+0x78] ;  /* 0x0000780001217983 */ /* 0x000ea20000300800 */
[----:B------:R-:W-:Y:S02]  /*a5a0*/  SHF.R.S32.HI R226, RZ, 0x18, R186 ;  /* 0x00000018ffe27819 */ /* 0x000fe400000114ba */
[C---:B---3--:R-:W-:Y:S01]  /*a5b0*/  PRMT R36, R22.reuse, 0x8880, RZ ;  /* 0x0000888016247816 */ /* 0x048fe200000000ff */
[C---:B------:R-:W-:Y:S01]  /*a5c0*/  IMAD.U32 R35, R22.reuse, 0x10000, RZ ;  /* 0x0001000016237824 */ /* 0x040fe200078e00ff */
[----:B------:R-:W-:Y:S01]  /*a5d0*/  SHF.L.U32 R37, R22, 0x8, RZ ;  /* 0x0000000816257819 */ /* 0x000fe200000006ff */
[----:B------:R-:W-:Y:S01]  /*a5e0*/  IMAD R144, R227, UR44, R144 ;  /* 0x0000002ce3907c24 */ /* 0x000fe2000f8e0290 */
[----:B------:R-:W-:Y:S01]  /*a5f0*/  SHF.R.S32.HI R236, RZ, 0x18, R22 ;  /* 0x00000018ffec7819 */ /* 0x000fe20000011416 */
[C---:B------:R-:W-:Y:S01]  /*a600*/  IMAD.SHL.U32 R242, R38.reuse, 0x100, RZ ;  /* 0x0000010026f27824 */ /* 0x040fe200078e00ff */
[C---:B------:R-:W-:Y:S01]  /*a610*/  PRMT R239, R38.reuse, 0x8880, RZ ;  /* 0x0000888026ef7816 */ /* 0x040fe200000000ff */
[----:B------:R-:W3:Y:S01]  /*a620*/  LDL.LU R22, [R1+0x7c] ;  /* 0x00007c0001167983 */ /* 0x000ee20000300800 */
[----:B------:R-:W-:Y:S01]  /*a630*/  SHF.L.U32 R240, R38, 0x10, RZ ;  /* 0x0000001026f07819 */ /* 0x000fe200000006ff */
[----:B------:R-:W-:Y:S01]  /*a640*/  IMAD R145, R226, UR44, R145 ;  /* 0x0000002ce2917c24 */ /* 0x000fe2000f8e0291 */
[----:B------:R-:W-:Y:S02]  /*a650*/  SHF.R.S32.HI R232, RZ, 0x18, R38 ;  /* 0x00000018ffe87819 */ /* 0x000fe40000011426 */
[----:B------:R-:W-:Y:S02]  /*a660*/  SHF.R.S32.HI R228, RZ, 0x18, R184 ;  /* 0x00000018ffe47819 */ /* 0x000fe400000114b8 */
[----:B------:R-:W-:Y:S02]  /*a670*/  MOV R227, R36 ;  /* 0x0000002400e37202 */ /* 0x000fe40000000f00 */
[----:B------:R-:W-:Y:S01]  /*a680*/  SHF.R.S32.HI R229, RZ, 0x18, R35 ;  /* 0x00000018ffe57819 */ /* 0x000fe20000011423 */
[----:B------:R-:W-:Y:S01]  /*a690*/  IMAD R146, R228, UR44, R146 ;  /* 0x0000002ce4927c24 */ /* 0x000fe2000f8e0292 */
[----:B------:R-:W-:Y:S01]  /*a6a0*/  SHF.R.S32.HI R226, RZ, 0x18, R37 ;  /* 0x00000018ffe27819 */ /* 0x000fe20000011425 */
[----:B------:R-:W-:Y:S01]  /*a6b0*/  IMAD R147, R233, UR44, R147 ;  /* 0x0000002ce9937c24 */ /* 0x000fe2000f8e0293 */
[----:B------:R-:W-:Y:S01]  /*a6c0*/  SHF.R.S32.HI R228, RZ, 0x18, R240 ;  /* 0x00000018ffe47819 */ /* 0x000fe200000114f0 */
[----:B------:R-:W-:Y:S02]  /*a6d0*/  IMAD R148, R227, UR44, R148 ;  /* 0x0000002ce3947c24 */ /* 0x000fe4000f8e0294 */
[----:B------:R-:W-:Y:S02]  /*a6e0*/  IMAD.MOV.U32 R227, RZ, RZ, R239 ;  /* 0x000000ffffe37224 */ /* 0x000fe400078e00ef */
[----:B------:R-:W-:Y:S02]  /*a6f0*/  IMAD R149, R229, UR44, R149 ;  /* 0x0000002ce5957c24 */ /* 0x000fe4000f8e0295 */
[----:B------:R-:W-:Y:S01]  /*a700*/  IMAD R150, R226, UR44, R150 ;  /* 0x0000002ce2967c24 */ /* 0x000fe2000f8e0296 */
[----:B------:R-:W-:Y:S01]  /*a710*/  SHF.R.S32.HI R226, RZ, 0x18, R242 ;  /* 0x00000018ffe27819 */ /* 0x000fe200000114f2 */
[----:B------:R-:W-:Y:S02]  /*a720*/  IMAD R151, R236, UR44, R151 ;  /* 0x0000002cec977c24 */ /* 0x000fe4000f8e0297 */
[----:B------:R-:W-:Y:S02]  /*a730*/  IMAD R120, R227, UR44, R120 ;  /* 0x0000002ce3787c24 */ /* 0x000fe4000f8e0278 */
[----:B------:R-:W-:Y:S02]  /*a740*/  IMAD R121, R228, UR44, R121 ;  /* 0x0000002ce4797c24 */ /* 0x000fe4000f8e0279 */
[----:B------:R-:W-:Y:S01]  /*a750*/  IMAD R122, R226, UR44, R122 ;  /* 0x0000002ce27a7c24 */ /* 0x000fe2000f8e027a */
[----:B----4-:R-:W-:Y:S01]  /*a760*/  PRMT R244, R34, 0x8880, RZ ;  /* 0x0000888022f47816 */ /* 0x010fe200000000ff */
[----:B------:R-:W-:Y:S01]  /*a770*/  IMAD R123, R232, UR44, R123 ;  /* 0x0000002ce87b7c24 */ /* 0x000fe2000f8e027b */
[C---:B------:R-:W-:Y:S02]  /*a780*/  SHF.L.U32 R250, R34.reuse, 0x10, RZ ;  /* 0x0000001022fa7819 */ /* 0x040fe400000006ff */
[----:B------:R-:W-:Y:S02]  /*a790*/  SHF.L.U32 R251, R34, 0x8, RZ ;  /* 0x0000000822fb7819 */ /* 0x000fe400000006ff */
[----:B------:R-:W-:Y:S02]  /*a7a0*/  SHF.R.S32.HI R234, RZ, 0x18, R34 ;  /* 0x00000018ffea7819 */ /* 0x000fe40000011422 */
[----:B------:R-:W-:Y:S02]  /*a7b0*/  MOV R227, R244 ;  /* 0x000000f400e37202 */ /* 0x000fe40000000f00 */
[----:B------:R-:W-:Y:S02]  /*a7c0*/  SHF.R.S32.HI R226, RZ, 0x18, R250 ;  /* 0x00000018ffe27819 */ /* 0x000fe400000114fa */
[----:B------:R-:W-:Y:S01]  /*a7d0*/  SHF.R.S32.HI R228, RZ, 0x18, R251 ;  /* 0x00000018ffe47819 */ /* 0x000fe200000114fb */
[----:B------:R-:W-:Y:S02]  /*a7e0*/  IMAD R124, R227, UR44, R124 ;  /* 0x0000002ce37c7c24 */ /* 0x000fe4000f8e027c */
[----:B------:R-:W-:Y:S02]  /*a7f0*/  IMAD R125, R226, UR44, R125 ;  /* 0x0000002ce27d7c24 */ /* 0x000fe4000f8e027d */
[----:B------:R-:W-:Y:S02]  /*a800*/  IMAD R126, R228, UR44, R126 ;  /* 0x0000002ce47e7c24 */ /* 0x000fe4000f8e027e */
[----:B------:R-:W-:Y:S05]  /*a810*/  IMAD R127, R234, UR44, R127 ;  /* 0x0000002cea7f7c24 */ /* 0x000fea000f8e027f */
[----:B------:R-:W-:Y:S02]  /*a820*/  I2IP.S8.S32.SAT R126, R127, R126, RZ ;  /* 0x0000007e7f7e7239 */ /* 0x000fe400000014ff */
[C---:B--2---:R-:W-:Y:S02]  /*a830*/  PRMT R252, R33.reuse, 0x8880, RZ ;  /* 0x0000888021fc7816 */ /* 0x044fe400000000ff */
[C---:B------:R-:W-:Y:S02]  /*a840*/  SHF.L.U32 R185, R33.reuse, 0x10, RZ ;  /* 0x0000001021b97819 */ /* 0x040fe400000006ff */
[----:B------:R-:W-:Y:S02]  /*a850*/  SHF.L.U32 R39, R33, 0x8, RZ ;  /* 0x0000000821277819 */ /* 0x000fe400000006ff */
[----:B------:R-:W-:Y:S02]  /*a860*/  SHF.R.S32.HI R235, RZ, 0x18, R33 ;  /* 0x00000018ffeb7819 */ /* 0x000fe40000011421 */
[----:B------:R-:W-:Y:S01]  /*a870*/  MOV R227, R252 ;  /* 0x000000fc00e37202 */ /* 0x000fe20000000f00 */
[----:B------:R-:W2:Y:S01]  /*a880*/  LDL.LU R33, [R1+0x80] ;  /* 0x0000800001217983 */ /* 0x000ea20000300800 */
[C---:B---3--:R-:W-:Y:S01]  /*a890*/  PRMT R189, R22.reuse, 0x8880, RZ ;  /* 0x0000888016bd7816 */ /* 0x048fe200000000ff */
[C---:B------:R-:W-:Y:S01]  /*a8a0*/  IMAD.SHL.U32 R190, R22.reuse, 0x100, RZ ;  /* 0x0000010016be7824 */ /* 0x040fe200078e00ff */
[----:B------:R-:W-:Y:S01]  /*a8b0*/  SHF.L.U32 R191, R22, 0x10, RZ ;  /* 0x0000001016bf7819 */ /* 0x000fe200000006ff */
[----:B------:R-:W3:Y:S01]  /*a8c0*/  LDL.LU R34, [R1+0x84] ;  /* 0x0000840001227983 */ /* 0x000ee20000300800 */
[----:B------:R-:W-:Y:S01]  /*a8d0*/  SHF.R.S32.HI R237, RZ, 0x18, R22 ;  /* 0x00000018ffed7819 */ /* 0x000fe20000011416 */
[----:B------:R-:W-:Y:S01]  /*a8e0*/  IMAD R128, R227, UR44, R128 ;  /* 0x0000002ce3807c24 */ /* 0x000fe2000f8e0280 */
[----:B------:R-:W-:Y:S01]  /*a8f0*/  MOV R240, R39 ;  /* 0x0000002700f07202 */ /* 0x000fe20000000f00 */
[----:B------:R-:W4:Y:S01]  /*a900*/  LDL.LU R22, [R1+0x88] ;  /* 0x0000880001167983 */ /* 0x000f220000300800 */
[----:B------:R-:W-:Y:S01]  /*a910*/  SHF.R.S32.HI R229, RZ, 0x18, R185 ;  /* 0x00000018ffe57819 */ /* 0x000fe200000114b9 */
[----:B------:R-:W-:Y:S01]  /*a920*/  IMAD.MOV.U32 R227, RZ, RZ, R189 ;  /* 0x000000ffffe37224 */ /* 0x000fe200078e00bd */
[----:B------:R-:W-:Y:S01]  /*a930*/  SHF.R.S32.HI R226, RZ, 0x18, R240 ;  /* 0x00000018ffe27819 */ /* 0x000fe200000114f0 */
[----:B------:R-:W4:Y:S01]  /*a940*/  LDL.LU R38, [R1+0x8c] ;  /* 0x00008c0001267983 */ /* 0x000f220000300800 */
[----:B------:R-:W-:Y:S01]  /*a950*/  SHF.R.S32.HI R228, RZ, 0x18, R191 ;  /* 0x00000018ffe47819 */ /* 0x000fe200000114bf */
[----:B------:R-:W-:Y:S02]  /*a960*/  IMAD R129, R229, UR44, R129 ;  /* 0x0000002ce5817c24 */ /* 0x000fe4000f8e0281 */
        /* <DEDUP_REMOVED lines=9> */
[----:B------:R-:W-:Y:S01]  /*aa00*/  SHF.L.U32 R246, R33, 0x8, RZ ;  /* 0x0000000821f67819 */ /* 0x000fe200000006ff */
[C---:B---3--:R-:W-:Y:S01]  /*aa10*/  IMAD.U32 R249, R34.reuse, 0x10000, RZ ;  /* 0x0001000022f97824 */ /* 0x048fe200078e00ff */
[----:B------:R-:W-:Y:S02]  /*aa20*/  SHF.R.S32.HI R230, RZ, 0x18, R33 ;  /* 0x00000018ffe67819 */ /* 0x000fe40000011421 */
[C---:B------:R-:W-:Y:S02]  /*aa30*/  PRMT R247, R34.reuse, 0x8880, RZ ;  /* 0x0000888022f77816 */ /* 0x040fe400000000ff */
[----:B------:R-:W-:Y:S02]  /*aa40*/  SHF.L.U32 R33, R34, 0x8, RZ ;  /* 0x0000000822217819 */ /* 0x000fe400000006ff */
[----:B------:R-:W-:Y:S02]  /*aa50*/  SHF.R.S32.HI R231, RZ, 0x18, R34 ;  /* 0x00000018ffe77819 */ /* 0x000fe40000011422 */
[C---:B----4-:R-:W-:Y:S02]  /*aa60*/  PRMT R34, R22.reuse, 0x8880, RZ ;  /* 0x0000888016227816 */ /* 0x050fe400000000ff */
[C---:B------:R-:W-:Y:S02]  /*aa70*/  SHF.L.U32 R35, R22.reuse, 0x10, RZ ;  /* 0x0000001016237819 */ /* 0x040fe400000006ff */
[----:B------:R-:W-:Y:S02]  /*aa80*/  SHF.L.U32 R36, R22, 0x8, RZ ;  /* 0x0000000816247819 */ /* 0x000fe400000006ff */
[----:B------:R-:W-:Y:S02]  /*aa90*/  SHF.R.S32.HI R233, RZ, 0x18, R22 ;  /* 0x00000018ffe97819 */ /* 0x000fe40000011416 */
[C---:B------:R-:W-:Y:S02]  /*aaa0*/  PRMT R187, R38.reuse, 0x8880, RZ ;  /* 0x0000888026bb7816 */ /* 0x040fe400000000ff */
[C---:B------:R-:W-:Y:S02]  /*aab0*/  SHF.L.U32 R186, R38.reuse, 0x10, RZ ;  /* 0x0000001026ba7819 */ /* 0x040fe400000006ff */
[----:B------:R-:W-:Y:S02]  /*aac0*/  SHF.L.U32 R22, R38, 0x8, RZ ;  /* 0x0000000826167819 */ /* 0x000fe400000006ff */
[----:B------:R-:W-:Y:S02]  /*aad0*/  SHF.R.S32.HI R238, RZ, 0x18, R38 ;  /* 0x00000018ffee7819 */ /* 0x000fe40000011426 */
[----:B------:R-:W-:Y:S01]  /*aae0*/  MOV R227, R241 ;  /* 0x000000f100e37202 */ /* 0x000fe20000000f00 */
[----:B------:R-:W2:Y:S01]  /*aaf0*/  LDL.LU R38, [R1+0x90] ;  /* 0x0000900001267983 */ /* 0x000ea20000300800 */
[----:B------:R-:W-:Y:S02]  /*ab00*/  SHF.R.S32.HI R226, RZ, 0x18, R245 ;  /* 0x00000018ffe27819 */ /* 0x000fe400000114f5 */
[----:B------:R-:W-:Y:S01]  /*ab10*/  SHF.R.S32.HI R228, RZ, 0x18, R246 ;  /* 0x00000018ffe47819 */ /* 0x000fe200000114f6 */
[----:B------:R-:W3:Y:S01]  /*ab20*/  LDL.LU R37, [R1+0x94] ;  /* 0x0000940001257983 */ /* 0x000ee20000300800 */
[----:B------:R-:W-:Y:S01]  /*ab30*/  SHF.R.S32.HI R229, RZ, 0x18, R249 ;  /* 0x00000018ffe57819 */ /* 0x000fe200000114f9 */
[----:B------:R-:W-:Y:S01]  /*ab40*/  IMAD R104, R227, UR44, R104 ;  /* 0x0000002ce3687c24 */ /* 0x000fe2000f8e0268 */
[----:B------:R-:W-:Y:S01]  /*ab50*/  MOV R227, R247 ;  /* 0x000000f700e37202 */ /* 0x000fe20000000f00 */
[----:B------:R-:W4:Y:S01]  /*ab60*/  LDL.LU R184, [R1+0x98] ;  /* 0x0000980001b87983 */ /* 0x000f220000300800 */
[----:B------:R-:W-:Y:S02]  /*ab70*/  IMAD R105, R226, UR44, R105 ;  /* 0x0000002ce2697c24 */ /* 0x000fe4000f8e0269 */
[----:B------:R-:W-:Y:S01]  /*ab80*/  IMAD R106, R228, UR44, R106 ;  /* 0x0000002ce46a7c24 */ /* 0x000fe2000f8e026a */
[----:B------:R-:W4:Y:S01]  /*ab90*/  LDL.LU R239, [R1+0x9c] ;  /* 0x00009c0001ef7983 */ /* 0x000f220000300800 */
[----:B------:R-:W-:Y:S02]  /*aba0*/  IMAD R107, R230, UR44, R107 ;  /* 0x0000002ce66b7c24 */ /* 0x000fe4000f8e026b */
[----:B------:R-:W-:Y:S01]  /*abb0*/  IMAD R108, R227, UR44, R108 ;  /* 0x0000002ce36c7c24 */ /* 0x000fe2000f8e026c */
[----:B------:R1:W-:Y:S01]  /*abc0*/  STL [R1+0x18c], R84 ;  /* 0x00018c5401007387 */ /* 0x0003e20000100800 */
[----:B------:R-:W-:Y:S03]  /*abd0*/  IMAD R109, R229, UR44, R109 ;  /* 0x0000002ce56d7c24 */ /* 0x000fe6000f8e026d */
[----:B------:R-:W4:Y:S04]  /*abe0*/  LDL.LU R189, [R1+0xa0] ;  /* 0x0000a00001bd7983 */ /* 0x000f280000300800 */
[----:B-1----:R-:W4:Y:S04]  /*abf0*/  LDL.LU R84, [R1+0xa4] ;  /* 0x0000a40001547983 */ /* 0x002f280000300800 */
[----:B------:R-:W4:Y:S04]  /*ac00*/  LDL.LU R240, [R1+0xac] ;  /* 0x0000ac0001f07983 */ /* 0x000f280000300800 */
[----:B------:R-:W4:Y:S01]  /*ac10*/  LDL.LU R241, [R1+0xa8] ;  /* 0x0000a80001f17983 */ /* 0x000f220000300800 */
[C---:B--2---:R-:W-:Y:S02]  /*ac20*/  PRMT R242, R38.reuse, 0x8880, RZ ;  /* 0x0000888026f27816 */ /* 0x044fe400000000ff */
[C---:B------:R-:W-:Y:S02]  /*ac30*/  SHF.L.U32 R243, R38.reuse, 0x10, RZ ;  /* 0x0000001026f37819 */ /* 0x040fe400000006ff */
[----:B------:R-:W-:Y:S01]  /*ac40*/  SHF.L.U32 R250, R38, 0x8, RZ ;  /* 0x0000000826fa7819 */ /* 0x000fe200000006ff */
[C---:B---3--:R-:W-:Y:S01]  /*ac50*/  IMAD.U32 R252, R37.reuse, 0x10000, RZ ;  /* 0x0001000025fc7824 */ /* 0x048fe200078e00ff */
[----:B------:R-:W-:Y:S02]  /*ac60*/  SHF.R.S32.HI R229, RZ, 0x18, R243 ;  /* 0x00000018ffe57819 */ /* 0x000fe400000114f3 */
[C---:B------:R-:W-:Y:S02]  /*ac70*/  SHF.L.U32 R185, R37.reuse, 0x8, RZ ;  /* 0x0000000825b97819 */ /* 0x040fe400000006ff */
[----:B------:R-:W-:Y:S02]  /*ac80*/  PRMT R251, R37, 0x8880, RZ ;  /* 0x0000888025fb7816 */ /* 0x000fe400000000ff */
[----:B------:R-:W-:Y:S02]  /*ac90*/  SHF.R.S32.HI R232, RZ, 0x18, R38 ;  /* 0x00000018ffe87819 */ /* 0x000fe40000011426 */
[----:B------:R-:W-:Y:S02]  /*aca0*/  SHF.R.S32.HI R234, RZ, 0x18, R37 ;  /* 0x00000018ffea7819 */ /* 0x000fe40000011425 */
[C---:B----4-:R-:W-:Y:S02]  /*acb0*/  PRMT R37, R184.reuse, 0x8880, RZ ;  /* 0x00008880b8257816 */ /* 0x050fe400000000ff */
[C---:B------:R-:W-:Y:S02]  /*acc0*/  SHF.L.U32 R38, R184.reuse, 0x10, RZ ;  /* 0x00000010b8267819 */ /* 0x040fe400000006ff */
[C---:B------:R-:W-:Y:S02]  /*acd0*/  PRMT R244, R189.reuse, 0x8880, RZ ;  /* 0x00008880bdf47816 */ /* 0x040fe400000000ff */
[C---:B------:R-:W-:Y:S02]  /*ace0*/  SHF.L.U32 R245, R189.reuse, 0x10, RZ ;  /* 0x00000010bdf57819 */ /* 0x040fe400000006ff */
[----:B------:R-:W-:Y:S02]  /*acf0*/  SHF.L.U32 R246, R189, 0x8, RZ ;  /* 0x00000008bdf67819 */ /* 0x000fe400000006ff */
[----:B------:R-:W-:Y:S02]  /*ad00*/  SHF.R.S32.HI R230, RZ, 0x18, R189 ;  /* 0x00000018ffe67819 */ /* 0x000fe400000114bd */
[----:B------:R-:W-:Y:S02]  /*ad10*/  SHF.L.U32 R39, R184, 0x8, RZ ;  /* 0x00000008b8277819 */ /* 0x000fe400000006ff */
[C---:B------:R-:W-:Y:S02]  /*ad20*/  PRMT R248, R239.reuse, 0x8880, RZ ;  /* 0x00008880eff87816 */ /* 0x040fe400000000ff */
[----:B------:R-:W-:Y:S02]  /*ad30*/  SHF.R.S32.HI R236, RZ, 0x18, R184 ;  /* 0x00000018ffec7819 */ /* 0x000fe400000114b8 */
[C---:B------:R-:W-:Y:S02]  /*ad40*/  SHF.L.U32 R188, R239.reuse, 0x10, RZ ;  /* 0x00000010efbc7819 */ /* 0x040fe400000006ff */
[----:B------:R-:W-:Y:S02]  /*ad50*/  SHF.L.U32 R184, R239, 0x8, RZ ;  /* 0x00000008efb87819 */ /* 0x000fe400000006ff */
[----:B------:R-:W-:Y:S02]  /*ad60*/  SHF.R.S32.HI R239, RZ, 0x18, R239 ;  /* 0x00000018ffef7819 */ /* 0x000fe400000114ef */
[C---:B------:R-:W-:Y:S01]  /*ad70*/  PRMT R247, R84.reuse, 0x8880, RZ ;  /* 0x0000888054f77816 */ /* 0x040fe200000000ff */
[C---:B------:R-:W-:Y:S01]  /*ad80*/  IMAD.SHL.U32 R191, R84.reuse, 0x100, RZ ;  /* 0x0000010054bf7824 */ /* 0x040fe200078e00ff */
[----:B------:R-:W-:Y:S02]  /*ad90*/  SHF.L.U32 R249, R84, 0x10, RZ ;  /* 0x0000001054f97819 */ /* 0x000fe400000006ff */
[C---:B------:R-:W-:Y:S02]  /*ada0*/  PRMT R228, R240.reuse, 0x8880, RZ ;  /* 0x00008880f0e47816 */ /* 0x040fe400000000ff */
[C---:B------:R-:W-:Y:S02]  /*adb0*/  SHF.L.U32 R227, R240.reuse, 0x10, RZ ;  /* 0x00000010f0e37819 */ /* 0x040fe400000006ff */
[----:B------:R-:W-:Y:S01]  /*adc0*/  SHF.L.U32 R226, R240, 0x8, RZ ;  /* 0x00000008f0e27819 */ /* 0x000fe200000006ff */
[----:B------:R1:W-:Y:S01]  /*add0*/  STL [R1+0x74], R228 ;  /* 0x000074e401007387 */ /* 0x0003e20000100800 */
[----:B------:R-:W-:Y:S02]  /*ade0*/  SHF.R.S32.HI R235, RZ, 0x18, R84 ;  /* 0x00000018ffeb7819 */ /* 0x000fe40000011454 */
[C---:B------:R-:W-:Y:S01]  /*adf0*/  PRMT R190, R241.reuse, 0x8880, RZ ;  /* 0x00008880f1be7816 */ /* 0x040fe200000000ff */
[----:B------:R2:W-:Y:S01]  /*ae00*/  STL [R1+0x78], R227 ;  /* 0x000078e301007387 */ /* 0x0005e20000100800 */
[C---:B------:R-:W-:Y:S02]  /*ae10*/  SHF.L.U32 R189, R241.reuse, 0x10, RZ ;  /* 0x00000010f1bd7819 */ /* 0x040fe400000006ff */
[----:B------:R-:W-:Y:S01]  /*ae20*/  SHF.L.U32 R84, R241, 0x8, RZ ;  /* 0x00000008f1547819 */ /* 0x000fe200000006ff */
[----:B------:R3:W-:Y:S01]  /*ae30*/  STL [R1+0x7c], R226 ;  /* 0x00007ce201007387 */ /* 0x0007e20000100800 */
[----:B------:R-:W-:Y:S02]  /*ae40*/  SHF.R.S32.HI R237, RZ, 0x18, R241 ;  /* 0x00000018ffed7819 */ /* 0x000fe400000114f1 */
[----:B------:R-:W-:Y:S01]  /*ae50*/  SHF.R.S32.HI R240, RZ, 0x18, R240 ;  /* 0x00000018fff07819 */ /* 0x000fe200000114f0 */
[----:B------:R-:W-:Y:S04]  /*ae60*/  STL [R1+0x184], R60 ;  /* 0x0001843c01007387 */ /* 0x000fe80000100800 */
[----:B------:R-:W-:Y:S04]  /*ae70*/  STL [R1+0x188], R61 ;  /* 0x0001883d01007387 */ /* 0x000fe80000100800 */
[----:B------:R4:W-:Y:S04]  /*ae80*/  STL [R1+0x178], R64 ;  /* 0x0001784001007387 */ /* 0x0009e80000100800 */
[----:B------:R-:W-:Y:S01]  /*ae90*/  STL [R1+0x17c], R65 ;  /* 0x00017c4101007387 */ /* 0x000fe20000100800 */
[----:B-1----:R-:W-:Y:S03]  /*aea0*/  SHF.R.S32.HI R228, RZ, 0x18, R35 ;  /* 0x00000018ffe47819 */ /* 0x002fe60000011423 */
[----:B------:R-:W-:Y:S01]  /*aeb0*/  STL [R1+0x180], R66 ;  /* 0x0001804201007387 */ /* 0x000fe20000100800 */
[----:B--2---:R-:W-:Y:S03]  /*aec0*/  MOV R227, R34 ;  /* 0x0000002200e37202 */ /* 0x004fe60000000f00 */
[----:B------:R1:W-:Y:S01]  /*aed0*/  STL [R1+0x16c], R68 ;  /* 0x00016c4401007387 */ /* 0x0003e20000100800 */
[----:B---3--:R-:W-:Y:S03]  /*aee0*/  SHF.R.S32.HI R226, RZ, 0x18, R33 ;  /* 0x00000018ffe27819 */ /* 0x008fe60000011421 */
[----:B------:R-:W-:Y:S02]  /*aef0*/  STL [R1+0x170], R69 ;  /* 0x0001704501007387 */ /* 0x000fe40000100800 */
[----:B------:R-:W-:Y:S01]  /*af00*/  IMAD R110, R226, UR44, R110 ;  /* 0x0000002ce26e7c24 */ /* 0x000fe2000f8e026e */
[----:B------:R-:W-:Y:S01]  /*af10*/  SHF.R.S32.HI R226, RZ, 0x18, R36 ;  /* 0x00000018ffe27819 */ /* 0x000fe20000011424 */
[----:B------:R-:W2:Y:S01]  /*af20*/  LDL.LU R33, [R1+0x1c8] ;  /* 0x0001c80001217983 */ /* 0x000ea20000300800 */
[----:B------:R-:W-:Y:S02]  /*af30*/  IMAD R111, R231, UR44, R111 ;  /* 0x0000002ce76f7c24 */ /* 0x000fe4000f8e026f */
[----:B------:R-:W-:Y:S01]  /*af40*/  IMAD R112, R227, UR44, R112 ;  /* 0x0000002ce3707c24 */ /* 0x000fe2000f8e0270 */
[----:B------:R-:W-:Y:S01]  /*af50*/  MOV R227, R187 ;  /* 0x000000bb00e37202 */ /* 0x000fe20000000f00 */
[----:B------:R3:W-:Y:S01]  /*af60*/  STL [R1+0x174], R70 ;  /* 0x0001744601007387 */ /* 0x0007e20000100800 */
[----:B------:R-:W-:Y:S01]  /*af70*/  I2IP.S8.S32.SAT R110, R111, R110, RZ ;  /* 0x0000006e6f6e7239 */ /* 0x000fe200000014ff */
[----:B------:R-:W-:Y:S01]  /*af80*/  IMAD R113, R228, UR44, R113 ;  /* 0x0000002ce4717c24 */ /* 0x000fe2000f8e0271 */
[----:B------:R-:W-:Y:S01]  /*af90*/  SHF.R.S32.HI R228, RZ, 0x18, R22 ;  /* 0x00000018ffe47819 */ /* 0x000fe20000011416 */
[----:B------:R-:W3:Y:S01]  /*afa0*/  LDL.LU R34, [R1+0x1c4] ;  /* 0x0001c40001227983 */ /* 0x000ee20000300800 */
[----:B------:R-:W-:Y:S01]  /*afb0*/  IMAD R114, R226, UR44, R114 ;  /* 0x0000002ce2727c24 */ /* 0x000fe2000f8e0272 */
[----:B------:R-:W-:Y:S01]  /*afc0*/  SHF.R.S32.HI R226, RZ, 0x18, R186 ;  /* 0x00000018ffe27819 */ /* 0x000fe200000114ba */
[----:B------:R-:W-:Y:S01]  /*afd0*/  IMAD R115, R233, UR44, R115 ;  /* 0x0000002ce9737c24 */ /* 0x000fe2000f8e0273 */
[----:B----4-:R-:W4:Y:S01]  /*afe0*/  LDL.LU R64, [R1+0xb0] ;  /* 0x0000b00001407983 */ /* 0x010f220000300800 */
[----:B------:R-:W-:Y:S02]  /*aff0*/  IMAD R116, R227, UR44, R116 ;  /* 0x0000002ce3747c24 */ /* 0x000fe4000f8e0274 */
[----:B------:R-:W-:Y:S01]  /*b000*/  IMAD R117, R226, UR44, R117 ;  /* 0x0000002ce2757c24 */ /* 0x000fe2000f8e0275 */
[----:B------:R-:W4:Y:S01]  /*b010*/  LDL.LU R35, [R1+0x1c0] ;  /* 0x0001c00001237983 */ /* 0x000f220000300800 */
[----:B------:R-:W-:Y:S01]  /*b020*/  IMAD R118, R228, UR44, R118 ;  /* 0x0000002ce4767c24 */ /* 0x000fe2000f8e0276 */
[----:B------:R-:W-:Y:S01]  /*b030*/  SHF.R.S32.HI R228, RZ, 0x18, R252 ;  /* 0x00000018ffe47819 */ /* 0x000fe200000114fc */
[----:B------:R-:W-:Y:S01]  /*b040*/  IMAD R119, R238, UR44, R119 ;  /* 0x0000002cee777c24 */ /* 0x000fe2000f8e0277 */
[----:B------:R-:W4:Y:S01]  /*b050*/  LDL.LU R36, [R1+0x1bc] ;  /* 0x0001bc0001247983 */ /* 0x000f220000300800 */
[----:B------:R-:W-:Y:S03]  /*b060*/  IMAD.MOV.U32 R227, RZ, RZ, R242 ;  /* 0x000000ffffe37224 */ /* 0x000fe600078e00f2 */
[----:B-1----:R-:W4:Y:S01]  /*b070*/  LDL.LU R68, [R1+0xb4] ;  /* 0x0000b40001447983 */ /* 0x002f220000300800 */
[----:B------:R-:W-:Y:S01]  /*b080*/  IMAD R88, R227, UR44, R88 ;  /* 0x0000002ce3587c24 */ /* 0x000fe2000f8e0258 */
[----:B------:R-:W-:Y:S01]  /*b090*/  MOV R227, R251 ;  /* 0x000000fb00e37202 */ /* 0x000fe20000000f00 */
[----:B------:R-:W-:Y:S01]  /*b0a0*/  IMAD R89, R229, UR44, R89 ;  /* 0x0000002ce5597c24 */ /* 0x000fe2000f8e0259 */
[----:B------:R-:W-:Y:S01]  /*b0b0*/  SHF.R.S32.HI R229, RZ, 0x18, R188 ;  /* 0x00000018ffe57819 */ /* 0x000fe200000114bc */
[----:B------:R-:W4:Y:S04]  /*b0c0*/  LDL.LU R186, [R1+0xb8] ;  /* 0x0000b80001ba7983 */ /* 0x000f280000300800 */
[----:B------:R-:W4:Y:S01]  /*b0d0*/  LDL.LU R22, [R1+0xbc] ;  /* 0x0000bc0001167983 */ /* 0x000f220000300800 */
[----:B--2---:R-:W-:Y:S02]  /*b0e0*/  IMAD R33, R33, UR37, RZ ;  /* 0x0000002521217c24 */ /* 0x004fe4000f8e02ff */
[----:B---3--:R-:W-:Y:S01]  /*b0f0*/  IMAD R34, R34, UR37, RZ ;  /* 0x0000002522227c24 */ /* 0x008fe2000f8e02ff */
[C---:B----4-:R-:W-:Y:S02]  /*b100*/  PRMT R65, R64.reuse, 0x8880, RZ ;  /* 0x0000888040417816 */ /* 0x050fe400000000ff */
[C---:B------:R-:W-:Y:S02]  /*b110*/  SHF.L.U32 R61, R64.reuse, 0x10, RZ ;  /* 0x00000010403d7819 */ /* 0x040fe400000006ff */
[----:B------:R-:W-:Y:S01]  /*b120*/  SHF.L.U32 R60, R64, 0x8, RZ ;  /* 0x00000008403c7819 */ /* 0x000fe200000006ff */
[----:B------:R1:W-:Y:S01]  /*b130*/  STL [R1+0x3c], R65 ;  /* 0x00003c4101007387 */ /* 0x0003e20000100800 */
[----:B------:R-:W-:Y:S01]  /*b140*/  SHF.R.S32.HI R231, RZ, 0x18, R64 ;  /* 0x00000018ffe77819 */ /* 0x000fe20000011440 */
[----:B------:R-:W-:Y:S02]  /*b150*/  IMAD R35, R35, UR37, RZ ;  /* 0x0000002523237c24 */ /* 0x000fe4000f8e02ff */
[----:B------:R-:W-:Y:S01]  /*b160*/  IMAD R36, R36, UR37, RZ ;  /* 0x0000002524247c24 */ /* 0x000fe2000f8e02ff */
[C---:B------:R-:W-:Y:S02]  /*b170*/  PRMT R66, R68.reuse, 0x8880, RZ ;  /* 0x0000888044427816 */ /* 0x040fe400000000ff */
[----:B------:R-:W-:Y:S02]  /*b180*/  SHF.L.U32 R64, R68, 0x8, RZ ;  /* 0x0000000844407819 */ /* 0x000fe400000006ff */
[----:B------:R-:W-:Y:S02]  /*b190*/  SHF.R.S32.HI R233, RZ, 0x18, R68 ;  /* 0x00000018ffe97819 */ /* 0x000fe40000011444 */
[C---:B------:R-:W-:Y:S02]  /*b1a0*/  PRMT R70, R186.reuse, 0x8880, RZ ;  /* 0x00008880ba467816 */ /* 0x040fe400000000ff */
[----:B------:R-:W-:Y:S01]  /*b1b0*/  SHF.L.U32 R69, R186, 0x10, RZ ;  /* 0x00000010ba457819 */ /* 0x000fe200000006ff */
[C---:B------:R-:W-:Y:S01]  /*b1c0*/  IMAD.U32 R187, R22.reuse, 0x10000, RZ ;  /* 0x0001000016bb7824 */ /* 0x040fe200078e00ff */
[----:B------:R-:W-:Y:S02]  /*b1d0*/  PRMT R226, R22, 0x8880, RZ ;  /* 0x0000888016e27816 */ /* 0x000fe400000000ff */
[----:B------:R-:W-:Y:S02]  /*b1e0*/  SHF.R.S32.HI R238, RZ, 0x18, R186 ;  /* 0x00000018ffee7819 */ /* 0x000fe400000114ba */
[----:B------:R-:W-:Y:S01]  /*b1f0*/  SHF.R.S32.HI R241, RZ, 0x18, R22 ;  /* 0x00000018fff17819 */ /* 0x000fe20000011416 */
[----:B------:R2:W-:Y:S01]  /*b200*/  STL [R1+0x64], R226 ;  /* 0x000064e201007387 */ /* 0x0005e20000100800 */
[----:B-1----:R-:W-:Y:S03]  /*b210*/  SHF.L.U32 R65, R68, 0x10, RZ ;  /* 0x0000001044417819 */ /* 0x002fe600000006ff */
[----:B------:R1:W-:Y:S01]  /*b220*/  STL [R1+0x68], R187 ;  /* 0x000068bb01007387 */ /* 0x0003e20000100800 */
[----:B------:R-:W-:Y:S02]  /*b230*/  SHF.L.U32 R68, R186, 0x8, RZ ;  /* 0x00000008ba447819 */ /* 0x000fe400000006ff */
[----:B------:R-:W-:Y:S02]  /*b240*/  SHF.L.U32 R186, R22, 0x8, RZ ;  /* 0x0000000816ba7819 */ /* 0x000fe400000006ff */
[----:B--2---:R-:W-:Y:S01]  /*b250*/  SHF.R.S32.HI R226, RZ, 0x18, R250 ;  /* 0x00000018ffe27819 */ /* 0x004fe200000114fa */
[----:B-1----:R-:W2:Y:S04]  /*b260*/  LDL.LU R187, [R1+0xc0] ;  /* 0x0000c00001bb7983 */ /* 0x002ea80000300800 */
[----:B------:R-:W-:Y:S01]  /*b270*/  IMAD R90, R226, UR44, R90 ;  /* 0x0000002ce25a7c24 */ /* 0x000fe2000f8e025a */
[----:B------:R-:W-:Y:S01]  /*b280*/  SHF.R.S32.HI R226, RZ, 0x18, R185 ;  /* 0x00000018ffe27819 */ /* 0x000fe200000114b9 */
[----:B------:R-:W-:Y:S01]  /*b290*/  IMAD R91, R232, UR44, R91 ;  /* 0x0000002ce85b7c24 */ /* 0x000fe2000f8e025b */
[----:B------:R1:W-:Y:S01]  /*b2a0*/  STL [R1+0x6c], R186 ;  /* 0x00006cba01007387 */ /* 0x0003e20000100800 */
[----:B------:R-:W-:Y:S01]  /*b2b0*/  IMAD R92, R227, UR44, R92 ;  /* 0x0000002ce35c7c24 */ /* 0x000fe2000f8e025c */
[----:B------:R-:W-:Y:S01]  /*b2c0*/  MOV R227, R37 ;  /* 0x0000002500e37202 */ /* 0x000fe20000000f00 */
[----:B------:R-:W-:Y:S01]  /*b2d0*/  IMAD R93, R228, UR44, R93 ;  /* 0x0000002ce45d7c24 */ /* 0x000fe2000f8e025d */
[----:B------:R-:W-:Y:S01]  /*b2e0*/  SHF.R.S32.HI R228, RZ, 0x18, R39 ;  /* 0x00000018ffe47819 */ /* 0x000fe20000011427 */
[----:B------:R-:W-:Y:S01]  /*b2f0*/  IMAD R94, R226, UR44, R94 ;  /* 0x0000002ce25e7c24 */ /* 0x000fe2000f8e025e */
[----:B------:R-:W-:Y:S01]  /*b300*/  SHF.R.S32.HI R226, RZ, 0x18, R38 ;  /* 0x00000018ffe27819 */ /* 0x000fe20000011426 */
[----:B------:R-:W-:Y:S02]  /*b310*/  IMAD R95, R234, UR44, R95 ;  /* 0x0000002cea5f7c24 */ /* 0x000fe4000f8e025f */
[----:B------:R-:W-:Y:S01]  /*b320*/  IMAD R96, R227, UR44, R96 ;  /* 0x0000002ce3607c24 */ /* 0x000fe2000f8e0260 */
[----:B------:R-:W-:Y:S01]  /*b330*/  MOV R227, R248 ;  /* 0x000000f800e37202 */ /* 0x000fe20000000f00 */
[----:B------:R-:W-:Y:S01]  /*b340*/  IMAD R97, R226, UR44, R97 ;  /* 0x0000002ce2617c24 */ /* 0x000fe2000f8e0261 */
[----:B------:R-:W-:Y:S01]  /*b350*/  SHF.R.S32.HI R226, RZ, 0x18, R184 ;  /* 0x00000018ffe27819 */ /* 0x000fe200000114b8 */
[----:B------:R-:W-:Y:S01]  /*b360*/  IMAD R98, R228, UR44, R98 ;  /* 0x0000002ce4627c24 */ /* 0x000fe2000f8e0262 */
[----:B------:R-:W-:Y:S01]  /*b370*/  I2IP.S8.S32.SAT R184, R4, R3, RZ ;  /* 0x0000000304b87239 */ /* 0x000fe200000014ff */
[----:B------:R-:W-:Y:S01]  /*b380*/  IMAD R99, R236, UR44, R99 ;  /* 0x0000002cec637c24 */ /* 0x000fe2000f8e0263 */
[----:B------:R-:W-:Y:S01]  /*b390*/  MOV R3, R244 ;  /* 0x000000f400037202 */ /* 0x000fe20000000f00 */
[----:B------:R-:W-:Y:S01]  /*b3a0*/  IMAD R100, R227, UR44, R100 ;  /* 0x0000002ce3647c24 */ /* 0x000fe2000f8e0264 */
[----:B------:R-:W-:Y:S01]  /*b3b0*/  SHF.R.S32.HI R4, RZ, 0x18, R245 ;  /* 0x00000018ff047819 */ /* 0x000fe200000114f5 */
[----:B------:R-:W-:Y:S01]  /*b3c0*/  IMAD R101, R229, UR44, R101 ;  /* 0x0000002ce5657c24 */ /* 0x000fe2000f8e0265 */
[----:B------:R-:W-:Y:S01]  /*b3d0*/  SHF.R.S32.HI R227, RZ, 0x18, R189 ;  /* 0x00000018ffe37819 */ /* 0x000fe200000114bd */
[----:B------:R-:W-:Y:S01]  /*b3e0*/  IMAD R102, R226, UR44, R102 ;  /* 0x0000002ce2667c24 */ /* 0x000fe2000f8e0266 */
[----:B------:R-:W-:Y:S01]  /*b3f0*/  SHF.R.S32.HI R226, RZ, 0x18, R246 ;  /* 0x00000018ffe27819 */ /* 0x000fe200000114f6 */
[----:B------:R-:W-:Y:S01]  /*b400*/  IMAD R103, R239, UR44, R103 ;  /* 0x0000002cef677c24 */ /* 0x000fe2000f8e0267 */
[----:B------:R-:W-:Y:S01]  /*b410*/  I2IP.S8.S32.SAT R189, R6, R5, R7 ;  /* 0x0000000506bd7239 */ /* 0x000fe20000001407 */
[----:B-1----:R-:W3:Y:S01]  /*b420*/  LDL.LU R186, [R1+0xc4] ;  /* 0x0000c40001ba7983 */ /* 0x002ee20000300800 */
[----:B------:R-:W-:Y:S01]  /*b430*/  I2IP.S8.S32.SAT R94, R95, R94, RZ ;  /* 0x0000005e5f5e7239 */ /* 0x000fe200000014ff */
[----:B------:R-:W-:Y:S02]  /*b440*/  IMAD R72, R3, UR44, R72 ;  /* 0x0000002c03487c24 */ /* 0x000fe4000f8e0248 */
[----:B------:R-:W4:Y:S01]  /*b450*/  LDL.LU R22, [R1+0xc8] ;  /* 0x0000c80001167983 */ /* 0x000f220000300800 */
[----:B------:R-:W-:Y:S01]  /*b460*/  IMAD R73, R4, UR44, R73 ;  /* 0x0000002c04497c24 */ /* 0x000fe2000f8e0249 */
[----:B------:R-:W-:Y:S01]  /*b470*/  SHF.R.S32.HI R4, RZ, 0x18, R249 ;  /* 0x00000018ff047819 */ /* 0x000fe200000114f9 */
[----:B------:R-:W-:Y:S01]  /*b480*/  IMAD.MOV.U32 R3, RZ, RZ, R247 ;  /* 0x000000ffff037224 */ /* 0x000fe200078e00f7 */
[----:B------:R-:W-:Y:S01]  /*b490*/  STL [R1+0x164], R44 ;  /* 0x0001642c01007387 */ /* 0x000fe20000100800 */
[----:B------:R-:W-:Y:S01]  /*b4a0*/  IMAD R74, R226, UR44, R74 ;  /* 0x0000002ce24a7c24 */ /* 0x000fe2000f8e024a */
[----:B------:R-:W-:Y:S01]  /*b4b0*/  SHF.R.S32.HI R226, RZ, 0x18, R191 ;  /* 0x00000018ffe27819 */ /* 0x000fe200000114bf */
[----:B------:R-:W-:Y:S01]  /*b4c0*/  IMAD R75, R230, UR44, R75 ;  /* 0x0000002ce64b7c24 */ /* 0x000fe2000f8e024b */
[----:B------:R-:W-:Y:S01]  /*b4d0*/  STL [R1+0x168], R45 ;  /* 0x0001682d01007387 */ /* 0x000fe20000100800 */
[----:B------:R-:W-:Y:S01]  /*b4e0*/  IMAD R76, R3, UR44, R76 ;  /* 0x0000002c034c7c24 */ /* 0x000fe2000f8e024c */
[----:B------:R-:W-:Y:S01]  /*b4f0*/  MOV R3, R190 ;  /* 0x000000be00037202 */ /* 0x000fe20000000f00 */
[----:B------:R-:W-:Y:S01]  /*b500*/  IMAD R77, R4, UR44, R77 ;  /* 0x0000002c044d7c24 */ /* 0x000fe2000f8e024d */
[----:B------:R-:W-:Y:S01]  /*b510*/  I2IP.S8.S32.SAT R74, R75, R74, RZ ;  /* 0x0000004a4b4a7239 */ /* 0x000fe200000014ff */
[----:B------:R2:W-:Y:S01]  /*b520*/  STL [R1+0x158], R48 ;  /* 0x0001583001007387 */ /* 0x0005e20000100800 */
[----:B------:R-:W-:Y:S02]  /*b530*/  IMAD R78, R226, UR44, R78 ;  /* 0x0000002ce24e7c24 */ /* 0x000fe4000f8e024e */
[----:B------:R-:W-:Y:S01]  /*b540*/  IMAD R79, R235, UR44, R79 ;  /* 0x0000002ceb4f7c24 */ /* 0x000fe2000f8e024f */
[----:B------:R-:W-:Y:S01]  /*b550*/  STL [R1+0x15c], R49 ;  /* 0x00015c3101007387 */ /* 0x000fe20000100800 */
[----:B------:R-:W-:Y:S01]  /*b560*/  IMAD R80, R3, UR44, R80 ;  /* 0x0000002c03507c24 */ /* 0x000fe2000f8e0250 */
[----:B------:R-:W-:Y:S01]  /*b570*/  I2IP.S8.S32.SAT R3, R12, R11, RZ ;  /* 0x0000000b0c037239 */ /* 0x000fe200000014ff */
[----:B------:R-:W-:Y:S01]  /*b580*/  IMAD R81, R227, UR44, R81 ;  /* 0x0000002ce3517c24 */ /* 0x000fe2000f8e0251 */
[----:B------:R3:W-:Y:S02]  /*b590*/  STL [R1+0x160], R50 ;  /* 0x0001603201007387 */ /* 0x0007e40000100800 */
[----:B------:R-:W-:Y:S02]  /*b5a0*/  I2IP.S8.S32.SAT R190, R10, R9, R3 ;  /* 0x000000090abe7239 */ /* 0x000fe40000001403 */
[----:B------:R-:W-:Y:S04]  /*b5b0*/  STL [R1+0x14c], R52 ;  /* 0x00014c3401007387 */ /* 0x000fe80000100800 */
[----:B------:R-:W-:Y:S04]  /*b5c0*/  STL [R1+0x150], R53 ;  /* 0x0001503501007387 */ /* 0x000fe80000100800 */
[----:B------:R-:W-:Y:S04]  /*b5d0*/  STL [R1+0x154], R54 ;  /* 0x0001543601007387 */ /* 0x000fe80000100800 */
[----:B------:R-:W4:Y:S04]  /*b5e0*/  LDL.LU R185, [R1+0xcc] ;  /* 0x0000cc0001b97983 */ /* 0x000f280000300800 */
[----:B------:R-:W4:Y:S04]  /*b5f0*/  LDL.LU R37, [R1+0x1b8] ;  /* 0x0001b80001257983 */ /* 0x000f280000300800 */
[----:B------:R-:W4:Y:S04]  /*b600*/  LDL.LU R38, [R1+0x1b4] ;  /* 0x0001b40001267983 */ /* 0x000f280000300800 */
[----:B------:R-:W4:Y:S01]  /*b610*/  LDL.LU R39, [R1+0x1b0] ;  /* 0x0001b00001277983 */ /* 0x000f220000300800 */
[C---:B--2---:R-:W-:Y:S02]  /*b620*/  PRMT R48, R187.reuse, 0x8880, RZ ;  /* 0x00008880bb307816 */ /* 0x044fe400000000ff */
[C---:B------:R-:W-:Y:S02]  /*b630*/  SHF.L.U32 R45, R187.reuse, 0x10, RZ ;  /* 0x00000010bb2d7819 */ /* 0x040fe400000006ff */
[----:B------:R-:W-:Y:S01]  /*b640*/  SHF.L.U32 R44, R187, 0x8, RZ ;  /* 0x00000008bb2c7819 */ /* 0x000fe200000006ff */
[----:B------:R1:W-:Y:S01]  /*b650*/  STL [R1+0x4], R48 ;  /* 0x0000043001007387 */ /* 0x0003e20000100800 */
[----:B------:R-:W-:Y:S02]  /*b660*/  SHF.R.S32.HI R228, RZ, 0x18, R187 ;  /* 0x00000018ffe47819 */ /* 0x000fe400000114bb */
[C---:B---3--:R-:W-:Y:S01]  /*b670*/  PRMT R50, R186.reuse, 0x8880, RZ ;  /* 0x00008880ba327816 */ /* 0x048fe200000000ff */
[C---:B------:R-:W-:Y:S01]  /*b680*/  IMAD.U32 R49, R186.reuse, 0x10000, RZ ;  /* 0x00010000ba317824 */ /* 0x040fe200078e00ff */
[----:B-1----:R-:W-:Y:S02]  /*b690*/  SHF.L.U32 R48, R186, 0x8, RZ ;  /* 0x00000008ba307819 */ /* 0x002fe400000006ff */
[----:B------:R-:W-:Y:S02]  /*b6a0*/  SHF.R.S32.HI R229, RZ, 0x18, R186 ;  /* 0x00000018ffe57819 */ /* 0x000fe400000114ba */
[C---:B----4-:R-:W-:Y:S02]  /*b6b0*/  PRMT R54, R22.reuse, 0x8880, RZ ;  /* 0x0000888016367816 */ /* 0x050fe400000000ff */
[C---:B------:R-:W-:Y:S02]  /*b6c0*/  SHF.L.U32 R53, R22.reuse, 0x10, RZ ;  /* 0x0000001016357819 */ /* 0x040fe400000006ff */
[----:B------:R-:W-:Y:S02]  /*b6d0*/  SHF.L.U32 R52, R22, 0x8, RZ ;  /* 0x0000000816347819 */ /* 0x000fe400000006ff */
[----:B------:R-:W-:Y:S02]  /*b6e0*/  SHF.R.S32.HI R232, RZ, 0x18, R22 ;  /* 0x00000018ffe87819 */ /* 0x000fe40000011416 */
[C---:B------:R-:W-:Y:S02]  /*b6f0*/  PRMT R186, R185.reuse, 0x8880, RZ ;  /* 0x00008880b9ba7816 */ /* 0x040fe400000000ff */
[C---:B------:R-:W-:Y:S02]  /*b700*/  SHF.L.U32 R248, R185.reuse, 0x10, RZ ;  /* 0x00000010b9f87819 */ /* 0x040fe400000006ff */
[----:B------:R-:W-:Y:S01]  /*b710*/  SHF.L.U32 R22, R185, 0x8, RZ ;  /* 0x00000008b9167819 */ /* 0x000fe200000006ff */
[----:B------:R1:W-:Y:S01]  /*b720*/  STL [R1+0x30], R186 ;  /* 0x000030ba01007387 */ /* 0x0003e20000100800 */
[----:B------:R-:W-:Y:S01]  /*b730*/  SHF.R.S32.HI R234, RZ, 0x18, R185 ;  /* 0x00000018ffea7819 */ /* 0x000fe200000114b9 */
[----:B------:R-:W-:Y:S02]  /*b740*/  IMAD R37, R37, UR37, RZ ;  /* 0x0000002525257c24 */ /* 0x000fe4000f8e02ff */
[----:B------:R-:W2:Y:S01]  /*b750*/  LDL.LU R188, [R1+0xd0] ;  /* 0x0000d00001bc7983 */ /* 0x000ea20000300800 */
[----:B------:R-:W-:Y:S02]  /*b760*/  IMAD R38, R38, UR37, RZ ;  /* 0x0000002526267c24 */ /* 0x000fe4000f8e02ff */
[----:B------:R-:W-:Y:S01]  /*b770*/  IMAD R39, R39, UR37, RZ ;  /* 0x0000002527277c24 */ /* 0x000fe2000f8e02ff */
[----:B------:R-:W3:Y:S04]  /*b780*/  LDL.LU R187, [R1+0xd4] ;  /* 0x0000d40001bb7983 */ /* 0x000ee80000300800 */
[----:B-1----:R-:W4:Y:S04]  /*b790*/  LDL.LU R186, [R1+0xd8] ;  /* 0x0000d80001ba7983 */ /* 0x002f280000300800 */
[----:B------:R-:W4:Y:S01]  /*b7a0*/  LDL.LU R185, [R1+0xdc] ;  /* 0x0000dc0001b97983 */ /* 0x000f220000300800 */
[C---:B--2---:R-:W-:Y:S02]  /*b7b0*/  PRMT R236, R188.reuse, 0x8880, RZ ;  /* 0x00008880bcec7816 */ /* 0x044fe400000000ff */
[C---:B------:R-:W-:Y:S02]  /*b7c0*/  SHF.L.U32 R239, R188.reuse, 0x10, RZ ;  /* 0x00000010bcef7819 */ /* 0x040fe400000006ff */
[----:B------:R-:W-:Y:S02]  /*b7d0*/  SHF.L.U32 R242, R188, 0x8, RZ ;  /* 0x00000008bcf27819 */ /* 0x000fe400000006ff */
[----:B------:R-:W-:Y:S02]  /*b7e0*/  SHF.R.S32.HI R226, RZ, 0x18, R188 ;  /* 0x00000018ffe27819 */ /* 0x000fe400000114bc */
[----:B------:R-:W-:Y:S02]  /*b7f0*/  I2IP.S8.S32.SAT R188, R2, R0, R184 ;  /* 0x0000000002bc7239 */ /* 0x000fe400000014b8 */
[----:B------:R-:W-:Y:S02]  /*b800*/  I2IP.S8.S32.SAT R0, R20, R19, RZ ;  /* 0x0000001314007239 */ /* 0x000fe400000014ff */
[----:B------:R-:W-:Y:S01]  /*b810*/  I2IP.S8.S32.SAT R2, R16, R15, RZ ;  /* 0x0000000f10027239 */ /* 0x000fe200000014ff */
[----:B------:R-:W2:Y:S01]  /*b820*/  LDL.LU R20, [R1+0xe0] ;  /* 0x0000e00001147983 */ /* 0x000ea20000300800 */
[----:B------:R-:W-:Y:S02]  /*b830*/  I2IP.S8.S32.SAT R184, R18, R17, R0 ;  /* 0x0000001112b87239 */ /* 0x000fe40000001400 */
[----:B------:R-:W-:Y:S01]  /*b840*/  I2IP.S8.S32.SAT R191, R14, R13, R2 ;  /* 0x0000000d0ebf7239 */ /* 0x000fe20000001402 */
[----:B------:R-:W1:Y:S01]  /*b850*/  S2R R0, SR_TID.X ;  /* 0x0000000000007919 */ /* 0x000e620000002100 */
[C---:B---3--:R-:W-:Y:S02]  /*b860*/  PRMT R243, R187.reuse, 0x8880, RZ ;  /* 0x00008880bbf37816 */ /* 0x048fe400000000ff */
[C---:B------:R-:W-:Y:S01]  /*b870*/  SHF.L.U32 R244, R187.reuse, 0x10, RZ ;  /* 0x00000010bbf47819 */ /* 0x040fe200000006ff */
[----:B------:R-:W3:Y:S01]  /*b880*/  LDTM.x16 R4, tmem[UR4+0xe0] ;  /* 0x0000e004000479ee */ /* 0x000ee20008240000 */
[----:B------:R-:W-:Y:S01]  /*b890*/  SHF.L.U32 R245, R187, 0x8, RZ ;  /* 0x00000008bbf57819 */ /* 0x000fe200000006ff */
[----:B------:R-:W-:Y:S01]  /*b8a0*/  UMOV UR4, 0x400 ;  /* 0x0000040000047882 */ /* 0x000fe20000000000 */
[----:B------:R-:W-:Y:S01]  /*b8b0*/  SHF.R.S32.HI R227, RZ, 0x18, R187 ;  /* 0x00000018ffe37819 */ /* 0x000fe200000114bb */
[----:B------:R-:W-:Y:S01]  /*b8c0*/  ULEA UR4, UR6, UR4, 0x18 ;  /* 0x0000000406047291 */ /* 0x000fe2000f8ec0ff */
[C---:B----4-:R-:W-:Y:S01]  /*b8d0*/  PRMT R246, R186.reuse, 0x8880, RZ ;  /* 0x00008880baf67816 */ /* 0x050fe200000000ff */
[----:B------:R-:W4:Y:S01]  /*b8e0*/  LDL.LU R3, [R1+0xec] ;  /* 0x0000ec0001037983 */ /* 0x000f220000300800 */
[C---:B------:R-:W-:Y:S01]  /*b8f0*/  SHF.L.U32 R247, R186.reuse, 0x10, RZ ;  /* 0x00000010baf77819 */ /* 0x040fe200000006ff */
[----:B------:R-:W-:Y:S01]  /*b900*/  ULEA UR5, UR45, UR4, 0x3 ;  /* 0x000000042d057291 */ /* 0x000fe2000f8e18ff */
[----:B------:R-:W-:Y:S01]  /*b910*/  SHF.R.S32.HI R230, RZ, 0x18, R186 ;  /* 0x00000018ffe67819 */ /* 0x000fe200000114ba */
[----:B------:R-:W4:Y:S01]  /*b920*/  LDL.LU R2, [R1+0xe8] ;  /* 0x0000e80001027983 */ /* 0x000f220000300800 */
[C---:B------:R-:W-:Y:S01]  /*b930*/  PRMT R250, R185.reuse, 0x8880, RZ ;  /* 0x00008880b9fa7816 */ /* 0x040fe200000000ff */
[----:B------:R-:W-:Y:S01]  /*b940*/  UIADD3 UR5, UPT, UPT, UR5, 0x130, URZ ;  /* 0x0000013005057890 */ /* 0x000fe2000fffe0ff */
[C---:B------:R-:W-:Y:S01]  /*b950*/  SHF.L.U32 R251, R185.reuse, 0x10, RZ ;  /* 0x00000010b9fb7819 */ /* 0x040fe200000006ff */
[----:B------:R-:W4:Y:S01]  /*b960*/  LDL.LU R217, [R1+0xe4] ;  /* 0x0000e40001d97983 */ /* 0x000f220000300800 */
[----:B------:R-:W-:Y:S01]  /*b970*/  SHF.L.U32 R252, R185, 0x8, RZ ;  /* 0x00000008b9fc7819 */ /* 0x000fe200000006ff */
[----:B------:R-:W-:Y:S01]  /*b980*/  NOP ;  /* 0x0000000000007918 */ /* 0x000fe20000000000 */
[----:B------:R-:W-:Y:S01]  /*b990*/  SHF.R.S32.HI R235, RZ, 0x18, R185 ;  /* 0x00000018ffeb7819 */ /* 0x000fe200000114b9 */
[----:B------:R-:W-:Y:S01]  /*b9a0*/  UPRMT UR5, UR6, 0x654, UR5 ;  /* 0x0000065406057896 */ /* 0x000fe20008000005 */
[----:B------:R-:W-:Y:S01]  /*b9b0*/  I2IP.S8.S32.SAT R185, R23, R21, R216 ;  /* 0x0000001517b97239 */ /* 0x000fe200000014d8 */
[----:B------:R-:W-:Y:S01]  /*b9c0*/  IMAD.SHL.U32 R249, R186, 0x100, RZ ;  /* 0x00000100baf97824 */ /* 0x000fe200078e00ff */
[----:B------:R-:W-:Y:S02]  /*b9d0*/  I2IP.S8.S32.SAT R186, R219, R218, R220 ;  /* 0x000000dadbba7239 */ /* 0x000fe400000014dc */
[----:B------:R-:W-:Y:S01]  /*b9e0*/  I2IP.S8.S32.SAT R187, R223, R222, R224 ;  /* 0x000000dedfbb7239 */ /* 0x000fe200000014e0 */
[----:B---3--:R-:W-:Y:S01]  /*b9f0*/  IMAD R19, R19, UR37, RZ ;  /* 0x0000002513137c24 */ /* 0x008fe2000f8e02ff */
[----:B------:R-:W-:Y:S01]  /*ba00*/  I2IP.S8.S32.SAT R223, R211, R210, RZ ;  /* 0x000000d2d3df7239 */ /* 0x000fe200000014ff */
[----:B------:R-:W-:Y:S01]  /*ba10*/  IMAD R7, R7, UR37, RZ ;  /* 0x0000002507077c24 */ /* 0x000fe2000f8e02ff */
[----:B------:R-:W-:Y:S01]  /*ba20*/  I2IP.S8.S32.SAT R222, R215, R214, RZ ;  /* 0x000000d6d7de7239 */ /* 0x000fe200000014ff */
[----:B------:R-:W-:Y:S01]  /*ba30*/  SYNCS.ARRIVE.TRANS64.RED.A1T0 RZ, [UR5], RZ ;  /* 0x000000ffffff79a7 */ /* 0x000fe20008100405 */
[----:B-1----:R-:W-:Y:S01]  /*ba40*/  SHF.L.U32 R225, R0, 0x4, RZ ;  /* 0x0000000400e17819 */ /* 0x002fe200000006ff */
[----:B------:R-:W-:Y:S01]  /*ba50*/  IMAD R0, R4, UR37, RZ ;  /* 0x0000002504007c24 */ /* 0x000fe2000f8e02ff */
[----:B------:R-:W-:Y:S01]  /*ba60*/  I2IP.S8.S32.SAT R224, R207, R206, RZ ;  /* 0x000000cecfe07239 */ /* 0x000fe200000014ff */
[----:B------:R-:W-:Y:S01]  /*ba70*/  IMAD R4, R8, UR37, RZ ;  /* 0x0000002508047c24 */ /* 0x000fe2000f8e02ff */
[----:B------:R-:W-:Y:S01]  /*ba80*/  LOP3.LUT R225, R225, 0x7f0, RZ, 0xc0, !PT ;  /* 0x000007f0e1e17812 */ /* 0x000fe200078ec0ff */
[----:B------:R-:W-:Y:S01]  /*ba90*/  IMAD R8, R12, UR37, RZ ;  /* 0x000000250c087c24 */ /* 0x000fe2000f8e02ff */
[----:B------:R-:W-:Y:S01]  /*baa0*/  I2IP.S8.S32.SAT R204, R205, R204, R224 ;  /* 0x000000cccdcc7239 */ /* 0x000fe200000014e0 */
[----:B------:R-:W-:Y:S02]  /*bab0*/  IMAD R12, R16, UR37, RZ ;  /* 0x00000025100c7c24 */ /* 0x000fe4000f8e02ff */
[----:B------:R1:W-:Y:S01]  /*bac0*/  STS.128 [R225+UR4+0x7a00], R188 ;  /* 0x007a00bce1007988 */ /* 0x0003e20008000c04 */
[----:B------:R-:W-:Y:S02]  /*bad0*/  IMAD R11, R11, UR37, RZ ;  /* 0x000000250b0b7c24 */ /* 0x000fe4000f8e02ff */
[----:B------:R-:W-:Y:S05]  /*bae0*/  IMAD R15, R15, UR37, RZ ;  /* 0x000000250f0f7c24 */ /* 0x000fea000f8e02ff */
[----:B------:R3:W-:Y:S08]  /*baf0*/  STS.128 [R225+UR4+0x8200], R184 ;  /* 0x008200b8e1007988 */ /* 0x0007f00008000c04 */
[----:B-1----:R-:W4:Y:S06]  /*bb00*/  LDL.LU.64 R190, [R1+0x1a8] ;  /* 0x0001a80001be7983 */ /* 0x002f2c0000300a00 */
[----:B------:R-:W4:Y:S06]  /*bb10*/  LDL.LU.64 R188, [R1+0x1a0] ;  /* 0x0001a00001bc7983 */ /* 0x000f2c0000300a00 */
[----:B---3--:R-:W3:Y:S06]  /*bb20*/  LDL.LU.64 R186, [R1+0x198] ;  /* 0x0001980001ba7983 */ /* 0x008eec0000300a00 */
[----:B------:R-:W3:Y:S01]  /*bb30*/  LDL.LU.64 R184, [R1+0x190] ;  /* 0x0001900001b87983 */ /* 0x000ee20000300a00 */
[C---:B--2---:R-:W-:Y:S02]  /*bb40*/  PRMT R203, R20.reuse, 0x8880, RZ ;  /* 0x0000888014cb7816 */ /* 0x044fe400000000ff */
[C---:B------:R-:W-:Y:S02]  /*bb50*/  SHF.L.U32 R206, R20.reuse, 0x10, RZ ;  /* 0x0000001014ce7819 */ /* 0x040fe400000006ff */
[----:B------:R-:W-:Y:S02]  /*bb60*/  SHF.L.U32 R207, R20, 0x8, RZ ;  /* 0x0000000814cf7819 */ /* 0x000fe400000006ff */
[----:B------:R-:W-:Y:S02]  /*bb70*/  SHF.R.S32.HI R20, RZ, 0x18, R20 ;  /* 0x00000018ff147819 */ /* 0x000fe40000011414 */
[C---:B----4-:R-:W-:Y:S02]  /*bb80*/  PRMT R218, R3.reuse, 0x8880, RZ ;  /* 0x0000888003da7816 */ /* 0x050fe400000000ff */
[----:B------:R-:W-:Y:S02]  /*bb90*/  SHF.L.U32 R219, R3, 0x10, RZ ;  /* 0x0000001003db7819 */ /* 0x000fe400000006ff */
[C---:B------:R-:W-:Y:S02]  /*bba0*/  PRMT R215, R2.reuse, 0x8880, RZ ;  /* 0x0000888002d77816 */ /* 0x040fe400000000ff */
[C---:B------:R-:W-:Y:S02]  /*bbb0*/  SHF.L.U32 R216, R2.reuse, 0x10, RZ ;  /* 0x0000001002d87819 */ /* 0x040fe400000006ff */
[C---:B------:R-:W-:Y:S01]  /*bbc0*/  PRMT R210, R217.reuse, 0x8880, RZ ;  /* 0x00008880d9d27816 */ /* 0x040fe200000000ff */
[C---:B------:R-:W-:Y:S01]  /*bbd0*/  IMAD.SHL.U32 R214, R217.reuse, 0x100, RZ ;  /* 0x00000100d9d67824 */ /* 0x040fe200078e00ff */
[----:B------:R-:W-:Y:S02]  /*bbe0*/  SHF.L.U32 R211, R217, 0x10, RZ ;  /* 0x00000010d9d37819 */ /* 0x000fe400000006ff */
[----:B------:R-:W-:Y:S02]  /*bbf0*/  SHF.R.S32.HI R21, RZ, 0x18, R217 ;  /* 0x00000018ff157819 */ /* 0x000fe400000114d9 */
[----:B------:R-:W-:Y:S02]  /*bc00*/  SHF.L.U32 R217, R2, 0x8, RZ ;  /* 0x0000000802d97819 */ /* 0x000fe400000006ff */
[----:B------:R-:W-:Y:S01]  /*bc10*/  SHF.R.S32.HI R23, RZ, 0x18, R2 ;  /* 0x00000018ff177819 */ /* 0x000fe20000011402 */
[----:B------:R-:W-:Y:S01]  /*bc20*/  IMAD R2, R5, UR37, RZ ;  /* 0x0000002505027c24 */ /* 0x000fe2000f8e02ff */
[----:B------:R-:W-:Y:S01]  /*bc30*/  SHF.L.U32 R220, R3, 0x8, RZ ;  /* 0x0000000803dc7819 */ /* 0x000fe200000006ff */
[----:B------:R-:W-:Y:S01]  /*bc40*/  IMAD R5, R9, UR37, RZ ;  /* 0x0000002509057c24 */ /* 0x000fe2000f8e02ff */
[----:B------:R-:W-:Y:S01]  /*bc50*/  SHF.R.S32.HI R202, RZ, 0x18, R3 ;  /* 0x00000018ffca7819 */ /* 0x000fe20000011403 */
[----:B------:R-:W-:Y:S02]  /*bc60*/  IMAD R9, R13, UR37, RZ ;  /* 0x000000250d097c24 */ /* 0x000fe4000f8e02ff */
[----:B------:R-:W-:Y:S01]  /*bc70*/  IMAD R13, R17, UR37, RZ ;  /* 0x00000025110d7c24 */ /* 0x000fe2000f8e02ff */
[----:B------:R-:W-:Y:S01]  /*bc80*/  I2IP.S8.S32.SAT R17, R213, R212, R222 ;  /* 0x000000d4d5117239 */ /* 0x000fe200000014de */
[----:B------:R-:W-:Y:S02]  /*bc90*/  IMAD R3, R6, UR37, RZ ;  /* 0x0000002506037c24 */ /* 0x000fe4000f8e02ff */
[----:B------:R-:W-:Y:S02]  /*bca0*/  IMAD R6, R10, UR37, RZ ;  /* 0x000000250a067c24 */ /* 0x000fe4000f8e02ff */
[----:B------:R-:W-:Y:S02]  /*bcb0*/  IMAD R10, R14, UR37, RZ ;  /* 0x000000250e0a7c24 */ /* 0x000fe4000f8e02ff */
[----:B------:R-:W-:Y:S01]  /*bcc0*/  IMAD R14, R18, UR37, RZ ;  /* 0x00000025120e7c24 */ /* 0x000fe2000f8e02ff */
[----:B------:R-:W-:Y:S02]  /*bcd0*/  I2IP.S8.S32.SAT R18, R209, R208, R223 ;  /* 0x000000d0d1127239 */ /* 0x000fe400000014df */
[----:B------:R-:W-:Y:S02]  /*bce0*/  I2IP.S8.S32.SAT R190, R191, R190, RZ ;  /* 0x000000bebfbe7239 */ /* 0x000fe400000014ff */
[----:B------:R-:W-:Y:S02]  /*bcf0*/  MOV R191, R17 ;  /* 0x0000001100bf7202 */ /* 0x000fe40000000f00 */
[----:B------:R-:W2:Y:S01]  /*bd00*/  LDL.LU R17, [R1+0x78] ;  /* 0x0000780001117983 */ /* 0x000ea20000300800 */
[----:B---3--:R-:W-:Y:S02]  /*bd10*/  I2IP.S8.S32.SAT R16, R187, R186, RZ ;  /* 0x000000babb107239 */ /* 0x008fe400000014ff */
[----:B------:R-:W-:Y:S02]  /*bd20*/  I2IP.S8.S32.SAT R186, R195, R194, RZ ;  /* 0x000000c2c3ba7239 */ /* 0x000fe400000014ff */
[----:B------:R-:W-:Y:S02]  /*bd30*/  I2IP.S8.S32.SAT R187, R199, R198, RZ ;  /* 0x000000c6c7bb7239 */ /* 0x000fe400000014ff */
[----:B------:R-:W-:Y:S02]  /*bd40*/  I2IP.S8.S32.SAT R184, R185, R184, R16 ;  /* 0x000000b8b9b87239 */ /* 0x000fe40000001410 */
[----:B------:R-:W-:Y:S02]  /*bd50*/  I2IP.S8.S32.SAT R16, R171, R170, RZ ;  /* 0x000000aaab107239 */ /* 0x000fe400000014ff */
[----:B------:R-:W-:Y:S01]  /*bd60*/  I2IP.S8.S32.SAT R185, R189, R188, R190 ;  /* 0x000000bcbdb97239 */ /* 0x000fe200000014be */
[----:B------:R-:W-:Y:S01]  /*bd70*/  IMAD.MOV.U32 R190, RZ, RZ, R18 ;  /* 0x000000ffffbe7224 */ /* 0x000fe200078e0012 */
[----:B------:R-:W-:Y:S01]  /*bd80*/  I2IP.S8.S32.SAT R168, R169, R168, R16 ;  /* 0x000000a8a9a87239 */ /* 0x000fe20000001410 */
[----:B------:R-:W3:Y:S01]  /*bd90*/  LDL.LU R18, [R1+0x7c] ;  /* 0x00007c0001127983 */ /* 0x000ee20000300800 */
[----:B------:R-:W-:Y:S02]  /*bda0*/  I2IP.S8.S32.SAT R16, R155, R154, RZ ;  /* 0x0000009a9b107239 */ /* 0x000fe400000014ff */
[----:B------:R-:W-:Y:S02]  /*bdb0*/  MOV R188, R200 ;  /* 0x000000c800bc7202 */ /* 0x000fe40000000f00 */
[----:B------:R-:W-:Y:S02]  /*bdc0*/  I2IP.S8.S32.SAT R152, R153, R152, R16 ;  /* 0x0000009899987239 */ /* 0x000fe40000001410 */
[----:B------:R-:W-:Y:S02]  /*bdd0*/  I2IP.S8.S32.SAT R16, R139, R138, RZ ;  /* 0x0000008a8b107239 */ /* 0x000fe400000014ff */
[----:B------:R-:W-:Y:S02]  /*bde0*/  I2IP.S8.S32.SAT R170, R179, R178, RZ ;  /* 0x000000b2b3aa7239 */ /* 0x000fe400000014ff */
        /* <DEDUP_REMOVED lines=10> */
[----:B------:R-:W-:Y:S02]  /*be90*/  SHF.R.S32.HI R16, RZ, 0x18, R84 ;  /* 0x00000018ff107819 */ /* 0x000fe40000011454 */
[----:B------:R-:W-:Y:S01]  /*bea0*/  I2IP.S8.S32.SAT R91, R103, R102, RZ ;  /* 0x00000066675b7239 */ /* 0x000fe200000014ff */
[----:B------:R-:W4:Y:S01]  /*beb0*/  LDL.LU R84, [R1+0x18c] ;  /* 0x00018c0001547983 */ /* 0x000f220000300800 */
[----:B------:R-:W-:Y:S01]  /*bec0*/  I2IP.S8.S32.SAT R89, R93, R92, R94 ;  /* 0x0000005c5d597239 */ /* 0x000fe2000000145e */
[----:B------:R-:W-:Y:S01]  /*bed0*/  IMAD R82, R16, UR44, R82 ;  /* 0x0000002c10527c24 */ /* 0x000fe2000f8e0252 */
[----:B------:R-:W-:Y:S01]  /*bee0*/  I2IP.S8.S32.SAT R90, R97, R96, R90 ;  /* 0x00000060615a7239 */ /* 0x000fe2000000145a */
[----:B------:R-:W4:Y:S01]  /*bef0*/  LDL.LU R16, [R1+0x74] ;  /* 0x0000740001107983 */ /* 0x000f220000300800 */
[----:B------:R-:W-:Y:S01]  /*bf00*/  I2IP.S8.S32.SAT R91, R101, R100, R91 ;  /* 0x00000064655b7239 */ /* 0x000fe2000000145b */
[----:B------:R-:W-:Y:S01]  /*bf10*/  IMAD R83, R237, UR44, R83 ;  /* 0x0000002ced537c24 */ /* 0x000fe2000f8e0253 */
[----:B------:R-:W-:Y:S01]  /*bf20*/  I2IP.S8.S32.SAT R155, R167, R166, RZ ;  /* 0x000000a6a79b7239 */ /* 0x000fe200000014ff */
[----:B------:R-:W4:Y:S01]  /*bf30*/  LDL.LU R200, [R1+0x68] ;  /* 0x0000680001c87983 */ /* 0x000f220000300800 */
[----:B------:R-:W-:Y:S02]  /*bf40*/  I2IP.S8.S32.SAT R138, R147, R146, RZ ;  /* 0x00000092938a7239 */ /* 0x000fe400000014ff */
[----:B------:R-:W-:Y:S01]  /*bf50*/  I2IP.S8.S32.SAT R139, R151, R150, RZ ;  /* 0x00000096978b7239 */ /* 0x000fe200000014ff */
[----:B------:R-:W4:Y:S01]  /*bf60*/  LDL.LU R221, [R1+0x6c] ;  /* 0x00006c0001dd7983 */ /* 0x000f220000300800 */
[----:B------:R-:W-:Y:S02]  /*bf70*/  I2IP.S8.S32.SAT R122, R131, R130, RZ ;  /* 0x00000082837a7239 */ /* 0x000fe400000014ff */
[----:B------:R-:W-:Y:S01]  /*bf80*/  I2IP.S8.S32.SAT R123, R135, R134, RZ ;  /* 0x00000086877b7239 */ /* 0x000fe200000014ff */
[----:B------:R1:W-:Y:S01]  /*bf90*/  STS.128 [R225+UR4+0xc200], R88 ;  /* 0x00c20058e1007988 */ /* 0x0003e20008000c04 */
[----:B------:R-:W-:Y:S02]  /*bfa0*/  I2IP.S8.S32.SAT R106, R115, R114, RZ ;  /* 0x00000072736a7239 */ /* 0x000fe400000014ff */
[----:B------:R-:W-:Y:S02]  /*bfb0*/  I2IP.S8.S32.SAT R107, R119, R118, RZ ;  /* 0x00000076776b7239 */ /* 0x000fe400000014ff */
[----:B------:R-:W-:Y:S02]  /*bfc0*/  MOV R189, R204 ;  /* 0x000000cc00bd7202 */ /* 0x000fe40000000f00 */
[----:B------:R-:W-:Y:S02]  /*bfd0*/  I2IP.S8.S32.SAT R186, R193, R192, R186 ;  /* 0x000000c0c1ba7239 */ /* 0x000fe400000014ba */
[----:B------:R-:W-:Y:S01]  /*bfe0*/  I2IP.S8.S32.SAT R187, R197, R196, R187 ;  /* 0x000000c4c5bb7239 */ /* 0x000fe200000014bb */
[----:B------:R2:W-:Y:S01]  /*bff0*/  STS.128 [R225+UR4+0x8a00], R188 ;  /* 0x008a00bce1007988 */ /* 0x0005e20008000c04 */
[----:B------:R-:W-:Y:S02]  /*c000*/  I2IP.S8.S32.SAT R169, R173, R172, R174 ;  /* 0x000000acada97239 */ /* 0x000fe400000014ae */
[----:B------:R-:W-:Y:S02]  /*c010*/  I2IP.S8.S32.SAT R170, R177, R176, R170 ;  /* 0x000000b0b1aa7239 */ /* 0x000fe400000014aa */
        /* <DEDUP_REMOVED lines=10> */
[----:B-1----:R-:W-:Y:S02]  /*c0c0*/  I2IP.S8.S32.SAT R88, R73, R72, R74 ;  /* 0x0000004849587239 */ /* 0x002fe4000000144a */
[----:B------:R-:W-:Y:S01]  /*c0d0*/  I2IP.S8.S32.SAT R72, R79, R78, RZ ;  /* 0x0000004e4f487239 */ /* 0x000fe200000014ff */
[----:B------:R1:W-:Y:S01]  /*c0e0*/  STS.128 [R225+UR4+0xa200], R152 ;  /* 0x00a20098e1007988 */ /* 0x0003e20008000c04 */
[----:B------:R-:W-:Y:S02]  /*c0f0*/  I2IP.S8.S32.SAT R122, R129, R128, R122 ;  /* 0x00000080817a7239 */ /* 0x000fe4000000147a */
[----:B------:R-:W-:Y:S02]  /*c100*/  I2IP.S8.S32.SAT R89, R77, R76, R72 ;  /* 0x0000004c4d597239 */ /* 0x000fe40000001448 */
[----:B------:R-:W-:Y:S02]  /*c110*/  I2IP.S8.S32.SAT R72, R83, R82, RZ ;  /* 0x0000005253487239 */ /* 0x000fe400000014ff */
[----:B------:R-:W-:Y:S01]  /*c120*/  I2IP.S8.S32.SAT R123, R133, R132, R123 ;  /* 0x00000084857b7239 */ /* 0x000fe2000000147b */
[----:B------:R1:W-:Y:S01]  /*c130*/  STS.128 [R225+UR4+0xaa00], R136 ;  /* 0x00aa0088e1007988 */ /* 0x0003e20008000c04 */
[----:B------:R-:W-:Y:S02]  /*c140*/  I2IP.S8.S32.SAT R90, R81, R80, R72 ;  /* 0x00000050515a7239 */ /* 0x000fe40000001448 */
[----:B------:R-:W-:Y:S02]  /*c150*/  I2IP.S8.S32.SAT R105, R109, R108, R110 ;  /* 0x0000006c6d697239 */ /* 0x000fe4000000146e */
[----:B------:R-:W-:Y:S02]  /*c160*/  I2IP.S8.S32.SAT R106, R113, R112, R106 ;  /* 0x00000070716a7239 */ /* 0x000fe4000000146a */
[----:B------:R-:W-:Y:S01]  /*c170*/  I2IP.S8.S32.SAT R107, R117, R116, R107 ;  /* 0x00000074756b7239 */ /* 0x000fe2000000146b */
[----:B------:R1:W-:Y:S08]  /*c180*/  STS.128 [R225+UR4+0xb200], R120 ;  /* 0x00b20078e1007988 */ /* 0x0003f00008000c04 */
[----:B------:R1:W-:Y:S01]  /*c190*/  STS.128 [R225+UR4+0xba00], R104 ;  /* 0x00ba0068e1007988 */ /* 0x0003e20008000c04 */
[----:B--2---:R-:W-:Y:S02]  /*c1a0*/  SHF.R.S32.HI R17, RZ, 0x18, R17 ;  /* 0x00000018ff117819 */ /* 0x004fe40000011411 */
[----:B---3--:R-:W-:Y:S01]  /*c1b0*/  SHF.R.S32.HI R18, RZ, 0x18, R18 ;  /* 0x00000018ff127819 */ /* 0x008fe20000011412 */
[----:B----4-:R-:W-:Y:S04]  /*c1c0*/  IMAD R84, R16, UR44, R84 ;  /* 0x0000002c10547c24 */ /* 0x010fe8000f8e0254 */
[----:B------:R-:W2:Y:S01]  /*c1d0*/  LDL.LU R16, [R1+0x3c] ;  /* 0x00003c0001107983 */ /* 0x000ea20000300800 */
[----:B------:R-:W-:Y:S01]  /*c1e0*/  IMAD R85, R17, UR44, R85 ;  /* 0x0000002c11557c24 */ /* 0x000fe2000f8e0255 */
[----:B------:R-:W-:Y:S01]  /*c1f0*/  SHF.R.S32.HI R17, RZ, 0x18, R61 ;  /* 0x00000018ff117819 */ /* 0x000fe2000001143d */
[----:B------:R-:W-:Y:S01]  /*c200*/  IMAD R86, R18, UR44, R86 ;  /* 0x0000002c12567c24 */ /* 0x000fe2000f8e0256 */
[----:B------:R-:W-:Y:S01]  /*c210*/  SHF.R.S32.HI R18, RZ, 0x18, R60 ;  /* 0x00000018ff127819 */ /* 0x000fe2000001143c */
[----:B------:R-:W3:Y:S01]  /*c220*/  LDL.LU R61, [R1+0x188] ;  /* 0x00018800013d7983 */ /* 0x000ee20000300800 */
[----:B------:R-:W-:Y:S03]  /*c230*/  IMAD R87, R240, UR44, R87 ;  /* 0x0000002cf0577c24 */ /* 0x000fe6000f8e0257 */
[----:B------:R-:W4:Y:S02]  /*c240*/  LDL.LU R60, [R1+0x184] ;  /* 0x00018400013c7983 */ /* 0x000f240000300800 */
[----:B------:R-:W-:Y:S04]  /*c250*/  I2IP.S8.S32.SAT R72, R87, R86, RZ ;  /* 0x0000005657487239 */ /* 0x000fe800000014ff */
[----:B------:R-:W-:Y:S05]  /*c260*/  I2IP.S8.S32.SAT R91, R85, R84, R72 ;  /* 0x00000054555b7239 */ /* 0x000fea0000001448 */
[----:B------:R1:W-:Y:S01]  /*c270*/  STS.128 [R225+UR4+0xca00], R88 ;  /* 0x00ca0058e1007988 */ /* 0x0003e20008000c04 */
[----:B--2---:R-:W-:Y:S01]  /*c280*/  IMAD R56, R16, UR44, R56 ;  /* 0x0000002c10387c24 */ /* 0x004fe2000f8e0238 */
[----:B------:R-:W-:Y:S01]  /*c290*/  MOV R16, R66 ;  /* 0x0000004200107202 */ /* 0x000fe20000000f00 */
[----:B------:R-:W-:Y:S01]  /*c2a0*/  IMAD R57, R17, UR44, R57 ;  /* 0x0000002c11397c24 */ /* 0x000fe2000f8e0239 */
[----:B------:R-:W-:Y:S04]  /*c2b0*/  SHF.R.S32.HI R17, RZ, 0x18, R65 ;  /* 0x00000018ff117819 */ /* 0x000fe80000011441 */
[----:B------:R-:W2:Y:S01]  /*c2c0*/  LDL.LU R66, [R1+0x180] ;  /* 0x0001800001427983 */ /* 0x000ea20000300800 */
[----:B------:R-:W-:Y:S01]  /*c2d0*/  IMAD R58, R18, UR44, R58 ;  /* 0x0000002c123a7c24 */ /* 0x000fe2000f8e023a */
[----:B------:R-:W-:Y:S01]  /*c2e0*/  SHF.R.S32.HI R18, RZ, 0x18, R64 ;  /* 0x00000018ff127819 */ /* 0x000fe20000011440 */
[----:B------:R-:W-:Y:S01]  /*c2f0*/  IMAD R59, R231, UR44, R59 ;  /* 0x0000002ce73b7c24 */ /* 0x000fe2000f8e023b */
[----:B------:R-:W2:Y:S01]  /*c300*/  LDL.LU R65, [R1+0x17c] ;  /* 0x00017c0001417983 */ /* 0x000ea20000300800 */
[----:B----4-:R-:W-:Y:S01]  /*c310*/  IMAD R60, R16, UR44, R60 ;  /* 0x0000002c103c7c24 */ /* 0x010fe2000f8e023c */
[----:B------:R-:W-:Y:S01]  /*c320*/  MOV R16, R70 ;  /* 0x0000004600107202 */ /* 0x000fe20000000f00 */
[----:B---3--:R-:W-:Y:S01]  /*c330*/  IMAD R61, R17, UR44, R61 ;  /* 0x0000002c113d7c24 */ /* 0x008fe2000f8e023d */
[----:B------:R-:W-:Y:S01]  /*c340*/  SHF.R.S32.HI R17, RZ, 0x18, R69 ;  /* 0x00000018ff117819 */ /* 0x000fe20000011445 */
[----:B------:R-:W3:Y:S01]  /*c350*/  LDL.LU R64, [R1+0x178] ;  /* 0x0001780001407983 */ /* 0x000ee20000300800 */
[----:B------:R-:W-:Y:S01]  /*c360*/  I2IP.S8.S32.SAT R58, R59, R58, RZ ;  /* 0x0000003a3b3a7239 */ /* 0x000fe200000014ff */
[----:B------:R-:W-:Y:S01]  /*c370*/  IMAD R62, R18, UR44, R62 ;  /* 0x0000002c123e7c24 */ /* 0x000fe2000f8e023e */
[----:B------:R-:W-:Y:S01]  /*c380*/  SHF.R.S32.HI R18, RZ, 0x18, R68 ;  /* 0x00000018ff127819 */ /* 0x000fe20000011444 */
[----:B------:R-:W4:Y:S01]  /*c390*/  LDL.LU R70, [R1+0x174] ;  /* 0x0001740001467983 */ /* 0x000f220000300800 */
[----:B------:R-:W-:Y:S01]  /*c3a0*/  I2IP.S8.S32.SAT R72, R57, R56, R58 ;  /* 0x0000003839487239 */ /* 0x000fe2000000143a */
[----:B------:R-:W-:Y:S02]  /*c3b0*/  IMAD R63, R233, UR44, R63 ;  /* 0x0000002ce93f7c24 */ /* 0x000fe4000f8e023f */
[----:B------:R-:W4:Y:S03]  /*c3c0*/  LDL.LU R69, [R1+0x170] ;  /* 0x0001700001457983 */ /* 0x000f260000300800 */
[----:B------:R-:W-:Y:S01]  /*c3d0*/  I2IP.S8.S32.SAT R56, R63, R62, RZ ;  /* 0x0000003e3f387239 */ /* 0x000fe200000014ff */
[----:B------:R-:W4:Y:S03]  /*c3e0*/  LDL.LU R68, [R1+0x16c] ;  /* 0x00016c0001447983 */ /* 0x000f260000300800 */
[----:B------:R-:W-:Y:S01]  /*c3f0*/  I2IP.S8.S32.SAT R73, R61, R60, R56 ;  /* 0x0000003c3d497239 */ /* 0x000fe20000001438 */
[----:B---3--:R-:W-:Y:S02]  /*c400*/  IMAD R64, R16, UR44, R64 ;  /* 0x0000002c10407c24 */ /* 0x008fe4000f8e0240 */
[----:B------:R-:W4:Y:S01]  /*c410*/  LDL.LU R16, [R1+0x64] ;  /* 0x0000640001107983 */ /* 0x000f220000300800 */
[----:B--2---:R-:W-:Y:S01]  /*c420*/  IMAD R65, R17, UR44, R65 ;  /* 0x0000002c11417c24 */ /* 0x004fe2000f8e0241 */
[----:B------:R-:W-:Y:S01]  /*c430*/  SHF.R.S32.HI R17, RZ, 0x18, R200 ;  /* 0x00000018ff117819 */ /* 0x000fe200000114c8 */
[----:B------:R-:W-:Y:S01]  /*c440*/  IMAD R66, R18, UR44, R66 ;  /* 0x0000002c12427c24 */ /* 0x000fe2000f8e0242 */
[----:B------:R-:W-:Y:S01]  /*c450*/  SHF.R.S32.HI R18, RZ, 0x18, R221 ;  /* 0x00000018ff127819 */ /* 0x000fe200000114dd */
[----:B------:R-:W-:Y:S05]  /*c460*/  IMAD R67, R238, UR44, R67 ;  /* 0x0000002cee437c24 */ /* 0x000fea000f8e0243 */
[----:B------:R-:W-:Y:S04]  /*c470*/  I2IP.S8.S32.SAT R56, R67, R66, RZ ;  /* 0x0000004243387239 */ /* 0x000fe800000014ff */
[----:B------:R-:W-:Y:S01]  /*c480*/  I2IP.S8.S32.SAT R74, R65, R64, R56 ;  /* 0x00000040414a7239 */ /* 0x000fe20000001438 */
[----:B----4-:R-:W-:Y:S02]  /*c490*/  IMAD R68, R16, UR44, R68 ;  /* 0x0000002c10447c24 */ /* 0x010fe4000f8e0244 */
        /* <DEDUP_REMOVED lines=41> */
[----:B------:R1:W5:Y:S01]  /*c730*/  LDL.LU R248, [R1+0x148] ;  /* 0x0001480001f87983 */ /* 0x0003620000300800 */
[----:B------:R-:W-:Y:S03]  /*c740*/  IMAD R51, R232, UR44, R51 ;  /* 0x0000002ce8337c24 */ /* 0x000fe6000f8e0233 */
[----:B------:R1:W5:Y:S02]  /*c750*/  LDL.LU R22, [R1+0x144] ;  /* 0x0001440001167983 */ /* 0x0003640000300800 */
[----:B------:R-:W-:Y:S04]  /*c760*/  I2IP.S8.S32.SAT R40, R51, R50, RZ ;  /* 0x0000003233287239 */ /* 0x000fe800000014ff */
[----:B------:R-:W-:Y:S01]  /*c770*/  I2IP.S8.S32.SAT R58, R49, R48, R40 ;  /* 0x00000030313a7239 */ /* 0x000fe20000001428 */
[----:B----4-:R-:W-:Y:S01]  /*c780*/  IMAD R52, R16, UR44, R52 ;  /* 0x0000002c10347c24 */ /* 0x010fe2000f8e0234 */
[----:B------:R-:W-:Y:S01]  /*c790*/  MOV R16, R236 ;  /* 0x000000ec00107202 */ /* 0x000fe20000000f00 */
[----:B------:R-:W-:Y:S01]  /*c7a0*/  IMAD R53, R17, UR44, R53 ;  /* 0x0000002c11357c24 */ /* 0x000fe2000f8e0235 */
[----:B------:R-:W-:Y:S01]  /*c7b0*/  SHF.R.S32.HI R17, RZ, 0x18, R239 ;  /* 0x00000018ff117819 */ /* 0x000fe200000114ef */
[----:B------:R-:W-:Y:S01]  /*c7c0*/  IMAD R54, R18, UR44, R54 ;  /* 0x0000002c12367c24 */ /* 0x000fe2000f8e0236 */
[----:B------:R-:W-:Y:S01]  /*c7d0*/  SHF.R.S32.HI R18, RZ, 0x18, R242 ;  /* 0x00000018ff127819 */ /* 0x000fe200000114f2 */
[----:B------:R-:W-:Y:S02]  /*c7e0*/  IMAD R55, R234, UR44, R55 ;  /* 0x0000002cea377c24 */ /* 0x000fe4000f8e0237 */
[----:B------:R-:W-:Y:S02]  /*c7f0*/  IMAD R24, R16, UR44, R24 ;  /* 0x0000002c10187c24 */ /* 0x000fe4000f8e0218 */
[----:B------:R-:W-:Y:S01]  /*c800*/  IMAD R25, R17, UR44, R25 ;  /* 0x0000002c11197c24 */ /* 0x000fe2000f8e0219 */
[----:B------:R-:W-:Y:S01]  /*c810*/  SHF.R.S32.HI R17, RZ, 0x18, R244 ;  /* 0x00000018ff117819 */ /* 0x000fe200000114f4 */
[----:B------:R-:W-:Y:S01]  /*c820*/  IMAD R26, R18, UR44, R26 ;  /* 0x0000002c121a7c24 */ /* 0x000fe2000f8e021a */
[----:B------:R-:W-:Y:S01]  /*c830*/  SHF.R.S32.HI R18, RZ, 0x18, R245 ;  /* 0x00000018ff127819 */ /* 0x000fe200000114f5 */
[----:B------:R-:W-:Y:S01]  /*c840*/  IMAD.MOV.U32 R16, RZ, RZ, R243 ;  /* 0x000000ffff107224 */ /* 0x000fe200078e00f3 */
[----:B------:R-:W-:Y:S01]  /*c850*/  I2IP.S8.S32.SAT R40, R55, R54, RZ ;  /* 0x0000003637287239 */ /* 0x000fe200000014ff */
[----:B------:R-:W-:Y:S02]  /*c860*/  IMAD R27, R226, UR44, R27 ;  /* 0x0000002ce21b7c24 */ /* 0x000fe4000f8e021b */
[----:B------:R-:W-:Y:S01]  /*c870*/  IMAD R28, R16, UR44, R28 ;  /* 0x0000002c101c7c24 */ /* 0x000fe2000f8e021c */
[----:B------:R-:W-:Y:S01]  /*c880*/  MOV R16, R246 ;  /* 0x000000f600107202 */ /* 0x000fe20000000f00 */
[----:B------:R-:W-:Y:S01]  /*c890*/  IMAD R29, R17, UR44, R29 ;  /* 0x0000002c111d7c24 */ /* 0x000fe2000f8e021d */
[----:B------:R-:W-:Y:S01]  /*c8a0*/  SHF.R.S32.HI R17, RZ, 0x18, R247 ;  /* 0x00000018ff117819 */ /* 0x000fe200000114f7 */
        /* <DEDUP_REMOVED lines=11> */
[----:B------:R-:W-:Y:S01]  /*c960*/  I2IP.S8.S32.SAT R59, R53, R52, R40 ;  /* 0x00000034353b7239 */ /* 0x000fe20000001428 */
        /* <DEDUP_REMOVED lines=17> */
[----:B------:R-:W-:Y:S01]  /*ca80*/  MOV R16, R215 ;  /* 0x000000d700107202 */ /* 0x000fe20000000f00 */
[----:B------:R1:W-:Y:S01]  /*ca90*/  STS.128 [R225+UR4+0xda00], R56 ;  /* 0x00da0038e1007988 */ /* 0x0003e20008000c04 */
[----:B------:R-:W-:Y:S01]  /*caa0*/  I2IP.S8.S32.SAT R24, R31, R30, RZ ;  /* 0x0000001e1f187239 */ /* 0x000fe200000014ff */
[----:B------:R-:W-:Y:S01]  /*cab0*/  IMAD R5, R17, UR44, R5 ;  /* 0x0000002c11057c24 */ /* 0x000fe2000f8e0205 */
[----:B------:R-:W-:Y:S01]  /*cac0*/  SHF.R.S32.HI R17, RZ, 0x18, R216 ;  /* 0x00000018ff117819 */ /* 0x000fe200000114d8 */
[----:B------:R-:W-:Y:S01]  /*cad0*/  IMAD R6, R18, UR44, R6 ;  /* 0x0000002c12067c24 */ /* 0x000fe2000f8e0206 */
[----:B------:R-:W-:Y:S01]  /*cae0*/  SHF.R.S32.HI R18, RZ, 0x18, R219 ;  /* 0x00000018ff127819 */ /* 0x000fe200000114db */
[----:B------:R-:W-:Y:S01]  /*caf0*/  IMAD R11, R21, UR44, R11 ;  /* 0x0000002c150b7c24 */ /* 0x000fe2000f8e020b */
[----:B------:R-:W-:Y:S01]  /*cb00*/  I2IP.S8.S32.SAT R41, R29, R28, R24 ;  /* 0x0000001c1d297239 */ /* 0x000fe20000001418 */
[----:B------:R-:W-:Y:S01]  /*cb10*/  IMAD R8, R16, UR44, R8 ;  /* 0x0000002c10087c24 */ /* 0x000fe2000f8e0208 */
[----:B------:R-:W-:Y:S01]  /*cb20*/  SHF.R.S32.HI R16, RZ, 0x18, R217 ;  /* 0x00000018ff107819 */ /* 0x000fe200000114d9 */
[----:B------:R-:W-:Y:S01]  /*cb30*/  IMAD R9, R17, UR44, R9 ;  /* 0x0000002c11097c24 */ /* 0x000fe2000f8e0209 */
[----:B------:R-:W-:Y:S02]  /*cb40*/  MOV R17, R218 ;  /* 0x000000da00117202 */ /* 0x000fe40000000f00 */
[----:B------:R-:W-:Y:S01]  /*cb50*/  I2IP.S8.S32.SAT R24, R35, R34, RZ ;  /* 0x0000002223187239 */ /* 0x000fe200000014ff */
[----:B------:R-:W-:Y:S01]  /*cb60*/  IMAD R10, R16, UR44, R10 ;  /* 0x0000002c100a7c24 */ /* 0x000fe2000f8e020a */
[----:B------:R-:W-:Y:S01]  /*cb70*/  I2IP.S8.S32.SAT R16, R7, R3, RZ ;  /* 0x0000000307107239 */ /* 0x000fe200000014ff */
[----:B------:R-:W-:Y:S01]  /*cb80*/  IMAD R15, R23, UR44, R15 ;  /* 0x0000002c170f7c24 */ /* 0x000fe2000f8e020f */
[----:B------:R-:W-:Y:S01]  /*cb90*/  I2IP.S8.S32.SAT R42, R33, R32, R24 ;  /* 0x00000020212a7239 */ /* 0x000fe20000001418 */
[----:B------:R-:W-:Y:S01]  /*cba0*/  IMAD R12, R17, UR44, R12 ;  /* 0x0000002c110c7c24 */ /* 0x000fe2000f8e020c */
[----:B------:R-:W-:Y:S01]  /*cbb0*/  I2IP.S8.S32.SAT R7, R11, R6, RZ ;  /* 0x000000060b077239 */ /* 0x000fe200000014ff */
[----:B------:R-:W-:Y:S01]  /*cbc0*/  IMAD R13, R18, UR44, R13 ;  /* 0x0000002c120d7c24 */ /* 0x000fe2000f8e020d */
[----:B------:R-:W-:Y:S01]  /*cbd0*/  I2IP.S8.S32.SAT R24, R39, R38, RZ ;  /* 0x0000002627187239 */ /* 0x000fe200000014ff */
[----:B------:R-:W-:Y:S01]  /*cbe0*/  IMAD R14, R20, UR44, R14 ;  /* 0x0000002c140e7c24 */ /* 0x000fe2000f8e020e */
[----:B------:R-:W-:Y:S01]  /*cbf0*/  I2IP.S8.S32.SAT R6, R15, R10, RZ ;  /* 0x0000000a0f067239 */ /* 0x000fe200000014ff */
[----:B------:R-:W-:Y:S01]  /*cc00*/  IMAD R19, R202, UR44, R19 ;  /* 0x0000002cca137c24 */ /* 0x000fe2000f8e0213 */
[----:B------:R-:W-:Y:S02]  /*cc10*/  I2IP.S8.S32.SAT R43, R37, R36, R24 ;  /* 0x00000024252b7239 */ /* 0x000fe40000001418 */
[----:B------:R-:W-:Y:S02]  /*cc20*/  I2IP.S8.S32.SAT R16, R2, R0, R16 ;  /* 0x0000000002107239 */ /* 0x000fe40000001410 */
[----:B------:R-:W-:Y:S01]  /*cc30*/  I2IP.S8.S32.SAT R3, R19, R14, RZ ;  /* 0x0000000e13037239 */ /* 0x000fe200000014ff */
[----:B------:R1:W-:Y:S01]  /*cc40*/  STS.128 [R225+UR4+0xe200], R40 ;  /* 0x00e20028e1007988 */ /* 0x0003e20008000c04 */
[----:B------:R-:W-:Y:S02]  /*cc50*/  I2IP.S8.S32.SAT R17, R5, R4, R7 ;  /* 0x0000000405117239 */ /* 0x000fe40000001407 */
[----:B------:R-:W-:Y:S02]  /*cc60*/  I2IP.S8.S32.SAT R18, R9, R8, R6 ;  /* 0x0000000809127239 */ /* 0x000fe40000001406 */
[----:B------:R-:W-:Y:S05]  /*cc70*/  I2IP.S8.S32.SAT R19, R13, R12, R3 ;  /* 0x0000000c0d137239 */ /* 0x000fea0000001403 */
[----:B------:R1:W-:Y:S01]  /*cc80*/  STS.128 [R225+UR4+0xea00], R16 ;  /* 0x00ea0010e1007988 */ /* 0x0003e20008000c04 */
[----:B------:R-:W-:Y:S01]  /*cc90*/  @!PT LDS RZ, [RZ] ;  /* 0x00000000fffff984 */ /* 0x000fe20000000800 */
[----:B------:R-:W-:Y:S01]  /*cca0*/  @!PT LDS RZ, [RZ] ;  /* 0x00000000fffff984 */ /* 0x000fe20000000800 */
[----:B------:R-:W-:Y:S01]  /*ccb0*/  @!PT LDS RZ, [RZ] ;  /* 0x00000000fffff984 */ /* 0x000fe20000000800 */
[----:B------:R-:W-:Y:S01]  /*ccc0*/  @!PT LDS RZ, [RZ] ;  /* 0x00000000fffff984 */ /* 0x000fe20000000800 */
[----:B------:R2:W-:Y:S07]  /*ccd0*/  MEMBAR.ALL.CTA ;  /* 0x0000000000007992 */ /* 0x0005ee0000008000 */
[----:B--2---:R-:W2:Y:S02]  /*cce0*/  FENCE.VIEW.ASYNC.S ;  /* 0x00000000000073c6 */ /* 0x004ea40000000000 */
[----:B--2---:R-:W-:Y:S06]  /*ccf0*/  BAR.SYNC.DEFER_BLOCKING 0x1, 0x80 ;  /* 0x0042000000007b1d */ /* 0x004fec0000010000 */
[----:B------:R-:W-:Y:S05]  /*cd00*/  @P0 BRA `(.L_x_111) ;  /* 0x0000000400380947 */ /* 0x000fea0003800000 */
[----:B------:R-:W2:Y:S01]  /*cd10*/  LDCU.64 UR6, c[0x0][0x348] ;  /* 0x00006900ff0677ac */ /* 0x000ea20008000a00 */
[----:B------:R-:W-:Y:S02]  /*cd20*/  UIMAD UR9, UR47, 0xf0, URZ ;  /* 0x000000f02f0978a4 */ /* 0x000fe4000f8e02ff */
[----:B------:R-:W-:Y:S02]  /*cd30*/  USHF.L.U32 UR10, UR46, 0x7, URZ ;  /* 0x000000072e0a7899 */ /* 0x000fe400080006ff */
[----:B------:R-:W-:Y:S01]  /*cd40*/  UIADD3 UR8, UPT, UPT, UR4, 0x7a00, URZ ;  /* 0x00007a0004087890 */ /* 0x000fe2000fffe0ff */
[----:B------:R-:W-:Y:S01]  /*cd50*/  UMOV UR11, UR36 ;  /* 0x00000024000b7c82 */ /* 0x000fe20008000000 */
[----:B------:R-:W-:Y:S02]  /*cd60*/  UIADD3 UR52, UPT, UPT, UR4, 0x8200, URZ ;  /* 0x0000820004347890 */ /* 0x000fe4000fffe0ff */
[----:B------:R-:W-:Y:S01]  /*cd70*/  UIADD3 UR53, UPT, UPT, UR9, 0x10, URZ ;  /* 0x0000001009357890 */ /* 0x000fe2000fffe0ff */
[----:B------:R-:W-:Y:S01]  /*cd80*/  UMOV UR55, UR36 ;  /* 0x0000002400377c82 */ /* 0x000fe20008000000 */
[----:B------:R-:W-:Y:S01]  /*cd90*/  UMOV UR54, UR10 ;  /* 0x0000000a00367c82 */ /* 0x000fe20008000000 */
[----:B------:R-:W-:Y:S02]  /*cda0*/  UIADD3 UR28, UPT, UPT, UR4, 0x8a00, URZ ;  /* 0x00008a00041c7890 */ /* 0x000fe4000fffe0ff */
[----:B--2---:R-:W-:Y:S02]  /*cdb0*/  UIADD3 UR6, UP0, UPT, UR6, 0x680, URZ ;  /* 0x0000068006067890 */ /* 0x004fe4000ff1e0ff */
[----:B------:R-:W-:Y:S02]  /*cdc0*/  UIADD3 UR29, UPT, UPT, UR9, 0x20, URZ ;  /* 0x00000020091d7890 */ /* 0x000fe4000fffe0ff */
[----:B------:R-:W-:Y:S01]  /*cdd0*/  UIADD3.X UR7, UPT, UPT, URZ, UR7, URZ, UP0, !UPT ;  /* 0x00000007ff077290 */ /* 0x000fe200087fe4ff */
[----:B------:R-:W-:Y:S01]  /*cde0*/  UMOV UR31, UR36 ;  /* 0x00000024001f7c82 */ /* 0x000fe20008000000 */
[----:B------:R-:W-:Y:S01]  /*cdf0*/  UMOV UR30, UR10 ;  /* 0x0000000a001e7c82 */ /* 0x000fe20008000000 */
[----:B------:R-:W-:Y:S02]  /*ce00*/  UIADD3 UR64, UPT, UPT, UR4, 0x9200, URZ ;  /* 0x0000920004407890 */ /* 0x000fe4000fffe0ff */
[----:B------:R-:W-:Y:S01]  /*ce10*/  UIADD3 UR65, UPT, UPT, UR9, 0x30, URZ ;  /* 0x0000003009417890 */ /* 0x000fe2000fffe0ff */
[----:B------:R-:W-:Y:S03]  /*ce20*/  UMOV UR67, UR36 ;  /* 0x0000002400437c82 */ /* 0x000fe60008000000 */
[----:B------:R-:W-:Y:S01]  /*ce30*/  UTMASTG.3D [UR8], [UR6] ;  /* 0x00000008060073b5 */ /* 0x000fe20008010000 */
[----:B------:R-:W-:Y:S01]  /*ce40*/  UMOV UR66, UR10 ;  /* 0x0000000a00427c82 */ /* 0x000fe20008000000 */
[----:B------:R-:W-:Y:S02]  /*ce50*/  UIADD3 UR68, UPT, UPT, UR4, 0xa200, URZ ;  /* 0x0000a20004447890 */ /* 0x000fe4000fffe0ff */
[----:B------:R-:W-:Y:S01]  /*ce60*/  UIADD3 UR69, UPT, UPT, UR9, 0x50, URZ ;  /* 0x0000005009457890 */ /* 0x000fe2000fffe0ff */
[----:B------:R-:W-:Y:S01]  /*ce70*/  UMOV UR71, UR36 ;  /* 0x0000002400477c82 */ /* 0x000fe20008000000 */
[----:B------:R-:W-:Y:S01]  /*ce80*/  UMOV UR70, UR10 ;  /* 0x0000000a00467c82 */ /* 0x000fe20008000000 */
[----:B------:R2:W-:Y:S01]  /*ce90*/  UTMASTG.3D [UR52], [UR6] ;  /* 0x00000034060073b5 */ /* 0x0005e20008010000 */
[----:B------:R-:W-:Y:S02]  /*cea0*/  UIADD3 UR20, UPT, UPT, UR4, 0xaa00, URZ ;  /* 0x0000aa0004147890 */ /* 0x000fe4000fffe0ff */
[----:B------:R-:W-:Y:S01]  /*ceb0*/  UIADD3 UR21, UPT, UPT, UR9, 0x60, URZ ;  /* 0x0000006009157890 */ /* 0x000fe2000fffe0ff */
[----:B------:R-:W-:Y:S01]  /*cec0*/  UMOV UR23, UR36 ;  /* 0x0000002400177c82 */ /* 0x000fe20008000000 */
[----:B------:R-:W-:Y:S01]  /*ced0*/  UMOV UR22, UR10 ;  /* 0x0000000a00167c82 */ /* 0x000fe20008000000 */
[----:B------:R-:W-:Y:S01]  /*cee0*/  UIADD3 UR56, UPT, UPT, UR4, 0xb200, URZ ;  /* 0x0000b20004387890 */ /* 0x000fe2000fffe0ff */
[----:B------:R3:W-:Y:S01]  /*cef0*/  UTMASTG.3D [UR28], [UR6] ;  /* 0x0000001c060073b5 */ /* 0x0007e20008010000 */
[----:B------:R-:W-:Y:S01]  /*cf00*/  UIADD3 UR57, UPT, UPT, UR9, 0x70, URZ ;  /* 0x0000007009397890 */ /* 0x000fe2000fffe0ff */
[----:B------:R-:W-:Y:S01]  /*cf10*/  UMOV UR59, UR36 ;  /* 0x00000024003b7c82 */ /* 0x000fe20008000000 */
[----:B------:R-:W-:Y:S01]  /*cf20*/  UMOV UR58, UR10 ;  /* 0x0000000a003a7c82 */ /* 0x000fe20008000000 */
[----:B------:R-:W-:Y:S02]  /*cf30*/  UIADD3 UR48, UPT, UPT, UR4, 0xba00, URZ ;  /* 0x0000ba0004307890 */ /* 0x000fe4000fffe0ff */
[----:B------:R-:W-:Y:S01]  /*cf40*/  UIADD3 UR49, UPT, UPT, UR9, 0x80, URZ ;  /* 0x0000008009317890 */ /* 0x000fe2000fffe0ff */
[----:B------:R3:W-:Y:S01]  /*cf50*/  UTMASTG.3D [UR64], [UR6] ;  /* 0x00000040060073b5 */ /* 0x0007e20008010000 */
[----:B------:R-:W-:Y:S01]  /*cf60*/  UMOV UR51, UR36 ;  /* 0x0000002400337c82 */ /* 0x000fe20008000000 */
[----:B------:R-:W-:Y:S01]  /*cf70*/  UMOV UR50, UR10 ;  /* 0x0000000a00327c82 */ /* 0x000fe20008000000 */
[----:B------:R-:W-:Y:S02]  /*cf80*/  UIADD3 UR72, UPT, UPT, UR4, 0xc200, URZ ;  /* 0x0000c20004487890 */ /* 0x000fe4000fffe0ff */
[----:B------:R-:W-:Y:S01]  /*cf90*/  UIADD3 UR73, UPT, UPT, UR9, 0x90, URZ ;  /* 0x0000009009497890 */ /* 0x000fe2000fffe0ff */
[----:B------:R-:W-:Y:S01]  /*cfa0*/  UMOV UR75, UR36 ;  /* 0x00000024004b7c82 */ /* 0x000fe20008000000 */
[----:B------:R-:W-:Y:S01]  /*cfb0*/  UMOV UR74, UR10 ;  /* 0x0000000a004a7c82 */ /* 0x000fe20008000000 */
[----:B------:R-:W-:Y:S02]  /*cfc0*/  UIADD3 UR16, UPT, UPT, UR4, 0xca00, URZ ;  /* 0x0000ca0004107890 */ /* 0x000fe4000fffe0ff */
[----:B------:R-:W-:Y:S01]  /*cfd0*/  UIADD3 UR17, UPT, UPT, UR9, 0xa0, URZ ;  /* 0x000000a009117890 */ /* 0x000fe2000fffe0ff */
[----:B------:R-:W-:Y:S01]  /*cfe0*/  UMOV UR19, UR36 ;  /* 0x0000002400137c82 */ /* 0x000fe20008000000 */
[----:B------:R-:W-:Y:S01]  /*cff0*/  UMOV UR18, UR10 ;  /* 0x0000000a00127c82 */ /* 0x000fe20008000000 */
[----:B------:R-:W-:Y:S02]  /*d000*/  UIADD3 UR60, UPT, UPT, UR4, 0xd200, URZ ;  /* 0x0000d200043c7890 */ /* 0x000fe4000fffe0ff */
[----:B--2---:R-:W-:Y:S02]  /*d010*/  UIADD3 UR52, UPT, UPT, UR4, 0x9a00, URZ ;  /* 0x00009a0004347890 */ /* 0x004fe4000fffe0ff */
[----:B------:R-:W-:Y:S02]  /*d020*/  UIADD3 UR53, UPT, UPT, UR9, 0x40, URZ ;  /* 0x0000004009357890 */ /* 0x000fe4000fffe0ff */
[----:B------:R-:W-:Y:S01]  /*d030*/  UIADD3 UR61, UPT, UPT, UR9, 0xb0, URZ ;  /* 0x000000b0093d7890 */ /* 0x000fe2000fffe0ff */
[----:B------:R-:W-:Y:S01]  /*d040*/  UMOV UR63, UR36 ;  /* 0x00000024003f7c82 */ /* 0x000fe20008000000 */
[----:B------:R-:W-:Y:S01]  /*d050*/  UMOV UR62, UR10 ;  /* 0x0000000a003e7c82 */ /* 0x000fe20008000000 */
[----:B------:R-:W-:Y:S02]  /*d060*/  UIADD3 UR32, UPT, UPT, UR4, 0xda00, URZ ;  /* 0x0000da0004207890 */ /* 0x000fe4000fffe0ff */
[----:B------:R-:W-:Y:S02]  /*d070*/  UIADD3 UR33, UPT, UPT, UR9, 0xc0, URZ ;  /* 0x000000c009217890 */ /* 0x000fe4000fffe0ff */
[----:B------:R3:W-:Y:S01]  /*d080*/  UTMASTG.3D [UR52], [UR6] ;  /* 0x00000034060073b5 */ /* 0x0007e20008010000 */
[----:B------:R-:W-:Y:S01]  /*d090*/  UMOV UR35, UR36 ;  /* 0x0000002400237c82 */ /* 0x000fe20008000000 */
[----:B------:R-:W-:Y:S01]  /*d0a0*/  UMOV UR34, UR10 ;  /* 0x0000000a00227c82 */ /* 0x000fe20008000000 */
[----:B------:R-:W-:Y:S02]  /*d0b0*/  UIADD3 UR24, UPT, UPT, UR4, 0xe200, URZ ;  /* 0x0000e20004187890 */ /* 0x000fe4000fffe0ff */
[----:B------:R-:W-:Y:S01]  /*d0c0*/  UIADD3 UR25, UPT, UPT, UR9, 0xd0, URZ ;  /* 0x000000d009197890 */ /* 0x000fe2000fffe0ff */
[----:B------:R-:W-:Y:S01]  /*d0d0*/  UMOV UR27, UR36 ;  /* 0x00000024001b7c82 */ /* 0x000fe20008000000 */
[----:B------:R3:W-:Y:S01]  /*d0e0*/  UTMASTG.3D [UR68], [UR6] ;  /* 0x00000044060073b5 */ /* 0x0007e20008010000 */
[----:B------:R-:W-:Y:S01]  /*d0f0*/  UMOV UR26, UR10 ;  /* 0x0000000a001a7c82 */ /* 0x000fe20008000000 */
[----:B------:R-:W-:Y:S02]  /*d100*/  UIADD3 UR12, UPT, UPT, UR4, 0xea00, URZ ;  /* 0x0000ea00040c7890 */ /* 0x000fe4000fffe0ff */
[----:B------:R-:W-:Y:S01]  /*d110*/  UIADD3 UR13, UPT, UPT, UR9, 0xe0, URZ ;  /* 0x000000e0090d7890 */ /* 0x000fe2000fffe0ff */
[----:B------:R-:W-:Y:S01]  /*d120*/  UMOV UR15, UR36 ;  /* 0x00000024000f7c82 */ /* 0x000fe20008000000 */
[----:B------:R-:W-:Y:S01]  /*d130*/  UMOV UR14, UR10 ;  /* 0x0000000a000e7c82 */ /* 0x000fe20008000000 */
[----:B------:R3:W-:Y:S01]  /*d140*/  UTMASTG.3D [UR20], [UR6] ;  /* 0x00000014060073b5 */ /* 0x0007e20008010000 */
        /* <DEDUP_REMOVED lines=8> */
[----:B------:R0:W-:Y:S01]  /*d1d0*/  UTMACMDFLUSH ;  /* 0x00000000000079b7 */ /* 0x0001e20000000000 */
[----:B---3--:R-:W-:Y:S04]  /*d1e0*/  DEPBAR.LE SB0, 0x0 ;  /* 0x000080000000791a */ /* 0x008fe80000000000 */
.L_x_111:
[----:B------:R-:W-:Y:S05]  /*d1f0*/  BSYNC.RECONVERGENT B0 ;  /* 0x0000000000007941 */ /* 0x000fea0003800200 */
.L_x_110:
[----:B------:R-:W2:Y:S04]  /*d200*/  LDL.LU R4, [R1+0x110] ;  /* 0x0001100001047983 */ /* 0x000ea80000300800 */
[----:B------:R-:W3:Y:S04]  /*d210*/  LDL.LU R10, [R1+0xf8] ;  /* 0x0000f800010a7983 */ /* 0x000ee80000300800 */
[----:B------:R-:W4:Y:S04]  /*d220*/  LDL R8, [R1+0x10c] ;  /* 0x00010c0001087983 */ /* 0x000f280000100800 */
[----:B------:R-:W4:Y:S04]  /*d230*/  LDL R9, [R1+0x108] ;  /* 0x0001080001097983 */ /* 0x000f280000100800 */
[----:B------:R-:W4:Y:S04]  /*d240*/  LDL.LU R6, [R1+0xfc] ;  /* 0x0000fc0001067983 */ /* 0x000f280000300800 */
[----:B------:R-:W2:Y:S01]  /*d250*/  LDL.LU R5, [R1+0x100] ;  /* 0x0001000001057983 */ /* 0x000ea20000300800 */
[----:B------:R-:W-:Y:S01]  /*d260*/  BAR.SYNC.DEFER_BLOCKING 0x1, 0x80 ;  /* 0x0042000000007b1d */ /* 0x000fe20000010000 */
[----:B--2---:R-:W-:Y:S01]  /*d270*/  R2UR UR7, R5 ;  /* 0x00000000050772ca */ /* 0x004fe200000e0000 */
[----:B------:R-:W-:Y:S01]  /*d280*/  IMAD.MOV.U32 R7, RZ, RZ, R4 ;  /* 0x000000ffff077224 */ /* 0x000fe200078e0004 */
[----:B---3--:R-:W-:Y:S03]  /*d290*/  R2UR UR4, R10 ;  /* 0x000000000a0472ca */ /* 0x008fe600000e0000 */
[----:B------:R-:W2:Y:S01]  /*d2a0*/  LDL R4, [R1+0x104] ;  /* 0x0001040001047983 */ /* 0x000ea20000100800 */
[----:B----4-:R-:W-:Y:S02]  /*d2b0*/  R2UR UR5, R8 ;  /* 0x00000000080572ca */ /* 0x010fe400000e0000 */
[----:B------:R-:W-:Y:S02]  /*d2c0*/  R2UR UR6, R7 ;  /* 0x00000000070672ca */ /* 0x000fe400000e0000 */
[----:B------:R-:W-:Y:S02]  /*d2d0*/  R2UR UR8, R6 ;  /* 0x00000000060872ca */ /* 0x000fe400000e0000 */
[----:B------:R-:W-:Y:S03]  /*d2e0*/  R2UR UR9, R9 ;  /* 0x00000000090972ca */ /* 0x000fe600000e0000 */
[----:B------:R-:W-:Y:S02]  /*d2f0*/  UISETP.NE.AND UP2, UPT, UR4, URZ, UPT ;  /* 0x000000ff0400728c */ /* 0x000fe4000bf45270 */
[----:B------:R-:W-:Y:S04]  /*d300*/  UIADD3 UR4, UPT, UPT, UR45, 0x1, URZ ;  /* 0x000000012d047890 */ /* 0x000fe8000fffe0ff */
[----:B------:R-:W-:Y:S02]  /*d310*/  UISETP.NE.AND UP0, UPT, UR6, 0x2, UPT ;  /* 0x000000020600788c */ /* 0x000fe4000bf05270 */
[----:B------:R-:W-:Y:S02]  /*d320*/  UIADD3 UR46, UPT, UPT, UR39, UR5, URZ ;  /* 0x00000005272e7290 */ /* 0x000fe4000fffe0ff */
[----:B------:R-:W-:Y:S02]  /*d330*/  UISETP.NE.AND UP1, UPT, UR4, 0x2, UPT ;  /* 0x000000020400788c */ /* 0x000fe4000bf25270 */
[----:B------:R-:W-:Y:S02]  /*d340*/  USEL UR5, URZ, 0x1, UP0 ;  /* 0x00000001ff057887 */ /* 0x000fe40008000000 */
[----:B------:R-:W-:Y:S02]  /*d350*/  USEL UR17, UR6, URZ, UP0 ;  /* 0x000000ff06117287 */ /* 0x000fe40008000000 */
[----:B------:R-:W-:Y:S02]  /*d360*/  USEL UR6, URZ, 0x1, UP1 ;  /* 0x00000001ff067887 */ /* 0x000fe40008800000 */
[----:B------:R-:W-:Y:S02]  /*d370*/  ULOP3.LUT UR8, UR8, UR5, URZ, 0x3c, !UPT ;  /* 0x0000000508087292 */ /* 0x000fe4000f8e3cff */
[----:B------:R-:W-:Y:S02]  /*d380*/  ULOP3.LUT UR7, UR7, UR6, URZ, 0x3c, !UPT ;  /* 0x0000000607077292 */ /* 0x000fe4000f8e3cff */
[----:B------:R-:W-:Y:S02]  /*d390*/  UIADD3 UR47, UPT, UPT, UR38, UR9, URZ ;  /* 0x00000009262f7290 */ /* 0x000fe4000fffe0ff */
[----:B------:R-:W-:Y:S01]  /*d3a0*/  IMAD.U32 R5, RZ, RZ, UR8 ;  /* 0x00000008ff057e24 */ /* 0x000fe2000f8e00ff */
[----:B------:R-:W-:Y:S04]  /*d3b0*/  USEL UR45, UR4, URZ, UP1 ;  /* 0x000000ff042d7287 */ /* 0x000fe80008800000 */
[----:B------:R3:W-:Y:S01]  /*d3c0*/  STL [R1+0xfc], R5 ;  /* 0x0000fc0501007387 */ /* 0x0007e20000100800 */
[----:B--2---:R-:W-:Y:S01]  /*d3d0*/  R2UR UR36, R4 ;  /* 0x00000000042472ca */ /* 0x004fe200000e0000 */
[----:B------:R-:W-:Y:S05]  /*d3e0*/  IMAD.U32 R4, RZ, RZ, UR7 ;  /* 0x00000007ff047e24 */ /* 0x000fea000f8e00ff */
[----:B------:R3:W-:Y:S01]  /*d3f0*/  STL [R1+0x100], R4 ;  /* 0x0001000401007387 */ /* 0x0007e20000100800 */
[----:B------:R-:W-:Y:S08]  /*d400*/  BRA.U UP2, `(.L_x_112) ;  /* 0xffffff7d02f47547 */ /* 0x000ff0000b83ffff */
[----:B------:R-:W-:Y:S05]  /*d410*/  EXIT ;  /* 0x000000000000794d */ /* 0x000fea0003800000 */
.L_x_20:
[----:B---3--:R3:W4:Y:S02]  /*d420*/  SYNCS.PHASECHK.TRANS64.TRYWAIT P0, [R2+URZ+0x150], R3 ;  /* 0x00015003020075a7 */ /* 0x00872400080011ff */
[----:B----4-:R-:W-:Y:S05]  /*d430*/  @!P0 NANOSLEEP.SYNCS 0x989680 ;  /* 0x009896800000895d */ /* 0x010fea0003900000 */
[----:B------:R-:W4:Y:S02]  /*d440*/  @!P0 SYNCS.PHASECHK.TRANS64 P0, [R2+URZ+0x150], R3 ;  /* 0x00015003020085a7 */ /* 0x000f2400080010ff */
[----:B----4-:R-:W-:Y:S05]  /*d450*/  @!P0 BRA `(.L_x_20) ;  /* 0xfffffffc00f08947 */ /* 0x010fea000383ffff */
[----:B------:R-:W-:Y:S05]  /*d460*/  BRA `(.L_x_113) ;  /* 0xffffff4000e47947 */ /* 0x000fea000383ffff */
.L_x_23:
[----:B------:R-:W-:Y:S07]  /*d470*/  MOV R3, UR33 ;  /* 0x0000002100037c02 */ /* 0x000fee0008000f00 */
.L_x_114:
[----:B-1----:R1:W3:Y:S02]  /*d480*/  SYNCS.PHASECHK.TRANS64.TRYWAIT P0, [R3+URZ+0x70], R4 ;  /* 0x00007004030075a7 */ /* 0x0022e400080011ff */
[----:B---3--:R-:W-:Y:S05]  /*d490*/  @!P0 NANOSLEEP.SYNCS 0x989680 ;  /* 0x009896800000895d */ /* 0x008fea0003900000 */
[----:B------:R-:W3:Y:S02]  /*d4a0*/  @!P0 SYNCS.PHASECHK.TRANS64 P0, [R3+URZ+0x70], R4 ;  /* 0x00007004030085a7 */ /* 0x000ee400080010ff */
[----:B---3--:R-:W-:Y:S05]  /*d4b0*/  @!P0 BRA `(.L_x_114) ;  /* 0xfffffffc00f08947 */ /* 0x008fea000383ffff */
[----:B------:R-:W-:Y:S05]  /*d4c0*/  BRA `(.L_x_22) ;  /* 0xffffff44002c7947 */ /* 0x000fea000383ffff */
.L_x_29:
[----:B------:R-:W-:Y:S07]  /*d4d0*/  MOV R3, UR17 ;  /* 0x0000001100037c02 */ /* 0x000fee0008000f00 */
.L_x_115:
[----:B-1----:R1:W2:Y:S02]  /*d4e0*/  SYNCS.PHASECHK.TRANS64.TRYWAIT P0, [R3+URZ+0x70], R4 ;  /* 0x00007004030075a7 */ /* 0x0022a400080011ff */
[----:B--2---:R-:W-:Y:S05]  /*d4f0*/  @!P0 NANOSLEEP.SYNCS 0x989680 ;  /* 0x009896800000895d */ /* 0x004fea0003900000 */
[----:B------:R-:W2:Y:S02]  /*d500*/  @!P0 SYNCS.PHASECHK.TRANS64 P0, [R3+URZ+0x70], R4 ;  /* 0x00007004030085a7 */ /* 0x000ea400080010ff */
[----:B--2---:R-:W-:Y:S05]  /*d510*/  @!P0 BRA `(.L_x_115) ;  /* 0xfffffffc00f08947 */ /* 0x004fea000383ffff */
[----:B------:R-:W-:Y:S05]  /*d520*/  BRA `(.L_x_28) ;  /* 0xffffff4400d47947 */ /* 0x000fea000383ffff */
.L_x_33:
[----:B-1----:R1:W2:Y:S02]  /*d530*/  SYNCS.PHASECHK.TRANS64.TRYWAIT P0, [R3+URZ+0x100], R2 ;  /* 0x00010002030075a7 */ /* 0x0022a400080011ff */
[----:B--2---:R-:W-:Y:S05]  /*d540*/  @!P0 NANOSLEEP.SYNCS 0x989680 ;  /* 0x009896800000895d */ /* 0x004fea0003900000 */
[----:B------:R-:W2:Y:S02]  /*d550*/  @!P0 SYNCS.PHASECHK.TRANS64 P0, [R3+URZ+0x100], R2 ;  /* 0x00010002030085a7 */ /* 0x000ea400080010ff */
[----:B--2---:R-:W-:Y:S05]  /*d560*/  @!P0 BRA `(.L_x_33) ;  /* 0xfffffffc00f08947 */ /* 0x004fea000383ffff */
[----:B------:R-:W-:Y:S05]  /*d570*/  BRA `(.L_x_116) ;  /* 0xffffff4800647947 */ /* 0x000fea000383ffff */
.L_x_37:
[----:B------:R-:W-:-:S07]  /*d580*/  MOV R3, UR4 ;  /* 0x0000000400037c02 */ /* 0x000fce0008000f00 */
.L_x_117:
[----:B-1----:R1:W2:Y:S02]  /*d590*/  SYNCS.PHASECHK.TRANS64.TRYWAIT P0, [R3+URZ], R2 ;  /* 0x00000002030075a7 */ /* 0x0022a400080011ff */
[----:B--2---:R-:W-:Y:S05]  /*d5a0*/  @!P0 NANOSLEEP.SYNCS 0x989680 ;  /* 0x009896800000895d */ /* 0x004fea0003900000 */
[----:B------:R-:W2:Y:S02]  /*d5b0*/  @!P0 SYNCS.PHASECHK.TRANS64 P0, [R3+URZ], R2 ;  /* 0x00000002030085a7 */ /* 0x000ea400080010ff */
[----:B--2---:R-:W-:Y:S05]  /*d5c0*/  @!P0 BRA `(.L_x_117) ;  /* 0xfffffffc00f08947 */ /* 0x004fea000383ffff */
[----:B------:R-:W-:Y:S05]  /*d5d0*/  BRA `(.L_x_118) ;  /* 0xffffff5000187947 */ /* 0x000fea000383ffff */
.L_x_38:
[----:B------:R-:W-:-:S07]  /*d5e0*/  MOV R3, UR5 ;  /* 0x0000000500037c02 */ /* 0x000fce0008000f00 */
.L_x_119:
[----:B-1----:R1:W2:Y:S02]  /*d5f0*/  SYNCS.PHASECHK.TRANS64.TRYWAIT P0, [R3+URZ], R2 ;  /* 0x00000002030075a7 */ /* 0x0022a400080011ff */
[----:B--2---:R-:W-:Y:S05]  /*d600*/  @!P0 NANOSLEEP.SYNCS 0x989680 ;  /* 0x009896800000895d */ /* 0x004fea0003900000 */
[----:B------:R-:W2:Y:S02]  /*d610*/  @!P0 SYNCS.PHASECHK.TRANS64 P0, [R3+URZ], R2 ;  /* 0x00000002030085a7 */ /* 0x000ea400080010ff */
[----:B--2---:R-:W-:Y:S05]  /*d620*/  @!P0 BRA `(.L_x_119) ;  /* 0xfffffffc00f08947 */ /* 0x004fea000383ffff */
[----:B------:R-:W-:Y:S05]  /*d630*/  BRA `(.L_x_120) ;  /* 0xffffff5000247947 */ /* 0x000fea000383ffff */
.L_x_39:
[----:B------:R-:W-:-:S07]  /*d640*/  MOV R3, UR5 ;  /* 0x0000000500037c02 */ /* 0x000fce0008000f00 */
.L_x_121:
[----:B-1----:R1:W2:Y:S02]  /*d650*/  SYNCS.PHASECHK.TRANS64.TRYWAIT P0, [R3+URZ], R2 ;  /* 0x00000002030075a7 */ /* 0x0022a400080011ff */
[----:B--2---:R-:W-:Y:S05]  /*d660*/  @!P0 NANOSLEEP.SYNCS 0x989680 ;  /* 0x009896800000895d */ /* 0x004fea0003900000 */
[----:B------:R-:W2:Y:S02]  /*d670*/  @!P0 SYNCS.PHASECHK.TRANS64 P0, [R3+URZ], R2 ;  /* 0x00000002030085a7 */ /* 0x000ea400080010ff */
[----:B--2---:R-:W-:Y:S05]  /*d680*/  @!P0 BRA `(.L_x_121) ;  /* 0xfffffffc00f08947 */ /* 0x004fea000383ffff */
[----:B------:R-:W-:Y:S05]  /*d690*/  BRA `(.L_x_122) ;  /* 0xffffff5000307947 */ /* 0x000fea000383ffff */
.L_x_40:
[----:B------:R-:W-:-:S07]  /*d6a0*/  MOV R3, UR5 ;  /* 0x0000000500037c02 */ /* 0x000fce0008000f00 */
.L_x_123:
[----:B-1----:R1:W2:Y:S02]  /*d6b0*/  SYNCS.PHASECHK.TRANS64.TRYWAIT P0, [R3+URZ], R2 ;  /* 0x00000002030075a7 */ /* 0x0022a400080011ff */
[----:B--2---:R-:W-:Y:S05]  /*d6c0*/  @!P0 NANOSLEEP.SYNCS 0x989680 ;  /* 0x009896800000895d */ /* 0x004fea0003900000 */
[----:B------:R-:W2:Y:S02]  /*d6d0*/  @!P0 SYNCS.PHASECHK.TRANS64 P0, [R3+URZ], R2 ;  /* 0x00000002030085a7 */ /* 0x000ea400080010ff */
[----:B--2---:R-:W-:Y:S05]  /*d6e0*/  @!P0 BRA `(.L_x_123) ;  /* 0xfffffffc00f08947 */ /* 0x004fea000383ffff */
[----:B------:R-:W-:Y:S05]  /*d6f0*/  BRA `(.L_x_124) ;  /* 0xffffff50003c7947 */ /* 0x000fea000383ffff */
.L_x_41:
[----:B------:R-:W-:-:S07]  /*d700*/  MOV R3, UR5 ;  /* 0x0000000500037c02 */ /* 0x000fce0008000f00 */
.L_x_125:
[----:B-1----:R1:W2:Y:S02]  /*d710*/  SYNCS.PHASECHK.TRANS64.TRYWAIT P0, [R3+URZ], R2 ;  /* 0x00000002030075a7 */ /* 0x0022a400080011ff */
[----:B--2---:R-:W-:Y:S05]  /*d720*/  @!P0 NANOSLEEP.SYNCS 0x989680 ;  /* 0x009896800000895d */ /* 0x004fea0003900000 */
[----:B------:R-:W2:Y:S02]  /*d730*/  @!P0 SYNCS.PHASECHK.TRANS64 P0, [R3+URZ], R2 ;  /* 0x00000002030085a7 */ /* 0x000ea400080010ff */
[----:B--2---:R-:W-:Y:S05]  /*d740*/  @!P0 BRA `(.L_x_125) ;  /* 0xfffffffc00f08947 */ /* 0x004fea000383ffff */
[----:B------:R-:W-:Y:S05]  /*d750*/  BRA `(.L_x_126) ;  /* 0xffffff5000487947 */ /* 0x000fea000383ffff */
.L_x_42:
[----:B------:R-:W-:-:S07]  /*d760*/  MOV R3, UR5 ;  /* 0x0000000500037c02 */ /* 0x000fce0008000f00 */
.L_x_127:
[----:B-1----:R1:W2:Y:S02]  /*d770*/  SYNCS.PHASECHK.TRANS64.TRYWAIT P0, [R3+URZ], R2 ;  /* 0x00000002030075a7 */ /* 0x0022a400080011ff */
[----:B--2---:R-:W-:Y:S05]  /*d780*/  @!P0 NANOSLEEP.SYNCS 0x989680 ;  /* 0x009896800000895d */ /* 0x004fea0003900000 */
[----:B------:R-:W2:Y:S02]  /*d790*/  @!P0 SYNCS.PHASECHK.TRANS64 P0, [R3+URZ], R2 ;  /* 0x00000002030085a7 */ /* 0x000ea400080010ff */
[----:B--2---:R-:W-:Y:S05]  /*d7a0*/  @!P0 BRA `(.L_x_127) ;  /* 0xfffffffc00f08947 */ /* 0x004fea000383ffff */
[----:B------:R-:W-:Y:S05]  /*d7b0*/  BRA `(.L_x_128) ;  /* 0xffffff5000547947 */ /* 0x000fea000383ffff */
.L_x_43:
[----:B------:R-:W-:-:S07]  /*d7c0*/  MOV R3, UR5 ;  /* 0x0000000500037c02 */ /* 0x000fce0008000f00 */
.L_x_129:
[----:B-1----:R1:W2:Y:S02]  /*d7d0*/  SYNCS.PHASECHK.TRANS64.TRYWAIT P0, [R3+URZ], R2 ;  /* 0x00000002030075a7 */ /* 0x0022a400080011ff */
[----:B--2---:R-:W-:Y:S05]  /*d7e0*/  @!P0 NANOSLEEP.SYNCS 0x989680 ;  /* 0x009896800000895d */ /* 0x004fea0003900000 */
[----:B------:R-:W2:Y:S02]  /*d7f0*/  @!P0 SYNCS.PHASECHK.TRANS64 P0, [R3+URZ], R2 ;  /* 0x00000002030085a7 */ /* 0x000ea400080010ff */
[----:B--2---:R-:W-:Y:S05]  /*d800*/  @!P0 BRA `(.L_x_129) ;  /* 0xfffffffc00f08947 */ /* 0x004fea000383ffff */
[----:B------:R-:W-:Y:S05]  /*d810*/  BRA `(.L_x_130) ;  /* 0xffffff5000607947 */ /* 0x000fea000383ffff */
.L_x_44:
[----:B------:R-:W-:-:S07]  /*d820*/  MOV R3, UR5 ;  /* 0x0000000500037c02 */ /* 0x000fce0008000f00 */
.L_x_131:
[----:B-1----:R1:W2:Y:S02]  /*d830*/  SYNCS.PHASECHK.TRANS64.TRYWAIT P0, [R3+URZ], R2 ;  /* 0x00000002030075a7 */ /* 0x0022a400080011ff */
[----:B--2---:R-:W-:Y:S05]  /*d840*/  @!P0 NANOSLEEP.SYNCS 0x989680 ;  /* 0x009896800000895d */ /* 0x004fea0003900000 */
[----:B------:R-:W2:Y:S02]  /*d850*/  @!P0 SYNCS.PHASECHK.TRANS64 P0, [R3+URZ], R2 ;  /* 0x00000002030085a7 */ /* 0x000ea400080010ff */
[----:B--2---:R-:W-:Y:S05]  /*d860*/  @!P0 BRA `(.L_x_131) ;  /* 0xfffffffc00f08947 */ /* 0x004fea000383ffff */
[----:B------:R-:W-:Y:S05]  /*d870*/  BRA `(.L_x_132) ;  /* 0xffffff50006c7947 */ /* 0x000fea000383ffff */
.L_x_45:
[----:B------:R-:W-:-:S07]  /*d880*/  MOV R3, UR5 ;  /* 0x0000000500037c02 */ /* 0x000fce0008000f00 */
.L_x_133:
[----:B-1----:R1:W2:Y:S02]  /*d890*/  SYNCS.PHASECHK.TRANS64.TRYWAIT P0, [R3+URZ], R2 ;  /* 0x00000002030075a7 */ /* 0x0022a400080011ff */
[----:B--2---:R-:W-:Y:S05]  /*d8a0*/  @!P0 NANOSLEEP.SYNCS 0x989680 ;  /* 0x009896800000895d */ /* 0x004fea0003900000 */
[----:B------:R-:W2:Y:S02]  /*d8b0*/  @!P0 SYNCS.PHASECHK.TRANS64 P0, [R3+URZ], R2 ;  /* 0x00000002030085a7 */ /* 0x000ea400080010ff */
[----:B--2---:R-:W-:Y:S05]  /*d8c0*/  @!P0 BRA `(.L_x_133) ;  /* 0xfffffffc00f08947 */ /* 0x004fea000383ffff */
[----:B------:R-:W-:Y:S05]  /*d8d0*/  BRA `(.L_x_134) ;  /* 0xffffff5000787947 */ /* 0x000fea000383ffff */
.L_x_46:
[----:B------:R-:W-:-:S07]  /*d8e0*/  MOV R3, UR5 ;  /* 0x0000000500037c02 */ /* 0x000fce0008000f00 */
.L_x_135:
[----:B-1----:R1:W2:Y:S02]  /*d8f0*/  SYNCS.PHASECHK.TRANS64.TRYWAIT P0, [R3+URZ], R2 ;  /* 0x00000002030075a7 */ /* 0x0022a400080011ff */
[----:B--2---:R-:W-:Y:S05]  /*d900*/  @!P0 NANOSLEEP.SYNCS 0x989680 ;  /* 0x009896800000895d */ /* 0x004fea0003900000 */
[----:B------:R-:W2:Y:S02]  /*d910*/  @!P0 SYNCS.PHASECHK.TRANS64 P0, [R3+URZ], R2 ;  /* 0x00000002030085a7 */ /* 0x000ea400080010ff */
[----:B--2---:R-:W-:Y:S05]  /*d920*/  @!P0 BRA `(.L_x_135) ;  /* 0xfffffffc00f08947 */ /* 0x004fea000383ffff */
[----:B------:R-:W-:Y:S05]  /*d930*/  BRA `(.L_x_136) ;  /* 0xffffff5000847947 */ /* 0x000fea000383ffff */
.L_x_47:
[----:B------:R-:W-:-:S07]  /*d940*/  MOV R3, UR5 ;  /* 0x0000000500037c02 */ /* 0x000fce0008000f00 */
.L_x_137:
[----:B-1----:R1:W2:Y:S02]  /*d950*/  SYNCS.PHASECHK.TRANS64.TRYWAIT P0, [R3+URZ], R2 ;  /* 0x00000002030075a7 */ /* 0x0022a400080011ff */
[----:B--2---:R-:W-:Y:S05]  /*d960*/  @!P0 NANOSLEEP.SYNCS 0x989680 ;  /* 0x009896800000895d */ /* 0x004fea0003900000 */
[----:B------:R-:W2:Y:S02]  /*d970*/  @!P0 SYNCS.PHASECHK.TRANS64 P0, [R3+URZ], R2 ;  /* 0x00000002030085a7 */ /* 0x000ea400080010ff */
[----:B--2---:R-:W-:Y:S05]  /*d980*/  @!P0 BRA `(.L_x_137) ;  /* 0xfffffffc00f08947 */ /* 0x004fea000383ffff */
[----:B------:R-:W-:Y:S05]  /*d990*/  BRA `(.L_x_138) ;  /* 0xffffff5000907947 */ /* 0x000fea000383ffff */
.L_x_48:
[----:B------:R-:W-:-:S07]  /*d9a0*/  MOV R3, UR5 ;  /* 0x0000000500037c02 */ /* 0x000fce0008000f00 */
.L_x_139:
[----:B-1----:R1:W2:Y:S02]  /*d9b0*/  SYNCS.PHASECHK.TRANS64.TRYWAIT P0, [R3+URZ], R2 ;  /* 0x00000002030075a7 */ /* 0x0022a400080011ff */
[----:B--2---:R-:W-:Y:S05]  /*d9c0*/  @!P0 NANOSLEEP.SYNCS 0x989680 ;  /* 0x009896800000895d */ /* 0x004fea0003900000 */
[----:B------:R-:W2:Y:S02]  /*d9d0*/  @!P0 SYNCS.PHASECHK.TRANS64 P0, [R3+URZ], R2 ;  /* 0x00000002030085a7 */ /* 0x000ea400080010ff */
[----:B--2---:R-:W-:Y:S05]  /*d9e0*/  @!P0 BRA `(.L_x_139) ;  /* 0xfffffffc00f08947 */ /* 0x004fea000383ffff */
[----:B------:R-:W-:Y:S05]  /*d9f0*/  BRA `(.L_x_140) ;  /* 0xffffff50009c7947 */ /* 0x000fea000383ffff */
.L_x_49:
[----:B------:R-:W-:-:S07]  /*da00*/  MOV R3, UR5 ;  /* 0x0000000500037c02 */ /* 0x000fce0008000f00 */
.L_x_141:
[----:B-1----:R1:W2:Y:S02]  /*da10*/  SYNCS.PHASECHK.TRANS64.TRYWAIT P0, [R3+URZ], R2 ;  /* 0x00000002030075a7 */ /* 0x0022a400080011ff */
[----:B--2---:R-:W-:Y:S05]  /*da20*/  @!P0 NANOSLEEP.SYNCS 0x989680 ;  /* 0x009896800000895d */ /* 0x004fea0003900000 */
[----:B------:R-:W2:Y:S02]  /*da30*/  @!P0 SYNCS.PHASECHK.TRANS64 P0, [R3+URZ], R2 ;  /* 0x00000002030085a7 */ /* 0x000ea400080010ff */
[----:B--2---:R-:W-:Y:S05]  /*da40*/  @!P0 BRA `(.L_x_141) ;  /* 0xfffffffc00f08947 */ /* 0x004fea000383ffff */
[----:B------:R-:W-:Y:S05]  /*da50*/  BRA `(.L_x_142) ;  /* 0xffffff5000a87947 */ /* 0x000fea000383ffff */
.L_x_52:
[----:B-1----:R1:W3:Y:S02]  /*da60*/  SYNCS.PHASECHK.TRANS64.TRYWAIT P0, [R0+URZ+0x140], R2 ;  /* 0x00014002000075a7 */ /* 0x0022e400080011ff */
[----:B---3--:R-:W-:Y:S05]  /*da70*/  @!P0 NANOSLEEP.SYNCS 0x989680 ;  /* 0x009896800000895d */ /* 0x008fea0003900000 */
[----:B------:R-:W3:Y:S02]  /*da80*/  @!P0 SYNCS.PHASECHK.TRANS64 P0, [R0+URZ+0x140], R2 ;  /* 0x00014002000085a7 */ /* 0x000ee400080010ff */
[----:B---3--:R-:W-:Y:S05]  /*da90*/  @!P0 BRA `(.L_x_52) ;  /* 0xfffffffc00f08947 */ /* 0x008fea000383ffff */
[----:B------:R-:W-:Y:S05]  /*daa0*/  BRA `(.L_x_143) ;  /* 0xffffff54000c7947 */ /* 0x000fea000383ffff */
.L_x_53:
[----:B------:R-:W-:-:S07]  /*dab0*/  MOV R3, UR4 ;  /* 0x0000000400037c02 */ /* 0x000fce0008000f00 */
.L_x_144:
[----:B-1----:R1:W3:Y:S02]  /*dac0*/  SYNCS.PHASECHK.TRANS64.TRYWAIT P0, [R3+URZ+0x110], R2 ;  /* 0x00011002030075a7 */ /* 0x0022e400080011ff */
[----:B---3--:R-:W-:Y:S05]  /*dad0*/  @!P0 NANOSLEEP.SYNCS 0x989680 ;  /* 0x009896800000895d */ /* 0x008fea0003900000 */
[----:B------:R-:W3:Y:S02]  /*dae0*/  @!P0 SYNCS.PHASECHK.TRANS64 P0, [R3+URZ+0x110], R2 ;  /* 0x00011002030085a7 */ /* 0x000ee400080010ff */
[----:B---3--:R-:W-:Y:S05]  /*daf0*/  @!P0 BRA `(.L_x_144) ;  /* 0xfffffffc00f08947 */ /* 0x008fea000383ffff */
[----:B------:R-:W-:Y:S05]  /*db00*/  BRA `(.L_x_145) ;  /* 0xffffff54001c7947 */ /* 0x000fea000383ffff */
.L_x_54:
[----:B-1----:R1:W3:Y:S02]  /*db10*/  SYNCS.PHASECHK.TRANS64.TRYWAIT P1, [R0+URZ+0x100], R2 ;  /* 0x00010002000075a7 */ /* 0x0022e400080211ff */
[----:B---3--:R-:W-:Y:S05]  /*db20*/  @!P1 NANOSLEEP.SYNCS 0x989680 ;  /* 0x009896800000995d */ /* 0x008fea0003900000 */
[----:B------:R-:W3:Y:S02]  /*db30*/  @!P1 SYNCS.PHASECHK.TRANS64 P1, [R0+URZ+0x100], R2 ;  /* 0x00010002000095a7 */ /* 0x000ee400080210ff */
[----:B---3--:R-:W-:Y:S05]  /*db40*/  @!P1 BRA `(.L_x_54) ;  /* 0xfffffffc00f09947 */ /* 0x008fea000383ffff */
[----:B------:R-:W-:Y:S05]  /*db50*/  BRA `(.L_x_146) ;  /* 0xffffff54004c7947 */ /* 0x000fea000383ffff */
.L_x_57:
[----:B------:R-:W-:-:S07]  /*db60*/  MOV R2, UR4 ;  /* 0x0000000400027c02 */ /* 0x000fce0008000f00 */
.L_x_147:
[----:B-1----:R1:W3:Y:S02]  /*db70*/  SYNCS.PHASECHK.TRANS64.TRYWAIT P0, [R2+URZ+0x110], R0 ;  /* 0x00011000020075a7 */ /* 0x0022e400080011ff */
[----:B---3--:R-:W-:Y:S05]  /*db80*/  @!P0 NANOSLEEP.SYNCS 0x989680 ;  /* 0x009896800000895d */ /* 0x008fea0003900000 */
[----:B------:R-:W3:Y:S02]  /*db90*/  @!P0 SYNCS.PHASECHK.TRANS64 P0, [R2+URZ+0x110], R0 ;  /* 0x00011000020085a7 */ /* 0x000ee400080010ff */
[----:B---3--:R-:W-:Y:S05]  /*dba0*/  @!P0 BRA `(.L_x_147) ;  /* 0xfffffffc00f08947 */ /* 0x008fea000383ffff */
[----:B------:R-:W-:Y:S05]  /*dbb0*/  BRA `(.L_x_56) ;  /* 0xffffff5400a07947 */ /* 0x000fea000383ffff */
.L_x_64:
[----:B-1----:R1:W3:Y:S02]  /*dbc0*/  SYNCS.PHASECHK.TRANS64.TRYWAIT P1, [R3+URZ+0x100], R4 ;  /* 0x00010004030075a7 */ /* 0x0022e400080211ff */
[----:B---3--:R-:W-:Y:S05]  /*dbd0*/  @!P1 NANOSLEEP.SYNCS 0x989680 ;  /* 0x009896800000995d */ /* 0x008fea0003900000 */
[----:B------:R-:W3:Y:S02]  /*dbe0*/  @!P1 SYNCS.PHASECHK.TRANS64 P1, [R3+URZ+0x100], R4 ;  /* 0x00010004030095a7 */ /* 0x000ee400080210ff */
[----:B---3--:R-:W-:Y:S05]  /*dbf0*/  @!P1 BRA `(.L_x_64) ;  /* 0xfffffffc00f09947 */ /* 0x008fea000383ffff */
[----:B------:R-:W-:Y:S05]  /*dc00*/  BRA `(.L_x_148) ;  /* 0xffffff5800fc7947 */ /* 0x000fea000383ffff */
.L_x_65:
[----:B------:R-:W-:-:S07]  /*dc10*/  MOV R4, UR17 ;  /* 0x0000001100047c02 */ /* 0x000fce0008000f00 */
.L_x_149:
[----:B-1----:R1:W3:Y:S02]  /*dc20*/  SYNCS.PHASECHK.TRANS64.TRYWAIT P0, [R4+URZ+0x130], R3 ;  /* 0x00013003040075a7 */ /* 0x0022e400080011ff */
[----:B---3--:R-:W-:Y:S05]  /*dc30*/  @!P0 NANOSLEEP.SYNCS 0x989680 ;  /* 0x009896800000895d */ /* 0x008fea0003900000 */
[----:B------:R-:W3:Y:S02]  /*dc40*/  @!P0 SYNCS.PHASECHK.TRANS64 P0, [R4+URZ+0x130], R3 ;  /* 0x00013003040085a7 */ /* 0x000ee400080010ff */
[----:B---3--:R-:W-:Y:S05]  /*dc50*/  @!P0 BRA `(.L_x_149) ;  /* 0xfffffffc00f08947 */ /* 0x008fea000383ffff */
[----:B------:R-:W-:Y:S05]  /*dc60*/  BRA `(.L_x_150) ;  /* 0xffffff5c002c7947 */ /* 0x000fea000383ffff */
.L_x_68:
[----:B------:R-:W-:Y:S07]  /*dc70*/  MOV R2, UR7 ;  /* 0x0000000700027c02 */ /* 0x000fee0008000f00 */
.L_x_151:
[----:B-1----:R1:W2:Y:S02]  /*dc80*/  SYNCS.PHASECHK.TRANS64.TRYWAIT P0, [R2+URZ], R3 ;  /* 0x00000003020075a7 */ /* 0x0022a400080011ff */
[----:B--2---:R-:W-:Y:S05]  /*dc90*/  @!P0 NANOSLEEP.SYNCS 0x989680 ;  /* 0x009896800000895d */ /* 0x004fea0003900000 */
[----:B------:R-:W2:Y:S02]  /*dca0*/  @!P0 SYNCS.PHASECHK.TRANS64 P0, [R2+URZ], R3 ;  /* 0x00000003020085a7 */ /* 0x000ea400080010ff */
[----:B--2---:R-:W-:Y:S05]  /*dcb0*/  @!P0 BRA `(.L_x_151) ;  /* 0xfffffffc00f08947 */ /* 0x004fea000383ffff */
[----:B------:R-:W-:Y:S05]  /*dcc0*/  BRA `(.L_x_67) ;  /* 0xffffff5c004c7947 */ /* 0x000fea000383ffff */
.L_x_71:
[----:B------:R-:W-:-:S07]  /*dcd0*/  MOV R2, UR4 ;  /* 0x0000000400027c02 */ /* 0x000fce0008000f00 */
.L_x_152:
[----:B---3--:R3:W4:Y:S02]  /*dce0*/  SYNCS.PHASECHK.TRANS64.TRYWAIT P0, [R2+URZ], R0 ;  /* 0x00000000020075a7 */ /* 0x00872400080011ff */
[----:B----4-:R-:W-:Y:S05]  /*dcf0*/  @!P0 NANOSLEEP.SYNCS 0x989680 ;  /* 0x009896800000895d */ /* 0x010fea0003900000 */
[----:B------:R-:W4:Y:S02]  /*dd00*/  @!P0 SYNCS.PHASECHK.TRANS64 P0, [R2+URZ], R0 ;  /* 0x00000000020085a7 */ /* 0x000f2400080010ff */
[----:B----4-:R-:W-:Y:S05]  /*dd10*/  @!P0 BRA `(.L_x_152) ;  /* 0xfffffffc00f08947 */ /* 0x010fea000383ffff */
[----:B------:R-:W-:Y:S05]  /*dd20*/  BRA `(.L_x_153) ;  /* 0xffffff5c00f07947 */ /* 0x000fea000383ffff */
.L_x_72:
[----:B------:R-:W-:-:S07]  /*dd30*/  MOV R2, UR4 ;  /* 0x0000000400027c02 */ /* 0x000fce0008000f00 */
.L_x_154:
[----:B---3--:R3:W4:Y:S02]  /*dd40*/  SYNCS.PHASECHK.TRANS64.TRYWAIT P0, [R2+URZ], R0 ;  /* 0x00000000020075a7 */ /* 0x00872400080011ff */
[----:B----4-:R-:W-:Y:S05]  /*dd50*/  @!P0 NANOSLEEP.SYNCS 0x989680 ;  /* 0x009896800000895d */ /* 0x010fea0003900000 */
[----:B------:R-:W4:Y:S02]  /*dd60*/  @!P0 SYNCS.PHASECHK.TRANS64 P0, [R2+URZ], R0 ;  /* 0x00000000020085a7 */ /* 0x000f2400080010ff */
[----:B----4-:R-:W-:Y:S05]  /*dd70*/  @!P0 BRA `(.L_x_154) ;  /* 0xfffffffc00f08947 */ /* 0x010fea000383ffff */
[----:B------:R-:W-:Y:S05]  /*dd80*/  BRA `(.L_x_155) ;  /* 0xffffff5c00fc7947 */ /* 0x000fea000383ffff */
.L_x_77:
[----:B---3--:R3:W4:Y:S02]  /*dd90*/  SYNCS.PHASECHK.TRANS64.TRYWAIT P0, [R2+URZ+0x100], R0 ;  /* 0x00010000020075a7 */ /* 0x00872400080011ff */
[----:B----4-:R-:W-:Y:S05]  /*dda0*/  @!P0 NANOSLEEP.SYNCS 0x989680 ;  /* 0x009896800000895d */ /* 0x010fea0003900000 */
[----:B------:R-:W4:Y:S02]  /*ddb0*/  @!P0 SYNCS.PHASECHK.TRANS64 P0, [R2+URZ+0x100], R0 ;  /* 0x00010000020085a7 */ /* 0x000f2400080010ff */
[----:B----4-:R-:W-:Y:S05]  /*ddc0*/  @!P0 BRA `(.L_x_77) ;  /* 0xfffffffc00f08947 */ /* 0x010fea000383ffff */
[----:B------:R-:W-:Y:S05]  /*ddd0*/  BRA `(.L_x_156) ;  /* 0xffffff6400207947 */ /* 0x000fea000383ffff */
.L_x_80:
[----:B------:R-:W-:Y:S07]  /*dde0*/  MOV R2, UR29 ;  /* 0x0000001d00027c02 */ /* 0x000fee0008000f00 */
.L_x_157:
[----:B---3--:R3:W4:Y:S02]  /*ddf0*/  SYNCS.PHASECHK.TRANS64.TRYWAIT P1, [R2+URZ+0xf8], R0 ;  /* 0x0000f800020075a7 */ /* 0x00872400080211ff */
[----:B----4-:R-:W-:Y:S05]  /*de00*/  @!P1 NANOSLEEP.SYNCS 0x989680 ;  /* 0x009896800000995d */ /* 0x010fea0003900000 */
[----:B------:R-:W4:Y:S02]  /*de10*/  @!P1 SYNCS.PHASECHK.TRANS64 P1, [R2+URZ+0xf8], R0 ;  /* 0x0000f800020095a7 */ /* 0x000f2400080210ff */
[----:B----4-:R-:W-:Y:S05]  /*de20*/  @!P1 BRA `(.L_x_157) ;  /* 0xfffffffc00f09947 */ /* 0x010fea000383ffff */
[----:B------:R-:W-:Y:S05]  /*de30*/  BRA `(.L_x_79) ;  /* 0xffffff6800947947 */ /* 0x000fea000383ffff */
.L_x_83:
[----:B------:R-:W-:Y:S07]  /*de40*/  MOV R2, UR29 ;  /* 0x0000001d00027c02 */ /* 0x000fee0008000f00 */
.L_x_158:
[----:B---3--:R3:W1:Y:S02]  /*de50*/  SYNCS.PHASECHK.TRANS64.TRYWAIT P0, [R2+URZ+0xe8], R4 ;  /* 0x0000e804020075a7 */ /* 0x00866400080011ff */
[----:B-1----:R-:W-:Y:S05]  /*de60*/  @!P0 NANOSLEEP.SYNCS 0x989680 ;  /* 0x009896800000895d */ /* 0x002fea0003900000 */
[----:B------:R-:W1:Y:S02]  /*de70*/  @!P0 SYNCS.PHASECHK.TRANS64 P0, [R2+URZ+0xe8], R4 ;  /* 0x0000e804020085a7 */ /* 0x000e6400080010ff */
[----:B-1----:R-:W-:Y:S05]  /*de80*/  @!P0 BRA `(.L_x_158) ;  /* 0xfffffffc00f08947 */ /* 0x002fea000383ffff */
[----:B------:R-:W-:Y:S05]  /*de90*/  BRA `(.L_x_159) ;  /* 0xffffff6800f87947 */ /* 0x000fea000383ffff */
.L_x_86:
[----:B------:R-:W-:Y:S07]  /*dea0*/  MOV R2, UR4 ;  /* 0x0000000400027c02 */ /* 0x000fee0008000f00 */
.L_x_160:
[----:B-1----:R1:W2:Y:S02]  /*deb0*/  SYNCS.PHASECHK.TRANS64.TRYWAIT P0, [R2+URZ+0x100], R0 ;  /* 0x00010000020075a7 */ /* 0x0022a400080011ff */
[----:B--2---:R-:W-:Y:S05]  /*dec0*/  @!P0 NANOSLEEP.SYNCS 0x989680 ;  /* 0x009896800000895d */ /* 0x004fea0003900000 */
[----:B------:R-:W2:Y:S02]  /*ded0*/  @!P0 SYNCS.PHASECHK.TRANS64 P0, [R2+URZ+0x100], R0 ;  /* 0x00010000020085a7 */ /* 0x000ea400080010ff */
[----:B--2---:R-:W-:Y:S05]  /*dee0*/  @!P0 BRA `(.L_x_160) ;  /* 0xfffffffc00f08947 */ /* 0x004fea000383ffff */
[----:B------:R-:W-:Y:S05]  /*def0*/  BRA `(.L_x_161) ;  /* 0xffffff7400607947 */ /* 0x000fea000383ffff */
.L_x_92:
[----:B------:R-:W-:Y:S07]  /*df00*/  MOV R2, UR16 ;  /* 0x0000001000027c02 */ /* 0x000fee0008000f00 */
.L_x_162:
[----:B-1----:R1:W2:Y:S02]  /*df10*/  SYNCS.PHASECHK.TRANS64.TRYWAIT P1, [R2+URZ+0xe0], R0 ;  /* 0x0000e000020075a7 */ /* 0x0022a400080211ff */
[----:B--2---:R-:W-:Y:S05]  /*df20*/  @!P1 NANOSLEEP.SYNCS 0x989680 ;  /* 0x009896800000995d */ /* 0x004fea0003900000 */
[----:B------:R-:W2:Y:S02]  /*df30*/  @!P1 SYNCS.PHASECHK.TRANS64 P1, [R2+URZ+0xe0], R0 ;  /* 0x0000e000020095a7 */ /* 0x000ea400080210ff */
[----:B--2---:R-:W-:Y:S05]  /*df40*/  @!P1 BRA `(.L_x_162) ;  /* 0xfffffffc00f09947 */ /* 0x004fea000383ffff */
[----:B------:R-:W-:Y:S05]  /*df50*/  BRA `(.L_x_91) ;  /* 0xffffff84009c7947 */ /* 0x000fea000383ffff */
.L_x_94:
[----:B------:R-:W-:Y:S07]  /*df60*/  MOV R0, UR5 ;  /* 0x0000000500007c02 */ /* 0x000fee0008000f00 */
.L_x_163:
[----:B-1----:R1:W2:Y:S02]  /*df70*/  SYNCS.PHASECHK.TRANS64.TRYWAIT P1, [R0+URZ+0x120], R3 ;  /* 0x00012003000075a7 */ /* 0x0022a400080211ff */
[----:B--2---:R-:W-:Y:S05]  /*df80*/  @!P1 NANOSLEEP.SYNCS 0x989680 ;  /* 0x009896800000995d */ /* 0x004fea0003900000 */
[----:B------:R-:W2:Y:S02]  /*df90*/  @!P1 SYNCS.PHASECHK.TRANS64 P1, [R0+URZ+0x120], R3 ;  /* 0x00012003000095a7 */ /* 0x000ea400080210ff */
[----:B--2---:R-:W-:Y:S05]  /*dfa0*/  @!P1 BRA `(.L_x_163) ;  /* 0xfffffffc00f09947 */ /* 0x004fea000383ffff */
[----:B------:R-:W-:Y:S05]  /*dfb0*/  BRA `(.L_x_93) ;  /* 0xffffff8c00587947 */ /* 0x000fea000383ffff */
        .weak           $__internal_0_$__cuda_sm10x_tcgen05_guardrail_trap_col_being_dealloced_not_returned_by_alloc
        .type           $__internal_0_$__cuda_sm10x_tcgen05_guardrail_trap_col_being_dealloced_not_returned_by_alloc,@function
        .size           $__internal_0_$__cuda_sm10x_tcgen05_guardrail_trap_col_being_dealloced_not_returned_by_alloc,($__internal_1_$__cuda_sm10x_tcgen05_guardrail_trap_phase_invalid_during_alloc - $__internal_0_$__cuda_sm10x_tcgen05_guardrail_trap_col_being_dealloced_not_returned_by_alloc)
$__internal_0_$__cuda_sm10x_tcgen05_guardrail_trap_col_being_dealloced_not_returned_by_alloc:
[----:B------:R-:W-:Y:S05]  /*dfc0*/  BPT.TRAP 0x1 ;  /* 0x000000040000795c */ /* 0x000fea0000300000 */
[----:B------:R-:W-:-:S04]  /*dfd0*/  HFMA2 R3, -RZ, RZ, 0, 0 ;  /* 0x00000000ff037431 */ /* 0x000fc800000001ff */
[----:B------:R-:W-:Y:S05]  /*dfe0*/  RET.REL.NODEC R2 `(_ZN7cutlass13device_kernelINS_4gemm6kernel13GemmUniversalIN4cute5tupleIJiiiiEEENS1_10collective13CollectiveMmaINS1_35MainloopSm100TmaUmmaWarpSpecializedILi14ELi2ELi2ENS5_IJNS4_1CILi1EEESB_SB_EEEEENS5_IJNSA_ILi128EEENSA_ILi240EEENSA_ILi32EEEEEEaNS5_IJlSB_lEEEaSI_NS4_8TiledMMAINS4_8MMA_AtomIJNS4_15SM100_MMA_S8_SSIaaiLi128ELi240ELNS4_4UMMA5MajorE0ELSN_0ELNSM_8SaturateE0EEEEEENS4_6LayoutISC_NS5_IJNSA_ILi0EEESS_SS_EEEEENS5_IJNS4_10UnderscoreESV_SV_EEEEENS4_13SM90_TMA_LOADENS4_14ComposedLayoutINS4_7SwizzleILi1ELi4ELi3EEENS4_18smem_ptr_flag_bitsILi8EEENSR_INS5_IJNSA_ILi8EEESG_EEENS5_IJSG_SB_EEEEEEEvNS4_8identityESY_S18_vS19_EENS_8epilogue10collective18CollectiveEpilogueINS1B_23Sm100TmaWarpSpecializedILi1ELi1ELi240ELb0ELb0EEEJSH_NS5_IJNSR_ISE_SB_EENSR_ISF_SB_EEEEEaSI_aSI_NS1B_6fusion15FusionCallbacksIS1F_NS1J_17LinearCombinationIaiaiLNS_15FloatRoundStyleE2EEESH_S1I_JEEENS4_5SM1004TMEM4LOAD26SM100_TMEM_LOAD_32dp32b16xESY_NSZ_INS10_ILi0ELi4ELi3EEES13_NSR_INS5_IJS14_NSA_ILi16EEEEEENS5_IJS1U_SB_EEEEEEENS4_39AutoVectorizingCopyWithAssumedAlignmentILi128EEENS4_14SM90_TMA_STOREES1Y_S20_S20_EEEvvEEEEvNT_6ParamsE) ;  /* 0xffffff2002047950 */ /* 0x000fea0003c3ffff */
        .weak           $__internal_1_$__cuda_sm10x_tcgen05_guardrail_trap_phase_invalid_during_alloc
        .type           $__internal_1_$__cuda_sm10x_tcgen05_guardrail_trap_phase_invalid_during_alloc,@function
        .size           $__internal_1_$__cuda_sm10x_tcgen05_guardrail_trap_phase_invalid_during_alloc,($__internal_2_$__cuda_sm10x_tcgen05_guardrail_trap_unallocated_columns_being_dealloced - $__internal_1_$__cuda_sm10x_tcgen05_guardrail_trap_phase_invalid_during_alloc)
$__internal_1_$__cuda_sm10x_tcgen05_guardrail_trap_phase_invalid_during_alloc:
[----:B------:R-:W-:Y:S05]  /*dff0*/  BPT.TRAP 0x1 ;  /* 0x000000040000795c */ /* 0x000fea0000300000 */
[----:B------:R-:W-:-:S04]  /*e000*/  MOV R3, 0x0 ;  /* 0x0000000000037802 */ /* 0x000fc80000000f00 */
[----:B------:R-:W-:Y:S05]  /*e010*/  RET.REL.NODEC R2 `(_ZN7cutlass13device_kernelINS_4gemm6kernel13GemmUniversalIN4cute5tupleIJiiiiEEENS1_10collective13CollectiveMmaINS1_35MainloopSm100TmaUmmaWarpSpecializedILi14ELi2ELi2ENS5_IJNS4_1CILi1EEESB_SB_EEEEENS5_IJNSA_ILi128EEENSA_ILi240EEENSA_ILi32EEEEEEaNS5_IJlSB_lEEEaSI_NS4_8TiledMMAINS4_8MMA_AtomIJNS4_15SM100_MMA_S8_SSIaaiLi128ELi240ELNS4_4UMMA5MajorE0ELSN_0ELNSM_8SaturateE0EEEEEENS4_6LayoutISC_NS5_IJNSA_ILi0EEESS_SS_EEEEENS5_IJNS4_10UnderscoreESV_SV_EEEEENS4_13SM90_TMA_LOADENS4_14ComposedLayoutINS4_7SwizzleILi1ELi4ELi3EEENS4_18smem_ptr_flag_bitsILi8EEENSR_INS5_IJNSA_ILi8EEESG_EEENS5_IJSG_SB_EEEEEEEvNS4_8identityESY_S18_vS19_EENS_8epilogue10collective18CollectiveEpilogueINS1B_23Sm100TmaWarpSpecializedILi1ELi1ELi240ELb0ELb0EEEJSH_NS5_IJNSR_ISE_SB_EENSR_ISF_SB_EEEEEaSI_aSI_NS1B_6fusion15FusionCallbacksIS1F_NS1J_17LinearCombinationIaiaiLNS_15FloatRoundStyleE2EEESH_S1I_JEEENS4_5SM1004TMEM4LOAD26SM100_TMEM_LOAD_32dp32b16xESY_NSZ_INS10_ILi0ELi4ELi3EEES13_NSR_INS5_IJS14_NSA_ILi16EEEEEENS5_IJS1U_SB_EEEEEEENS4_39AutoVectorizingCopyWithAssumedAlignmentILi128EEENS4_14SM90_TMA_STOREES1Y_S20_S20_EEEvvEEEEvNT_6ParamsE) ;  /* 0xffffff1c02f87950 */ /* 0x000fea0003c3ffff */
        .weak           $__internal_2_$__cuda_sm10x_tcgen05_guardrail_trap_unallocated_columns_being_dealloced
        .type           $__internal_2_$__cuda_sm10x_tcgen05_guardrail_trap_unallocated_columns_being_dealloced,@function
        .size           $__internal_2_$__cuda_sm10x_tcgen05_guardrail_trap_unallocated_columns_being_dealloced,(.L_x_165 - $__internal_2_$__cuda_sm10x_tcgen05_guardrail_trap_unallocated_columns_being_dealloced)
$__internal_2_$__cuda_sm10x_tcgen05_guardrail_trap_unallocated_columns_being_dealloced:
[----:B------:R-:W-:Y:S05]  /*e020*/  BPT.TRAP 0x1 ;  /* 0x000000040000795c */ /* 0x000fea0000300000 */
[----:B------:R-:W-:-:S04]  /*e030*/  HFMA2 R3, -RZ, RZ, 0, 0 ;  /* 0x00000000ff037431 */ /* 0x000fc800000001ff */
[----:B------:R-:W-:Y:S05]  /*e040*/  RET.REL.NODEC R2 `(_ZN7cutlass13device_kernelINS_4gemm6kernel13GemmUniversalIN4cute5tupleIJiiiiEEENS1_10collective13CollectiveMmaINS1_35MainloopSm100TmaUmmaWarpSpecializedILi14ELi2ELi2ENS5_IJNS4_1CILi1EEESB_SB_EEEEENS5_IJNSA_ILi128EEENSA_ILi240EEENSA_ILi32EEEEEEaNS5_IJlSB_lEEEaSI_NS4_8TiledMMAINS4_8MMA_AtomIJNS4_15SM100_MMA_S8_SSIaaiLi128ELi240ELNS4_4UMMA5MajorE0ELSN_0ELNSM_8SaturateE0EEEEEENS4_6LayoutISC_NS5_IJNSA_ILi0EEESS_SS_EEEEENS5_IJNS4_10UnderscoreESV_SV_EEEEENS4_13SM90_TMA_LOADENS4_14ComposedLayoutINS4_7SwizzleILi1ELi4ELi3EEENS4_18smem_ptr_flag_bitsILi8EEENSR_INS5_IJNSA_ILi8EEESG_EEENS5_IJSG_SB_EEEEEEEvNS4_8identityESY_S18_vS19_EENS_8epilogue10collective18CollectiveEpilogueINS1B_23Sm100TmaWarpSpecializedILi1ELi1ELi240ELb0ELb0EEEJSH_NS5_IJNSR_ISE_SB_EENSR_ISF_SB_EEEEEaSI_aSI_NS1B_6fusion15FusionCallbacksIS1F_NS1J_17LinearCombinationIaiaiLNS_15FloatRoundStyleE2EEESH_S1I_JEEENS4_5SM1004TMEM4LOAD26SM100_TMEM_LOAD_32dp32b16xESY_NSZ_INS10_ILi0ELi4ELi3EEES13_NSR_INS5_IJS14_NSA_ILi16EEEEEENS5_IJS1U_SB_EEEEEEENS4_39AutoVectorizingCopyWithAssumedAlignmentILi128EEENS4_14SM90_TMA_STOREES1Y_S20_S20_EEEvvEEEEvNT_6ParamsE) ;  /* 0xffffff1c02ec7950 */ /* 0x000fea0003c3ffff */
.L_x_164:
[----:B------:R-:W-:-:S00]  /*e050*/  BRA `(.L_x_164) ;  /* 0xfffffffc00fc7947 */ /* 0x000fc0000383ffff */
[----:B------:R-:W-:-:S00]  /*e060*/  NOP ;  /* 0x0000000000007918 */ /* 0x000fc00000000000 */
        /* <DEDUP_REMOVED lines=9> */
.L_x_165:


//--------------------- .nv.global.init           --------------------------
	.section	.nv.global.init,"aw",@progbits
.nv.global.init:
	.type		$str$26,@object
	.size		$str$26,($str$25 - $str$26)
$str$26:
        /*0000*/ 	.byte	0x2f, 0x74, 0x6d, 0x70, 0x2f, 0x63, 0x75, 0x74, 0x6c, 0x61, 0x73, 0x73, 0x5f, 0x73, 0x77, 0x65
        /*0010*/ 	.byte	0x65, 0x70, 0x5f, 0x73, 0x72, 0x63, 0x2f, 0x69, 0x6e, 0x63, 0x6c, 0x75, 0x64, 0x65, 0x2f, 0x63
        /*0020*/ 	.byte	0x75, 0x74, 0x65, 0x2f, 0x61, 0x74, 0x6f, 0x6d, 0x2f, 0x63, 0x6f, 0x70, 0x79, 0x5f, 0x74, 0x72
        /*0030*/ 	.byte	0x61, 0x69, 0x74, 0x73, 0x5f, 0x73, 0x6d, 0x31, 0x30, 0x30, 0x2e, 0x68, 0x70, 0x70, 0x00
	.type		$str$25,@object
	.size		$str$25,(__unnamed_1 - $str$25)
$str$25:
        /*003f*/ 	.byte	0x28, 0x28, 0x75, 0x69, 0x6e, 0x74, 0x33, 0x32, 0x5f, 0x74, 0x28, 0x74, 0x68, 0x72, 0x65, 0x61
        /*004f*/ 	.byte	0x64, 0x49, 0x64, 0x78, 0x2e, 0x78, 0x29, 0x20, 0x2f, 0x20, 0x33, 0x32, 0x29, 0x20, 0x25, 0x20
        /*005f*/ 	.byte	0x34, 0x29, 0x20, 0x3d, 0x3d, 0x20, 0x28, 0x28, 0x28, 0x74, 0x6d, 0x65, 0x6d, 0x5f, 0x61, 0x64
        /*006f*/ 	.byte	0x64, 0x72, 0x20, 0x3e, 0x3e, 0x20, 0x31, 0x36, 0x29, 0x20, 0x2f, 0x20, 0x33, 0x32, 0x29, 0x20
        /*007f*/ 	.byte	0x25, 0x20, 0x34, 0x29, 0x00
	.type		__unnamed_1,@object
	.size		__unnamed_1,(.L_1 - __unnamed_1)
__unnamed_1:
        /* <DEDUP_REMOVED lines=37> */
        /*02d4*/ 	.byte	0x74, 0x65, 0x3a, 0x3a, 0x43, 0x3c, 0x30, 0x3e, 0x3e, 0x3e, 0x3e, 0x5d, 0x00
.L_1:


//--------------------- .nv.shared._ZN7cutlass13device_kernelINS_4gemm6kernel13GemmUniversalIN4cute5tupleIJiiiiEEENS1_10collective13CollectiveMmaINS1_35MainloopSm100TmaUmmaWarpSpecializedILi14ELi2ELi2ENS5_IJNS4_1CILi1EEESB_SB_EEEEENS5_IJNSA_ILi128EEENSA_ILi240EEENSA_ILi32EEEEEEaNS5_IJlSB_lEEEaSI_NS4_8TiledMMAINS4_8MMA_AtomIJNS4_15SM100_MMA_S8_SSIaaiLi128ELi240ELNS4_4UMMA5MajorE0ELSN_0ELNSM_8SaturateE0EEEEEENS4_6LayoutISC_NS5_IJNSA_ILi0EEESS_SS_EEEEENS5_IJNS4_10UnderscoreESV_SV_EEEEENS4_13SM90_TMA_LOADENS4_14ComposedLayoutINS4_7SwizzleILi1ELi4ELi3EEENS4_18smem_ptr_flag_bitsILi8EEENSR_INS5_IJNSA_ILi8EEESG_EEENS5_IJSG_SB_EEEEEEEvNS4_8identityESY_S18_vS19_EENS_8epilogue10collective18CollectiveEpilogueINS1B_23Sm100TmaWarpSpecializedILi1ELi1ELi240ELb0ELb0EEEJSH_NS5_IJNSR_ISE_SB_EENSR_ISF_SB_EEEEEaSI_aSI_NS1B_6fusion15FusionCallbacksIS1F_NS1J_17LinearCombinationIaiaiLNS_15FloatRoundStyleE2EEESH_S1I_JEEENS4_5SM1004TMEM4LOAD26SM100_TMEM_LOAD_32dp32b16xESY_NSZ_INS10_ILi0ELi4ELi3EEES13_NSR_INS5_IJS14_NSA_ILi16EEEEEENS5_IJS1U_SB_EEEEEEENS4_39AutoVectorizingCopyWithAssumedAlignmentILi128EEENS4_14SM90_TMA_STOREES1Y_S20_S20_EEEvvEEEEvNT_6ParamsE --------------------------
	.section	.nv.shared._ZN7cutlass13device_kernelINS_4gemm6kernel13GemmUniversalIN4cute5tupleIJiiiiEEENS1_10collective13CollectiveMmaINS1_35MainloopSm100TmaUmmaWarpSpecializedILi14ELi2ELi2ENS5_IJNS4_1CILi1EEESB_SB_EEEEENS5_IJNSA_ILi128EEENSA_ILi240EEENSA_ILi32EEEEEEaNS5_IJlSB_lEEEaSI_NS4_8TiledMMAINS4_8MMA_AtomIJNS4_15SM100_MMA_S8_SSIaaiLi128ELi240ELNS4_4UMMA5MajorE0ELSN_0ELNSM_8SaturateE0EEEEEENS4_6LayoutISC_NS5_IJNSA_ILi0EEESS_SS_EEEEENS5_IJNS4_10UnderscoreESV_SV_EEEEENS4_13SM90_TMA_LOADENS4_14ComposedLayoutINS4_7SwizzleILi1ELi4ELi3EEENS4_18smem_ptr_flag_bitsILi8EEENSR_INS5_IJNSA_ILi8EEESG_EEENS5_IJSG_SB_EEEEEEEvNS4_8identityESY_S18_vS19_EENS_8epilogue10collective18CollectiveEpilogueINS1B_23Sm100TmaWarpSpecializedILi1ELi1ELi240ELb0ELb0EEEJSH_NS5_IJNSR_ISE_SB_EENSR_ISF_SB_EEEEEaSI_aSI_NS1B_6fusion15FusionCallbacksIS1F_NS1J_17LinearCombinationIaiaiLNS_15FloatRoundStyleE2EEESH_S1I_JEEENS4_5SM1004TMEM4LOAD26SM100_TMEM_LOAD_32dp32b16xESY_NSZ_INS10_ILi0ELi4ELi3EEES13_NSR_INS5_IJS14_NSA_ILi16EEEEEENS5_IJS1U_SB_EEEEEEENS4_39AutoVectorizingCopyWithAssumedAlignmentILi128EEENS4_14SM90_TMA_STOREES1Y_S20_S20_EEEvvEEEEvNT_6ParamsE,"aw",@nobits
	.sectionflags	@""
	.align	16
	.zero		1024


//--------------------- .nv.shared.reserved.0     --------------------------
	.section	.nv.shared.reserved.0,"aw",@nobits
	.weak		__nv_reservedSMEM_offset_0_alias
	.size		__nv_reservedSMEM_offset_0_alias, 0, 64
	.other		__nv_reservedSMEM_offset_0_alias,@"STO_CUDA_RESERVED_SHARED STV_DEFAULT"
__nv_reservedSMEM_offset_0_alias:
	.zero		0
.nv.shared.reserved.0:
	.zero		64
	.weak		__nv_reservedSMEM_tcgen05_partition
	.type		__nv_reservedSMEM_tcgen05_partition,@object
	.size		__nv_reservedSMEM_tcgen05_partition,(.L_0 - __nv_reservedSMEM_tcgen05_partition)
__nv_reservedSMEM_tcgen05_partition:
	.zero		32
.L_0:


//--------------------- .nv.global                --------------------------
	.section	.nv.global,"aw",@nobits
.nv.global:
	.type		_ZN40_INTERNAL_1520ee19_4_k_cu_bd877a3c_277784cute1_E,@object
	.size		_ZN40_INTERNAL_1520ee19_4_k_cu_bd877a3c_277784cute1_E,(_ZN40_INTERNAL_1520ee19_4_k_cu_bd877a3c_277784cuda3std3__45__cpo6cbeginE - _ZN40_INTERNAL_1520ee19_4_k_cu_bd877a3c_277784cute1_E)
_ZN40_INTERNAL_1520ee19_4_k_cu_bd877a3c_277784cute1_E:
	.zero		1
	.type		_ZN40_INTERNAL_1520ee19_4_k_cu_bd877a3c_277784cuda3std3__45__cpo6cbeginE,@object
	.size		_ZN40_INTERNAL_1520ee19_4_k_cu_bd877a3c_277784cuda3std3__45__cpo6cbeginE,(_ZN40_INTERNAL_1520ee19_4_k_cu_bd877a3c_277784cuda3std3__48in_placeE - _ZN40_INTERNAL_1520ee19_4_k_cu_bd877a3c_277784cuda3std3__45__cpo6cbeginE)
_ZN40_INTERNAL_1520ee19_4_k_cu_bd877a3c_277784cuda3std3__45__cpo6cbeginE:
	.zero		1
	.type		_ZN40_INTERNAL_1520ee19_4_k_cu_bd877a3c_277784cuda3std3__48in_placeE,@object
	.size		_ZN40_INTERNAL_1520ee19_4_k_cu_bd877a3c_277784cuda3std3__48in_placeE,(_ZN40_INTERNAL_1520ee19_4_k_cu_bd877a3c_277784cuda3std6ranges3__45__cpo9iter_moveE - _ZN40_INTERNAL_1520ee19_4_k_cu_bd877a3c_277784cuda3std3__48in_placeE)
_ZN40_INTERNAL_1520ee19_4_k_cu_bd877a3c_277784cuda3std3__48in_placeE:
	.zero		1
	.type		_ZN40_INTERNAL_1520ee19_4_k_cu_bd877a3c_277784cuda3std6ranges3__45__cpo9iter_moveE,@object
	.size		_ZN40_INTERNAL_1520ee19_4_k_cu_bd877a3c_277784cuda3std6ranges3__45__cpo9iter_moveE,(_ZN40_INTERNAL_1520ee19_4_k_cu_bd877a3c_277784cuda3std3__45__cpo5beginE - _ZN40_INTERNAL_1520ee19_4_k_cu_bd877a3c_277784cuda3std6ranges3__45__cpo9iter_moveE)
_ZN40_INTERNAL_1520ee19_4_k_cu_bd877a3c_277784cuda3std6ranges3__45__cpo9iter_moveE:
	.zero		1
	.type		_ZN40_INTERNAL_1520ee19_4_k_cu_bd877a3c_277784cuda3std3__45__cpo5beginE,@object
	.size		_ZN40_INTERNAL_1520ee19_4_k_cu_bd877a3c_277784cuda3std3__45__cpo5beginE,(_ZN40_INTERNAL_1520ee19_4_k_cu_bd877a3c_277784cuda3std3__442_GLOBAL__N__1520ee19_4_k_cu_bd877a3c_277786ignoreE - _ZN40_INTERNAL_1520ee19_4_k_cu_bd877a3c_277784cuda3std3__45__cpo5beginE)
_ZN40_INTERNAL_1520ee19_4_k_cu_bd877a3c_277784cuda3std3__45__cpo5beginE:
	.zero		1
	.type		_ZN40_INTERNAL_1520ee19_4_k_cu_bd877a3c_277784cuda3std3__442_GLOBAL__N__1520ee19_4_k_cu_bd877a3c_277786ignoreE,@object
	.size		_ZN40_INTERNAL_1520ee19_4_k_cu_bd877a3c_277784cuda3std3__442_GLOBAL__N__1520ee19_4_k_cu_bd877a3c_277786ignoreE,(_ZN40_INTERNAL_1520ee19_4_k_cu_bd877a3c_277784cute7productE - _ZN40_INTERNAL_1520ee19_4_k_cu_bd877a3c_277784cuda3std3__442_GLOBAL__N__1520ee19_4_k_cu_bd877a3c_277786ignoreE)
_ZN40_INTERNAL_1520ee19_4_k_cu_bd877a3c_277784cuda3std3__442_GLOBAL__N__1520ee19_4_k_cu_bd877a3c_277786ignoreE:
	.zero		1
	.type		_ZN40_INTERNAL_1520ee19_4_k_cu_bd877a3c_277784cute7productE,@object
	.size		_ZN40_INTERNAL_1520ee19_4_k_cu_bd877a3c_277784cute7productE,(_ZN40_INTERNAL_1520ee19_4_k_cu_bd877a3c_277784cuda3std3__45__cpo3endE - _ZN40_INTERNAL_1520ee19_4_k_cu_bd877a3c_277784cute7productE)
_ZN40_INTERNAL_1520ee19_4_k_cu_bd877a3c_277784cute7productE:
	.zero		1
	.type		_ZN40_INTERNAL_1520ee19_4_k_cu_bd877a3c_277784cuda3std3__45__cpo3endE,@object
	.size		_ZN40_INTERNAL_1520ee19_4_k_cu_bd877a3c_277784cuda3std3__45__cpo3endE,(_ZN40_INTERNAL_1520ee19_4_k_cu_bd877a3c_277784cuda3std3__419piecewise_constructE - _ZN40_INTERNAL_1520ee19_4_k_cu_bd877a3c_277784cuda3std3__45__cpo3endE)
_ZN40_INTERNAL_1520ee19_4_k_cu_bd877a3c_277784cuda3std3__45__cpo3endE:
	.zero		1
	.type		_ZN40_INTERNAL_1520ee19_4_k_cu_bd877a3c_277784cuda3std3__419piecewise_constructE,@object
	.size		_ZN40_INTERNAL_1520ee19_4_k_cu_bd877a3c_277784cuda3std3__419piecewise_constructE,(_ZN40_INTERNAL_1520ee19_4_k_cu_bd877a3c_277784cuda3std3__45__cpo4cendE - _ZN40_INTERNAL_1520ee19_4_k_cu_bd877a3c_277784cuda3std3__419piecewise_constructE)
_ZN40_INTERNAL_1520ee19_4_k_cu_bd877a3c_277784cuda3std3__419piecewise_constructE:
	.zero		1
	.type		_ZN40_INTERNAL_1520ee19_4_k_cu_bd877a3c_277784cuda3std3__45__cpo4cendE,@object
	.size		_ZN40_INTERNAL_1520ee19_4_k_cu_bd877a3c_277784cuda3std3__45__cpo4cendE,(_ZN40_INTERNAL_1520ee19_4_k_cu_bd877a3c_277784cuda3std6ranges3__45__cpo4swapE - _ZN40_INTERNAL_1520ee19_4_k_cu_bd877a3c_277784cuda3std3__45__cpo4cendE)
_ZN40_INTERNAL_1520ee19_4_k_cu_bd877a3c_277784cuda3std3__45__cpo4cendE:
	.zero		1
	.type		_ZN40_INTERNAL_1520ee19_4_k_cu_bd877a3c_277784cuda3std6ranges3__45__cpo4swapE,@object
	.size		_ZN40_INTERNAL_1520ee19_4_k_cu_bd877a3c_277784cuda3std6ranges3__45__cpo4swapE,(.L_9 - _ZN40_INTERNAL_1520ee19_4_k_cu_bd877a3c_277784cuda3std6ranges3__45__cpo4swapE)
_ZN40_INTERNAL_1520ee19_4_k_cu_bd877a3c_277784cuda3std6ranges3__45__cpo4swapE:
	.zero		1
.L_9:


//--------------------- .nv.constant0._ZN7cutlass13device_kernelINS_4gemm6kernel13GemmUniversalIN4cute5tupleIJiiiiEEENS1_10collective13CollectiveMmaINS1_35MainloopSm100TmaUmmaWarpSpecializedILi14ELi2ELi2ENS5_IJNS4_1CILi1EEESB_SB_EEEEENS5_IJNSA_ILi128EEENSA_ILi240EEENSA_ILi32EEEEEEaNS5_IJlSB_lEEEaSI_NS4_8TiledMMAINS4_8MMA_AtomIJNS4_15SM100_MMA_S8_SSIaaiLi128ELi240ELNS4_4UMMA5MajorE0ELSN_0ELNSM_8SaturateE0EEEEEENS4_6LayoutISC_NS5_IJNSA_ILi0EEESS_SS_EEEEENS5_IJNS4_10UnderscoreESV_SV_EEEEENS4_13SM90_TMA_LOADENS4_14ComposedLayoutINS4_7SwizzleILi1ELi4ELi3EEENS4_18smem_ptr_flag_bitsILi8EEENSR_INS5_IJNSA_ILi8EEESG_EEENS5_IJSG_SB_EEEEEEEvNS4_8identityESY_S18_vS19_EENS_8epilogue10collective18CollectiveEpilogueINS1B_23Sm100TmaWarpSpecializedILi1ELi1ELi240ELb0ELb0EEEJSH_NS5_IJNSR_ISE_SB_EENSR_ISF_SB_EEEEEaSI_aSI_NS1B_6fusion15FusionCallbacksIS1F_NS1J_17LinearCombinationIaiaiLNS_15FloatRoundStyleE2EEESH_S1I_JEEENS4_5SM1004TMEM4LOAD26SM100_TMEM_LOAD_32dp32b16xESY_NSZ_INS10_ILi0ELi4ELi3EEES13_NSR_INS5_IJS14_NSA_ILi16EEEEEENS5_IJS1U_SB_EEEEEEENS4_39AutoVectorizingCopyWithAssumedAlignmentILi128EEENS4_14SM90_TMA_STOREES1Y_S20_S20_EEEvvEEEEvNT_6ParamsE --------------------------
	.section	.nv.constant0._ZN7cutlass13device_kernelINS_4gemm6kernel13GemmUniversalIN4cute5tupleIJiiiiEEENS1_10collective13CollectiveMmaINS1_35MainloopSm100TmaUmmaWarpSpecializedILi14ELi2ELi2ENS5_IJNS4_1CILi1EEESB_SB_EEEEENS5_IJNSA_ILi128EEENSA_ILi240EEENSA_ILi32EEEEEEaNS5_IJlSB_lEEEaSI_NS4_8TiledMMAINS4_8MMA_AtomIJNS4_15SM100_MMA_S8_SSIaaiLi128ELi240ELNS4_4UMMA5MajorE0ELSN_0ELNSM_8SaturateE0EEEEEENS4_6LayoutISC_NS5_IJNSA_ILi0EEESS_SS_EEEEENS5_IJNS4_10UnderscoreESV_SV_EEEEENS4_13SM90_TMA_LOADENS4_14ComposedLayoutINS4_7SwizzleILi1ELi4ELi3EEENS4_18smem_ptr_flag_bitsILi8EEENSR_INS5_IJNSA_ILi8EEESG_EEENS5_IJSG_SB_EEEEEEEvNS4_8identityESY_S18_vS19_EENS_8epilogue10collective18CollectiveEpilogueINS1B_23Sm100TmaWarpSpecializedILi1ELi1ELi240ELb0ELb0EEEJSH_NS5_IJNSR_ISE_SB_EENSR_ISF_SB_EEEEEaSI_aSI_NS1B_6fusion15FusionCallbacksIS1F_NS1J_17LinearCombinationIaiaiLNS_15FloatRoundStyleE2EEESH_S1I_JEEENS4_5SM1004TMEM4LOAD26SM100_TMEM_LOAD_32dp32b16xESY_NSZ_INS10_ILi0ELi4ELi3EEES13_NSR_INS5_IJS14_NSA_ILi16EEEEEENS5_IJS1U_SB_EEEEEEENS4_39AutoVectorizingCopyWithAssumedAlignmentILi128EEENS4_14SM90_TMA_STOREES1Y_S20_S20_EEEvvEEEEvNT_6ParamsE,"a",@progbits
	.sectionflags	@""
	.align	4
.nv.constant0._ZN7cutlass13device_kernelINS_4gemm6kernel13GemmUniversalIN4cute5tupleIJiiiiEEENS1_10collective13CollectiveMmaINS1_35MainloopSm100TmaUmmaWarpSpecializedILi14ELi2ELi2ENS5_IJNS4_1CILi1EEESB_SB_EEEEENS5_IJNSA_ILi128EEENSA_ILi240EEENSA_ILi32EEEEEEaNS5_IJlSB_lEEEaSI_NS4_8TiledMMAINS4_8MMA_AtomIJNS4_15SM100_MMA_S8_SSIaaiLi128ELi240ELNS4_4UMMA5MajorE0ELSN_0ELNSM_8SaturateE0EEEEEENS4_6LayoutISC_NS5_IJNSA_ILi0EEESS_SS_EEEEENS5_IJNS4_10UnderscoreESV_SV_EEEEENS4_13SM90_TMA_LOADENS4_14ComposedLayoutINS4_7SwizzleILi1ELi4ELi3EEENS4_18smem_ptr_flag_bitsILi8EEENSR_INS5_IJNSA_ILi8EEESG_EEENS5_IJSG_SB_EEEEEEEvNS4_8identityESY_S18_vS19_EENS_8epilogue10collective18CollectiveEpilogueINS1B_23Sm100TmaWarpSpecializedILi1ELi1ELi240ELb0ELb0EEEJSH_NS5_IJNSR_ISE_SB_EENSR_ISF_SB_EEEEEaSI_aSI_NS1B_6fusion15FusionCallbacksIS1F_NS1J_17LinearCombinationIaiaiLNS_15FloatRoundStyleE2EEESH_S1I_JEEENS4_5SM1004TMEM4LOAD26SM100_TMEM_LOAD_32dp32b16xESY_NSZ_INS10_ILi0ELi4ELi3EEES13_NSR_INS5_IJS14_NSA_ILi16EEEEEENS5_IJS1U_SB_EEEEEEENS4_39AutoVectorizingCopyWithAssumedAlignmentILi128EEENS4_14SM90_TMA_STOREES1Y_S20_S20_EEEvvEEEEvNT_6ParamsE:
	.zero		2944


//--------------------- SYMBOLS --------------------------

	.type		.nv.reservedSmem.offset0,@object
	.size		.nv.reservedSmem.offset0,0x4
	.type		.nv.reservedSmem.cap,@object
	.size		.nv.reservedSmem.cap,0x4
	.type		__assertfail,@function
